	.target	sm_80

	.elftype	@"ET_EXEC"


//--------------------- .note.nv.tkinfo           --------------------------
	.section	.note.nv.tkinfo,"",@"SHT_NOTE"
	.sectionflags	@"SHF_NOTE_NV_TKINFO"
	.tkinfo
        /*0018*/ 	.word	0x00000002
        /*0030*/ 	.string	""
        /*0030*/ 	.string	"ptxas"
        /*0030*/ 	.string	"Cuda compilation tools, release 13.0, V13.0.88"
        /*0030*/ 	.string	"Build cuda_13.0.r13.0/compiler.36424714_0"
        /*0030*/ 	.string	"-v  -suppress-debug-info  -lineinfo  -arch sm_80 "



//--------------------- .note.nv.cuinfo           --------------------------
	.section	.note.nv.cuinfo,"",@"SHT_NOTE"
	.sectionflags	@"SHF_NOTE_NV_CUINFO"
        /*0018*/ 	.short	0x0002
        /*001a*/ 	.short	0x0050
        /*001c*/ 	.short	0x0082
	.zero		2


//--------------------- .nv.info                  --------------------------
	.section	.nv.info,"",@"SHT_CUDA_INFO"
	.align	4


	//----- nvinfo : EIATTR_REGCOUNT
	.align		4
        /*0000*/ 	.byte	0x04, 0x2f
        /*0002*/ 	.short	(.L_1 - .L_0)
	.align		4
.L_0:
        /*0004*/ 	.word	index@(matmul_kernel)
        /*0008*/ 	.word	0x00000020


	//----- nvinfo : EIATTR_FRAME_SIZE
	.align		4
.L_1:
        /*000c*/ 	.byte	0x04, 0x11
        /*000e*/ 	.short	(.L_3 - .L_2)
	.align		4
.L_2:
        /*0010*/ 	.word	index@(matmul_kernel)
        /*0014*/ 	.word	0x00002540


	//----- nvinfo : EIATTR_MIN_STACK_SIZE
	.align		4
.L_3:
        /*0018*/ 	.byte	0x04, 0x12
        /*001a*/ 	.short	(.L_5 - .L_4)
	.align		4
.L_4:
        /*001c*/ 	.word	index@(matmul_kernel)
        /*0020*/ 	.word	0x00002540
.L_5:


//--------------------- .nv.info.matmul_kernel    --------------------------
	.section	.nv.info.matmul_kernel,"",@"SHT_CUDA_INFO"
	.sectionflags	@""
	.align	4


	//----- nvinfo : EIATTR_CUDA_API_VERSION
	.align		4
        /*0000*/ 	.byte	0x04, 0x37
        /*0002*/ 	.short	(.L_7 - .L_6)
.L_6:
        /*0004*/ 	.word	0x00000082


	//----- nvinfo : EIATTR_SW2861232_WAR
	.align		4
.L_7:
        /*0008*/ 	.byte	0x01, 0x35
	.zero		2


	//----- nvinfo : EIATTR_PARAM_CBANK
	.align		4
        /*000c*/ 	.byte	0x04, 0x0a
        /*000e*/ 	.short	(.L_9 - .L_8)
	.align		4
.L_8:
        /*0010*/ 	.word	index@(.nv.constant0.matmul_kernel)
        /*0014*/ 	.short	0x0160
        /*0016*/ 	.short	0x0050


	//----- nvinfo : EIATTR_CBANK_PARAM_SIZE
	.align		4
.L_9:
        /*0018*/ 	.byte	0x03, 0x19
        /*001a*/ 	.short	0x0050


	//----- nvinfo : EIATTR_KPARAM_INFO
	.align		4
        /*001c*/ 	.byte	0x04, 0x17
        /*001e*/ 	.short	(.L_11 - .L_10)
.L_10:
        /*0020*/ 	.word	0x00000000
        /*0024*/ 	.short	0x000d
        /*0026*/ 	.short	0x0048
        /*0028*/ 	.byte	0x00, 0xf4, 0x21, 0x00


	//----- nvinfo : EIATTR_KPARAM_INFO
	.align		4
.L_11:
        /*002c*/ 	.byte	0x04, 0x17
        /*002e*/ 	.short	(.L_13 - .L_12)
.L_12:
        /*0030*/ 	.word	0x00000000
        /*0034*/ 	.short	0x000c
        /*0036*/ 	.short	0x0040
        /*0038*/ 	.byte	0x00, 0xf4, 0x21, 0x00


	//----- nvinfo : EIATTR_KPARAM_INFO
	.align		4
.L_13:
        /*003c*/ 	.byte	0x04, 0x17
        /*003e*/ 	.short	(.L_15 - .L_14)
.L_14:
        /*0040*/ 	.word	0x00000000
        /*0044*/ 	.short	0x000b
        /*0046*/ 	.short	0x0038
        /*0048*/ 	.byte	0x00, 0xf0, 0x11, 0x00


	//----- nvinfo : EIATTR_KPARAM_INFO
	.align		4
.L_15:
        /*004c*/ 	.byte	0x04, 0x17
        /*004e*/ 	.short	(.L_17 - .L_16)
.L_16:
        /*0050*/ 	.word	0x00000000
        /*0054*/ 	.short	0x000a
        /*0056*/ 	.short	0x0034
        /*0058*/ 	.byte	0x00, 0xf0, 0x11, 0x00


	//----- nvinfo : EIATTR_KPARAM_INFO
	.align		4
.L_17:
        /*005c*/ 	.byte	0x04, 0x17
        /*005e*/ 	.short	(.L_19 - .L_18)
.L_18:
        /*0060*/ 	.word	0x00000000
        /*0064*/ 	.short	0x0009
        /*0066*/ 	.short	0x0030
        /*0068*/ 	.byte	0x00, 0xf0, 0x11, 0x00


	//----- nvinfo : EIATTR_KPARAM_INFO
	.align		4
.L_19:
        /*006c*/ 	.byte	0x04, 0x17
        /*006e*/ 	.short	(.L_21 - .L_20)
.L_20:
        /*0070*/ 	.word	0x00000000
        /*0074*/ 	.short	0x0008
        /*0076*/ 	.short	0x002c
        /*0078*/ 	.byte	0x00, 0xf0, 0x11, 0x00


	//----- nvinfo : EIATTR_KPARAM_INFO
	.align		4
.L_21:
        /*007c*/ 	.byte	0x04, 0x17
        /*007e*/ 	.short	(.L_23 - .L_22)
.L_22:
        /*0080*/ 	.word	0x00000000
        /*0084*/ 	.short	0x0007
        /*0086*/ 	.short	0x0028
        /*0088*/ 	.byte	0x00, 0xf0, 0x11, 0x00


	//----- nvinfo : EIATTR_KPARAM_INFO
	.align		4
.L_23:
        /*008c*/ 	.byte	0x04, 0x17
        /*008e*/ 	.short	(.L_25 - .L_24)
.L_24:
        /*0090*/ 	.word	0x00000000
        /*0094*/ 	.short	0x0006
        /*0096*/ 	.short	0x0024
        /*0098*/ 	.byte	0x00, 0xf0, 0x11, 0x00


	//----- nvinfo : EIATTR_KPARAM_INFO
	.align		4
.L_25:
        /*009c*/ 	.byte	0x04, 0x17
        /*009e*/ 	.short	(.L_27 - .L_26)
.L_26:
        /*00a0*/ 	.word	0x00000000
        /*00a4*/ 	.short	0x0005
        /*00a6*/ 	.short	0x0020
        /*00a8*/ 	.byte	0x00, 0xf0, 0x11, 0x00


	//----- nvinfo : EIATTR_KPARAM_INFO
	.align		4
.L_27:
        /*00ac*/ 	.byte	0x04, 0x17
        /*00ae*/ 	.short	(.L_29 - .L_28)
.L_28:
        /*00b0*/ 	.word	0x00000000
        /*00b4*/ 	.short	0x0004
        /*00b6*/ 	.short	0x001c
        /*00b8*/ 	.byte	0x00, 0xf0, 0x11, 0x00


	//----- nvinfo : EIATTR_KPARAM_INFO
	.align		4
.L_29:
        /*00bc*/ 	.byte	0x04, 0x17
        /*00be*/ 	.short	(.L_31 - .L_30)
.L_30:
        /*00c0*/ 	.word	0x00000000
        /*00c4*/ 	.short	0x0003
        /*00c6*/ 	.short	0x0018
        /*00c8*/ 	.byte	0x00, 0xf0, 0x11, 0x00


	//----- nvinfo : EIATTR_KPARAM_INFO
	.align		4
.L_31:
        /*00cc*/ 	.byte	0x04, 0x17
        /*00ce*/ 	.short	(.L_33 - .L_32)
.L_32:
        /*00d0*/ 	.word	0x00000000
        /*00d4*/ 	.short	0x0002
        /*00d6*/ 	.short	0x0010
        /*00d8*/ 	.byte	0x00, 0xf4, 0x21, 0x00


	//----- nvinfo : EIATTR_KPARAM_INFO
	.align		4
.L_33:
        /*00dc*/ 	.byte	0x04, 0x17
        /*00de*/ 	.short	(.L_35 - .L_34)
.L_34:
        /*00e0*/ 	.word	0x00000000
        /*00e4*/ 	.short	0x0001
        /*00e6*/ 	.short	0x0008
        /*00e8*/ 	.byte	0x00, 0xf4, 0x21, 0x00


	//----- nvinfo : EIATTR_KPARAM_INFO
	.align		4
.L_35:
        /*00ec*/ 	.byte	0x04, 0x17
        /*00ee*/ 	.short	(.L_37 - .L_36)
.L_36:
        /*00f0*/ 	.word	0x00000000
        /*00f4*/ 	.short	0x0000
        /*00f6*/ 	.short	0x0000
        /*00f8*/ 	.byte	0x00, 0xf4, 0x21, 0x00


	//----- nvinfo : EIATTR_MAXREG_COUNT
	.align		4
.L_37:
        /*00fc*/ 	.byte	0x03, 0x1b
        /*00fe*/ 	.short	0x00ff


	//----- nvinfo : EIATTR_NUM_BARRIERS
	.align		4
        /*0100*/ 	.byte	0x02, 0x4c
        /*0102*/ 	.byte	0x01
	.zero		1


	//----- nvinfo : EIATTR_ANNOTATIONS
	.align		4
        /*0104*/ 	.byte	0x04, 0x55
        /*0106*/ 	.short	(.L_39 - .L_38)


	//   ....[0]....
.L_38:
        /*0108*/ 	.word	0x00000001
        /*010c*/ 	.byte	0xf0, 0x04, 0x00, 0x00, 0x01, 0x00, 0x00, 0x00, 0x30, 0x05, 0x00, 0x00, 0x01, 0x00, 0x00, 0x00
        /* <DEDUP_REMOVED lines=207> */
        /*0e0c*/ 	.byte	0x30, 0x41, 0x00, 0x00, 0x01, 0x00, 0x00, 0x00, 0x70, 0x41, 0x00, 0x00


	//----- nvinfo : EIATTR_MERCURY_ISA_VERSION
	.align		4
.L_39:
        /*0e18*/ 	.byte	0x03, 0x5f
        /*0e1a*/ 	.short	0x0000


	//----- nvinfo : EIATTR_EXIT_INSTR_OFFSETS
	.align		4
        /*0e1c*/ 	.byte	0x04, 0x1c
        /*0e1e*/ 	.short	(.L_41 - .L_40)


	//   ....[0]....
.L_40:
        /*0e20*/ 	.word	0x0003c560


	//   ....[1]....
        /*0e24*/ 	.word	0x0003c590


	//----- nvinfo : EIATTR_REQNTID
	.align		4
.L_41:
        /*0e28*/ 	.byte	0x04, 0x10
        /*0e2a*/ 	.short	(.L_43 - .L_42)
.L_42:
        /*0e2c*/ 	.word	0x00000040
        /*0e30*/ 	.word	0x00000001
        /*0e34*/ 	.word	0x00000001
.L_43:


//--------------------- .nv.callgraph             --------------------------
	.section	.nv.callgraph,"",@"SHT_CUDA_CALLGRAPH"
	.align	4
	.sectionentsize	8
	.align		4
        /*0000*/ 	.word	0x00000000
	.align		4
        /*0004*/ 	.word	0xffffffff
	.align		4
        /*0008*/ 	.word	0x00000000
	.align		4
        /*000c*/ 	.word	0xfffffffe
	.align		4
        /*0010*/ 	.word	0x00000000
	.align		4
        /*0014*/ 	.word	0xfffffffd
	.align		4
        /*0018*/ 	.word	0x00000000
	.align		4
        /*001c*/ 	.word	0xfffffffc


//--------------------- .nv.rel.action            --------------------------
	.section	.nv.rel.action,"",@"SHT_CUDA_RELOCINFO"
	.align	8
	.sectionentsize	8
        /*0000*/ 	.byte	0x73, 0x00, 0x00, 0x00, 0x00, 0x00, 0x00, 0x00, 0x00, 0x00, 0x00, 0x11, 0x25, 0x00, 0x05, 0x36


//--------------------- .nv.constant0.matmul_kernel --------------------------
	.section	.nv.constant0.matmul_kernel,"a",@progbits
	.sectionflags	@""
	.align	4
.nv.constant0.matmul_kernel:
	.zero		432


//--------------------- .text.matmul_kernel       --------------------------
	.section	.text.matmul_kernel,"ax",@progbits
	.sectioninfo	@"SHI_REGISTERS=32"
	.align	128
        .global         matmul_kernel
        .type           matmul_kernel,@function
        .size           matmul_kernel,(.L_x_5 - matmul_kernel)
        .other          matmul_kernel,@"STO_CUDA_ENTRY STV_DEFAULT"
matmul_kernel:
.text.matmul_kernel:
[----:B------:R-:W-:-:S04]  /*0000*/  IMAD.MOV.U32 R1, RZ, RZ, c[0x0][0x28] ;  /* 0x00000a00ff017624 */ /* 0x000fc800078e00ff */
[----:B------:R-:W-:Y:S01]  /*0010*/  IMAD.MOV.U32 R6, RZ, RZ, 0x7f ;  /* 0x0000007fff067424 */ /* 0x000fe200078e00ff */
[----:B------:R-:W-:Y:S01]  /*0020*/  IADD3 R1, R1, -0x2540, RZ ;  /* 0xffffdac001017810 */ /* 0x000fe20007ffe0ff */
[----:B------:R-:W0:Y:S01]  /*0030*/  S2R R12, SR_TID.X ;  /* 0x00000000000c7919 */ /* 0x000e220000002100 */
[----:B------:R-:W-:Y:S02]  /*0040*/  ULDC.64 UR6, c[0x0][0x118] ;  /* 0x0000460000067ab9 */ /* 0x000fe40000000a00 */
[----:B------:R-:W-:-:S04]  /*0050*/  IADD3 R0, R6, c[0x0][0x17c], RZ ;  /* 0x00005f0006007a10 */ /* 0x000fc80007ffe0ff */
[----:B------:R-:W-:-:S04]  /*0060*/  SHF.R.S32.HI R3, RZ, 0x1f, R0 ;  /* 0x0000001fff037819 */ /* 0x000fc80000011400 */
[----:B------:R-:W-:-:S04]  /*0070*/  LEA.HI R3, R3, R0, RZ, 0x7 ;  /* 0x0000000003037211 */ /* 0x000fc800078f38ff */
[----:B------:R-:W-:Y:S02]  /*0080*/  SHF.R.S32.HI R0, RZ, 0x7, R3 ;  /* 0x00000007ff007819 */ /* 0x000fe40000011403 */
[----:B------:R-:W1:Y:S03]  /*0090*/  S2R R3, SR_CTAID.X ;  /* 0x0000000000037919 */ /* 0x000e660000002500 */
[----:B------:R-:W-:Y:S01]  /*00a0*/  IMAD.SHL.U32 R0, R0, 0x8, RZ ;  /* 0x0000000800007824 */ /* 0x000fe200078e00ff */
[----:B0-----:R-:W-:-:S04]  /*00b0*/  LOP3.LUT R15, R12, 0x3f, RZ, 0xc0, !PT ;  /* 0x0000003f0c0f7812 */ /* 0x001fc800078ec0ff */
[-C--:B------:R-:W-:Y:S02]  /*00c0*/  IABS R7, R0.reuse ;  /* 0x0000000000077213 */ /* 0x080fe40000000000 */
[----:B------:R-:W-:Y:S02]  /*00d0*/  IABS R11, R0 ;  /* 0x00000000000b7213 */ /* 0x000fe40000000000 */
[----:B------:R-:W0:Y:S01]  /*00e0*/  I2F.RP R2, R7 ;  /* 0x0000000700027306 */ /* 0x000e220000209400 */
[----:B-1----:R-:W-:-:S07]  /*00f0*/  IABS R10, R3 ;  /* 0x00000003000a7213 */ /* 0x002fce0000000000 */
[----:B0-----:R-:W0:Y:S02]  /*0100*/  MUFU.RCP R2, R2 ;  /* 0x0000000200027308 */ /* 0x001e240000001000 */
[----:B0-----:R-:W-:Y:S01]  /*0110*/  IADD3 R4, R2, 0xffffffe, RZ ;  /* 0x0ffffffe02047810 */ /* 0x001fe20007ffe0ff */
[----:B------:R-:W-:-:S05]  /*0120*/  IMAD.MOV R2, RZ, RZ, -R11 ;  /* 0x000000ffff027224 */ /* 0x000fca00078e0a0b */
[----:B------:R0:W1:Y:S02]  /*0130*/  F2I.FTZ.U32.TRUNC.NTZ R5, R4 ;  /* 0x0000000400057305 */ /* 0x000064000021f000 */
[----:B0-----:R-:W-:Y:S02]  /*0140*/  IMAD.MOV.U32 R4, RZ, RZ, RZ ;  /* 0x000000ffff047224 */ /* 0x001fe400078e00ff */
[----:B-1----:R-:W-:-:S04]  /*0150*/  IMAD.MOV R8, RZ, RZ, -R5 ;  /* 0x000000ffff087224 */ /* 0x002fc800078e0a05 */
[----:B------:R-:W-:Y:S02]  /*0160*/  IMAD R9, R8, R7, RZ ;  /* 0x0000000708097224 */ /* 0x000fe400078e02ff */
[----:B------:R-:W-:Y:S02]  /*0170*/  IMAD.MOV.U32 R8, RZ, RZ, R10 ;  /* 0x000000ffff087224 */ /* 0x000fe400078e000a */
[----:B------:R-:W-:-:S06]  /*0180*/  IMAD.HI.U32 R5, R5, R9, R4 ;  /* 0x0000000905057227 */ /* 0x000fcc00078e0004 */
[----:B------:R-:W-:-:S04]  /*0190*/  IMAD.HI.U32 R5, R5, R8, RZ ;  /* 0x0000000805057227 */ /* 0x000fc800078e00ff */
[----:B------:R-:W-:-:S05]  /*01a0*/  IMAD R2, R5, R2, R8 ;  /* 0x0000000205027224 */ /* 0x000fca00078e0208 */
[----:B------:R-:W-:-:S13]  /*01b0*/  ISETP.GT.U32.AND P1, PT, R7, R2, PT ;  /* 0x000000020700720c */ /* 0x000fda0003f24070 */
[----:B------:R-:W-:Y:S01]  /*01c0*/  @!P1 IMAD.IADD R2, R2, 0x1, -R7 ;  /* 0x0000000102029824 */ /* 0x000fe200078e0a07 */
[----:B------:R-:W-:Y:S02]  /*01d0*/  @!P1 IADD3 R5, R5, 0x1, RZ ;  /* 0x0000000105059810 */ /* 0x000fe40007ffe0ff */
[----:B------:R-:W-:Y:S02]  /*01e0*/  ISETP.NE.AND P1, PT, R0, RZ, PT ;  /* 0x000000ff0000720c */ /* 0x000fe40003f25270 */
[----:B------:R-:W-:Y:S02]  /*01f0*/  ISETP.GE.U32.AND P0, PT, R2, R7, PT ;  /* 0x000000070200720c */ /* 0x000fe40003f06070 */
[----:B------:R-:W-:-:S04]  /*0200*/  LOP3.LUT R2, R3, R0, RZ, 0x3c, !PT ;  /* 0x0000000003027212 */ /* 0x000fc800078e3cff */
[----:B------:R-:W-:Y:S02]  /*0210*/  ISETP.GE.AND P2, PT, R2, RZ, PT ;  /* 0x000000ff0200720c */ /* 0x000fe40003f46270 */
[----:B------:R-:W-:-:S05]  /*0220*/  IADD3 R2, R6, c[0x0][0x178], RZ ;  /* 0x00005e0006027a10 */ /* 0x000fca0007ffe0ff */
[----:B------:R-:W-:-:S05]  /*0230*/  @P0 IADD3 R5, R5, 0x1, RZ ;  /* 0x0000000105050810 */ /* 0x000fca0007ffe0ff */
[----:B------:R-:W-:Y:S01]  /*0240*/  IMAD.MOV.U32 R4, RZ, RZ, R5 ;  /* 0x000000ffff047224 */ /* 0x000fe200078e0005 */
[----:B------:R-:W-:-:S03]  /*0250*/  SHF.R.S32.HI R5, RZ, 0x1f, R2 ;  /* 0x0000001fff057819 */ /* 0x000fc60000011402 */
[----:B------:R-:W-:Y:S01]  /*0260*/  @!P2 IMAD.MOV R4, RZ, RZ, -R4 ;  /* 0x000000ffff04a224 */ /* 0x000fe200078e0a04 */
[----:B------:R-:W-:Y:S02]  /*0270*/  @!P1 LOP3.LUT R4, RZ, R0, RZ, 0x33, !PT ;  /* 0x00000000ff049212 */ /* 0x000fe400078e33ff */
[----:B------:R-:W-:-:S03]  /*0280*/  LEA.HI R5, R5, R2, RZ, 0x7 ;  /* 0x0000000205057211 */ /* 0x000fc600078f38ff */
[----:B------:R-:W-:Y:S02]  /*0290*/  IMAD.SHL.U32 R2, R4, 0x8, RZ ;  /* 0x0000000804027824 */ /* 0x000fe400078e00ff */
[----:B------:R-:W-:-:S03]  /*02a0*/  IMAD.MOV R4, RZ, RZ, -R4 ;  /* 0x000000ffff047224 */ /* 0x000fc600078e0a04 */
[----:B------:R-:W-:Y:S01]  /*02b0*/  LEA.HI.SX32 R5, R5, -R2, 0x19 ;  /* 0x8000000205057211 */ /* 0x000fe200078fcaff */
[----:B------:R-:W-:Y:S02]  /*02c0*/  IMAD R13, R0, R4, R3 ;  /* 0x00000004000d7224 */ /* 0x000fe400078e0203 */
[----:B------:R-:W-:Y:S01]  /*02d0*/  IMAD.MOV.U32 R4, RZ, RZ, RZ ;  /* 0x000000ffff047224 */ /* 0x000fe200078e00ff */
[----:B------:R-:W-:Y:S02]  /*02e0*/  IMNMX R6, R5, 0x8, PT ;  /* 0x0000000805067817 */ /* 0x000fe40003800200 */
[----:B------:R-:W-:Y:S02]  /*02f0*/  IABS R11, R13 ;  /* 0x0000000d000b7213 */ /* 0x000fe40000000000 */
[----:B------:R-:W-:-:S04]  /*0300*/  IABS R9, R6 ;  /* 0x0000000600097213 */ /* 0x000fc80000000000 */
[----:B------:R-:W0:Y:S08]  /*0310*/  I2F.RP R7, R9 ;  /* 0x0000000900077306 */ /* 0x000e300000209400 */
[----:B0-----:R-:W0:Y:S02]  /*0320*/  MUFU.RCP R7, R7 ;  /* 0x0000000700077308 */ /* 0x001e240000001000 */
[----:B0-----:R-:W-:-:S06]  /*0330*/  IADD3 R5, R7, 0xffffffe, RZ ;  /* 0x0ffffffe07057810 */ /* 0x001fcc0007ffe0ff */
[----:B------:R-:W0:Y:S02]  /*0340*/  F2I.FTZ.U32.TRUNC.NTZ R5, R5 ;  /* 0x0000000500057305 */ /* 0x000e24000021f000 */
[----:B0-----:R-:W-:-:S04]  /*0350*/  IMAD.MOV R8, RZ, RZ, -R5 ;  /* 0x000000ffff087224 */ /* 0x001fc800078e0a05 */
[----:B------:R-:W-:-:S04]  /*0360*/  IMAD.MOV.U32 R0, RZ, RZ, R8 ;  /* 0x000000ffff007224 */ /* 0x000fc800078e0008 */
[----:B------:R-:W-:Y:S01]  /*0370*/  IMAD R3, R0, R9, RZ ;  /* 0x0000000900037224 */ /* 0x000fe200078e02ff */
[----:B------:R-:W-:-:S03]  /*0380*/  IABS R0, R6 ;  /* 0x0000000600007213 */ /* 0x000fc60000000000 */
[----:B------:R-:W-:-:S04]  /*0390*/  IMAD.HI.U32 R4, R5, R3, R4 ;  /* 0x0000000305047227 */ /* 0x000fc800078e0004 */
[----:B------:R-:W-:Y:S02]  /*03a0*/  IMAD.MOV R0, RZ, RZ, -R0 ;  /* 0x000000ffff007224 */ /* 0x000fe400078e0a00 */
        /* <DEDUP_REMOVED lines=8> */
[----:B------:R-:W-:Y:S01]  /*0430*/  ISETP.GE.AND P2, PT, R0, RZ, PT ;  /* 0x000000ff0000720c */ /* 0x000fe20003f46270 */
[----:B------:R-:W-:-:S05]  /*0440*/  IMAD.MOV.U32 R0, RZ, RZ, 0x3f ;  /* 0x0000003fff007424 */ /* 0x000fca00078e00ff */
[----:B------:R-:W-:Y:S02]  /*0450*/  IADD3 R0, R0, c[0x0][0x180], RZ ;  /* 0x0000600000007a10 */ /* 0x000fe40007ffe0ff */
[----:B------:R-:W-:Y:S02]  /*0460*/  @P0 IADD3 R4, R4, 0x1, RZ ;  /* 0x0000000104040810 */ /* 0x000fe40007ffe0ff */
[----:B------:R-:W-:-:S03]  /*0470*/  ISETP.GT.AND P0, PT, R0, 0x3f, PT ;  /* 0x0000003f0000780c */ /* 0x000fc60003f04270 */
[----:B------:R-:W-:Y:S01]  /*0480*/  @!P2 IMAD.MOV R4, RZ, RZ, -R4 ;  /* 0x000000ffff04a224 */ /* 0x000fe200078e0a04 */
[----:B------:R-:W-:-:S05]  /*0490*/  @!P1 LOP3.LUT R4, RZ, R6, RZ, 0x33, !PT ;  /* 0x00000006ff049212 */ /* 0x000fca00078e33ff */
[----:B------:R-:W-:Y:S02]  /*04a0*/  IMAD.SHL.U32 R14, R4, 0x80, RZ ;  /* 0x00000080040e7824 */ /* 0x000fe400078e00ff */
[----:B------:R-:W-:-:S03]  /*04b0*/  IMAD.MOV R3, RZ, RZ, -R4 ;  /* 0x000000ffff037224 */ /* 0x000fc600078e0a04 */
[----:B------:R-:W-:Y:S01]  /*04c0*/  IADD3 R5, R14, 0x1, RZ ;  /* 0x000000010e057810 */ /* 0x000fe20007ffe0ff */
[----:B------:R-:W-:Y:S01]  /*04d0*/  IMAD R3, R6, R3, R13 ;  /* 0x0000000306037224 */ /* 0x000fe200078e020d */
[C---:B------:R-:W-:Y:S01]  /*04e0*/  IADD3 R4, R14.reuse, 0x2, RZ ;  /* 0x000000020e047810 */ /* 0x040fe20007ffe0ff */
[----:B------:R-:W-:Y:S01]  /*04f0*/  STL [R1+0x750], R14 ;  /* 0x0007500e01007387 */ /* 0x000fe20000100800 */
[----:B------:R-:W-:Y:S01]  /*0500*/  IADD3 R6, R14, 0x76, RZ ;  /* 0x000000760e067810 */ /* 0x000fe20007ffe0ff */
[----:B------:R-:W-:Y:S01]  /*0510*/  IMAD.IADD R2, R2, 0x1, R3 ;  /* 0x0000000102027824 */ /* 0x000fe200078e0203 */
[C---:B------:R-:W-:Y:S01]  /*0520*/  IADD3 R3, R14.reuse, 0x3, RZ ;  /* 0x000000030e037810 */ /* 0x040fe20007ffe0ff */
[----:B------:R0:W-:Y:S01]  /*0530*/  STL [R1+0xf90], R5 ;  /* 0x000f900501007387 */ /* 0x0001e20000100800 */
[----:B------:R-:W-:-:S03]  /*0540*/  IADD3 R28, R14, 0x7a, RZ ;  /* 0x0000007a0e1c7810 */ /* 0x000fc60007ffe0ff */
[----:B------:R1:W-:Y:S04]  /*0550*/  STL [R1+0xf8c], R4 ;  /* 0x000f8c0401007387 */ /* 0x0003e80000100800 */
[----:B------:R2:W-:Y:S01]  /*0560*/  STL [R1+0xf88], R3 ;  /* 0x000f880301007387 */ /* 0x0005e20000100800 */
[C---:B0-----:R-:W-:Y:S02]  /*0570*/  IADD3 R5, R14.reuse, 0x4, RZ ;  /* 0x000000040e057810 */ /* 0x041fe40007ffe0ff */
[----:B-1----:R-:W-:-:S03]  /*0580*/  IADD3 R4, R14, 0x5, RZ ;  /* 0x000000050e047810 */ /* 0x002fc60007ffe0ff */
[----:B------:R0:W-:Y:S01]  /*0590*/  STL [R1+0xf84], R5 ;  /* 0x000f840501007387 */ /* 0x0001e20000100800 */
[----:B--2---:R-:W-:-:S03]  /*05a0*/  IADD3 R3, R14, 0x6, RZ ;  /* 0x000000060e037810 */ /* 0x004fc60007ffe0ff */
        /* <DEDUP_REMOVED lines=224> */
[----:B0-----:R-:W-:-:S03]  /*13b0*/  IADD3 R5, R14, 0x78, RZ ;  /* 0x000000780e057810 */ /* 0x001fc60007ffe0ff */
[----:B------:R-:W-:Y:S01]  /*13c0*/  STL [R1+0x1150], R3 ;  /* 0x0011500301007387 */ /* 0x000fe20000100800 */
[C---:B-1----:R-:W-:Y:S02]  /*13d0*/  IADD3 R4, R14.reuse, 0x77, RZ ;  /* 0x000000770e047810 */ /* 0x042fe40007ffe0ff */
[----:B--2---:R-:W-:-:S03]  /*13e0*/  IADD3 R6, R14, 0x7b, RZ ;  /* 0x0000007b0e067810 */ /* 0x004fc60007ffe0ff */
[----:B------:R0:W-:Y:S04]  /*13f0*/  STL [R1+0x115c], R4 ;  /* 0x00115c0401007387 */ /* 0x0001e80000100800 */
[----:B------:R1:W-:Y:S01]  /*1400*/  STL [R1+0x1158], R5 ;  /* 0x0011580501007387 */ /* 0x0003e20000100800 */
[C---:B0-----:R-:W-:Y:S02]  /*1410*/  IADD3 R4, R14.reuse, 0x79, RZ ;  /* 0x000000790e047810 */ /* 0x041fe40007ffe0ff */
[----:B-1----:R-:W-:-:S03]  /*1420*/  IADD3 R5, R14, 0x7c, RZ ;  /* 0x0000007c0e057810 */ /* 0x002fc60007ffe0ff */
[----:B------:R0:W-:Y:S04]  /*1430*/  STL [R1+0x1164], R4 ;  /* 0x0011640401007387 */ /* 0x0001e80000100800 */
[----:B------:R-:W-:Y:S04]  /*1440*/  STL [R1+0x116c], R6 ;  /* 0x00116c0601007387 */ /* 0x000fe80000100800 */
[----:B------:R1:W-:Y:S01]  /*1450*/  STL [R1+0x1168], R5 ;  /* 0x0011680501007387 */ /* 0x0003e20000100800 */
[----:B0-----:R-:W-:Y:S02]  /*1460*/  IMAD R4, R2, 0x80, R15 ;  /* 0x0000008002047824 */ /* 0x001fe400078e020f */
[----:B------:R-:W-:Y:S01]  /*1470*/  IMAD.MOV.U32 R2, RZ, RZ, R14 ;  /* 0x000000ffff027224 */ /* 0x000fe200078e000e */
[----:B------:R-:W-:Y:S04]  /*1480*/  STL [R1+0x1160], R28 ;  /* 0x0011601c01007387 */ /* 0x000fe80000100800 */
[----:B------:R0:W-:Y:S01]  /*1490*/  STL [R1+0x754], R4 ;  /* 0x0007540401007387 */ /* 0x0001e20000100800 */
[----:B-1----:R-:W-:-:S02]  /*14a0*/  IADD3 R5, R2, 0x7d, RZ ;  /* 0x0000007d02057810 */ /* 0x002fc40007ffe0ff */
[----:B------:R-:W-:-:S03]  /*14b0*/  IADD3 R29, R2, 0x7e, RZ ;  /* 0x0000007e021d7810 */ /* 0x000fc60007ffe0ff */
[----:B------:R1:W-:Y:S01]  /*14c0*/  STL [R1+0x1178], R5 ;  /* 0x0011780501007387 */ /* 0x0003e20000100800 */
[----:B0-----:R-:W-:Y:S02]  /*14d0*/  IADD3 R4, R4, 0x40, RZ ;  /* 0x0000004004047810 */ /* 0x001fe40007ffe0ff */
[----:B-1----:R-:W-:-:S05]  /*14e0*/  IADD3 R5, R2, 0x7f, RZ ;  /* 0x0000007f02057810 */ /* 0x002fca0007ffe0ff */
[----:B------:R0:W-:Y:S04]  /*14f0*/  STL [R1+0x1170], R5 ;  /* 0x0011700501007387 */ /* 0x0001e80000100800 */
[----:B------:R0:W-:Y:S04]  /*1500*/  STL [R1+0x1174], R29 ;  /* 0x0011741d01007387 */ /* 0x0001e80000100800 */
[----:B------:R0:W-:Y:S01]  /*1510*/  STL [R1+0x758], R4 ;  /* 0x0007580401007387 */ /* 0x0001e20000100800 */
[----:B------:R-:W-:Y:S05]  /*1520*/  @P0 BRA `(.L_x_0) ;  /* 0x0000077000000947 */ /* 0x000fea0003800000 */
[----:B------:R-:W-:Y:S01]  /*1530*/  IMAD.SHL.U32 R0, R12, 0x20, RZ ;  /* 0x000000200c007824 */ /* 0x000fe200078e00ff */
[----:B------:R-:W-:Y:S01]  /*1540*/  CS2R R24, SRZ ;  /* 0x0000000000187805 */ /* 0x000fe2000001ff00 */
[----:B------:R-:W-:Y:S01]  /*1550*/  CS2R R26, SRZ ;  /* 0x00000000001a7805 */ /* 0x000fe2000001ff00 */
[----:B------:R-:W-:Y:S01]  /*1560*/  CS2R R20, SRZ ;  /* 0x0000000000147805 */ /* 0x000fe2000001ff00 */
[----:B------:R-:W-:Y:S01]  /*1570*/  CS2R R22, SRZ ;  /* 0x0000000000167805 */ /* 0x000fe2000001ff00 */
[----:B------:R1:W-:Y:S01]  /*1580*/  STL [R1+0xf7c], R0 ;  /* 0x000f7c0001007387 */ /* 0x0003e20000100800 */
[----:B------:R-:W-:Y:S01]  /*1590*/  CS2R R16, SRZ ;  /* 0x0000000000107805 */ /* 0x000fe2000001ff00 */
[----:B------:R-:W-:Y:S01]  /*15a0*/  CS2R R18, SRZ ;  /* 0x0000000000127805 */ /* 0x000fe2000001ff00 */
[----:B------:R-:W-:Y:S01]  /*15b0*/  CS2R R12, SRZ ;  /* 0x00000000000c7805 */ /* 0x000fe2000001ff00 */
[----:B------:R1:W-:Y:S01]  /*15c0*/  STL [R1], RZ ;  /* 0x000000ff01007387 */ /* 0x0003e20000100800 */
[----:B------:R-:W-:Y:S01]  /*15d0*/  CS2R R14, SRZ ;  /* 0x00000000000e7805 */ /* 0x000fe2000001ff00 */
[----:B------:R-:W-:Y:S01]  /*15e0*/  CS2R R8, SRZ ;  /* 0x0000000000087805 */ /* 0x000fe2000001ff00 */
[----:B------:R-:W-:Y:S01]  /*15f0*/  CS2R R10, SRZ ;  /* 0x00000000000a7805 */ /* 0x000fe2000001ff00 */
[----:B------:R1:W-:Y:S01]  /*1600*/  STL [R1+0x4], RZ ;  /* 0x000004ff01007387 */ /* 0x0003e20000100800 */
[----:B0-----:R-:W-:Y:S01]  /*1610*/  CS2R R4, SRZ ;  /* 0x0000000000047805 */ /* 0x001fe2000001ff00 */
[----:B------:R-:W-:-:S02]  /*1620*/  CS2R R6, SRZ ;  /* 0x0000000000067805 */ /* 0x000fc4000001ff00 */
[----:B------:R1:W-:Y:S04]  /*1630*/  STL [R1+0x8], RZ ;  /* 0x000008ff01007387 */ /* 0x0003e80000100800 */
        /* <DEDUP_REMOVED lines=100> */
[----:B------:R1:W-:Y:S01]  /*1c80*/  STL [R1+0x1ec], RZ ;  /* 0x0001ecff01007387 */ /* 0x0003e20000100800 */
[----:B------:R-:W-:Y:S05]  /*1c90*/  BRA `(.L_x_1) ;  /* 0x00033b0000007947 */ /* 0x000fea0003800000 */
.L_x_0:
[----:B0-----:R-:W2:Y:S04]  /*1ca0*/  LDL R5, [R1+0x1170] ;  /* 0x0011700001057983 */ /* 0x001ea80000100800 */
[----:B------:R-:W3:Y:S04]  /*1cb0*/  LDL R6, [R1+0x758] ;  /* 0x0007580001067983 */ /* 0x000ee80000100800 */
[----:B------:R-:W4:Y:S04]  /*1cc0*/  LDL R8, [R1+0x1178] ;  /* 0x0011780001087983 */ /* 0x000f280000100800 */
[----:B------:R-:W5:Y:S04]  /*1cd0*/  LDL R25, [R1+0x754] ;  /* 0x0007540001197983 */ /* 0x000f680000100800 */
[----:B------:R-:W4:Y:S04]  /*1ce0*/  LDL R23, [R1+0x1168] ;  /* 0x0011680001177983 */ /* 0x000f280000100800 */
[----:B------:R-:W4:Y:S04]  /*1cf0*/  LDL R16, [R1+0x1164] ;  /* 0x0011640001107983 */ /* 0x000f280000100800 */
[----:B------:R-:W4:Y:S04]  /*1d00*/  LDL R17, [R1+0x1158] ;  /* 0x0011580001117983 */ /* 0x000f280000100800 */
[----:B------:R-:W5:Y:S04]  /*1d10*/  LDL R18, [R1+0x115c] ;  /* 0x00115c0001127983 */ /* 0x000f680000100800 */
[----:B------:R-:W5:Y:S04]  /*1d20*/  LDL R7, [R1+0x116c] ;  /* 0x00116c0001077983 */ /* 0x000f680000100800 */
[----:B------:R-:W5:Y:S04]  /*1d30*/  LDL R9, [R1+0x1154] ;  /* 0x0011540001097983 */ /* 0x000f680000100800 */
[----:B------:R-:W5:Y:S04]  /*1d40*/  LDL R11, [R1+0x114c] ;  /* 0x00114c00010b7983 */ /* 0x000f680000100800 */
[----:B------:R-:W5:Y:S04]  /*1d50*/  LDL R12, [R1+0x1148] ;  /* 0x00114800010c7983 */ /* 0x000f680000100800 */
[----:B------:R-:W5:Y:S01]  /*1d60*/  LDL R14, [R1+0x1144] ;  /* 0x00114400010e7983 */ /* 0x000f620000100800 */
[----:B------:R-:W-:Y:S01]  /*1d70*/  IMAD.MOV.U32 R21, RZ, RZ, R2 ;  /* 0x000000ffff157224 */ /* 0x000fe200078e0002 */
[----:B------:R-:W-:Y:S01]  /*1d80*/  IABS R2, c[0x0][0x178] ;  /* 0x00005e0000027a13 */ /* 0x000fe20000000000 */
[----:B------:R-:W-:Y:S01]  /*1d90*/  IMAD.MOV.U32 R19, RZ, RZ, R3 ;  /* 0x000000ffff137224 */ /* 0x000fe200078e0003 */
[----:B------:R-:W5:Y:S03]  /*1da0*/  LDL R15, [R1+0x113c] ;  /* 0x00113c00010f7983 */ /* 0x000f660000100800 */
[----:B------:R-:W-:Y:S01]  /*1db0*/  IMAD.MOV.U32 R24, RZ, RZ, R2 ;  /* 0x000000ffff187224 */ /* 0x000fe200078e0002 */
[----:B------:R-:W5:Y:S03]  /*1dc0*/  LDL R13, [R1+0x1140] ;  /* 0x00114000010d7983 */ /* 0x000f660000100800 */
[----:B------:R-:W0:Y:S01]  /*1dd0*/  I2F.RP R3, R24 ;  /* 0x0000001800037306 */ /* 0x000e220000209400 */
[----:B------:R-:W-:Y:S01]  /*1de0*/  IMAD.MOV.U32 R22, RZ, RZ, R29 ;  /* 0x000000ffff167224 */ /* 0x000fe200078e001d */
[----:B------:R-:W-:Y:S01]  /*1df0*/  IABS R29, c[0x0][0x17c] ;  /* 0x00005f00001d7a13 */ /* 0x000fe20000000000 */
[----:B------:R-:W5:Y:S05]  /*1e00*/  LDL R10, [R1+0x1138] ;  /* 0x00113800010a7983 */ /* 0x000f6a0000100800 */
[----:B------:R-:W1:Y:S08]  /*1e10*/  I2F.RP R2, R29 ;  /* 0x0000001d00027306 */ /* 0x000e700000209400 */
[----:B0-----:R-:W0:Y:S08]  /*1e20*/  MUFU.RCP R3, R3 ;  /* 0x0000000300037308 */ /* 0x001e300000001000 */
[----:B-1----:R-:W1:Y:S01]  /*1e30*/  MUFU.RCP R2, R2 ;  /* 0x0000000200027308 */ /* 0x002e620000001000 */
[----:B0-----:R-:W-:-:S07]  /*1e40*/  IADD3 R3, R3, 0xffffffe, RZ ;  /* 0x0ffffffe03037810 */ /* 0x001fce0007ffe0ff */
[----:B------:R-:W0:Y:S01]  /*1e50*/  F2I.FTZ.U32.TRUNC.NTZ R3, R3 ;  /* 0x0000000300037305 */ /* 0x000e22000021f000 */
[----:B-1----:R-:W-:Y:S02]  /*1e60*/  IADD3 R2, R2, 0xffffffe, RZ ;  /* 0x0ffffffe02027810 */ /* 0x002fe40007ffe0ff */
[----:B------:R-:W-:Y:S01]  /*1e70*/  IABS R21, R21 ;  /* 0x0000001500157213 */ /* 0x000fe20000000000 */
[----:B--2---:R-:W-:-:S04]  /*1e80*/  IMAD.MOV.U32 R26, RZ, RZ, R5 ;  /* 0x000000ffff1a7224 */ /* 0x004fc800078e0005 */
[----:B------:R1:W2:Y:S01]  /*1e90*/  F2I.FTZ.U32.TRUNC.NTZ R5, R2 ;  /* 0x0000000200057305 */ /* 0x0002a2000021f000 */
[----:B---3--:R-:W-:Y:S02]  /*1ea0*/  IMAD.MOV.U32 R20, RZ, RZ, R6 ;  /* 0x000000ffff147224 */ /* 0x008fe400078e0006 */
[----:B0-----:R-:W-:Y:S01]  /*1eb0*/  IMAD.MOV R6, RZ, RZ, -R3 ;  /* 0x000000ffff067224 */ /* 0x001fe200078e0a03 */
[----:B-1----:R-:W-:-:S03]  /*1ec0*/  SHF.R.S32.HI R2, RZ, 0x1f, R0 ;  /* 0x0000001fff027819 */ /* 0x002fc60000011400 */
[----:B------:R-:W-:Y:S01]  /*1ed0*/  IMAD R6, R6, R24, RZ ;  /* 0x0000001806067224 */ /* 0x000fe200078e02ff */
[----:B------:R-:W-:Y:S01]  /*1ee0*/  LEA.HI R0, R2, R0, RZ, 0x6 ;  /* 0x0000000002007211 */ /* 0x000fe200078f30ff */
[----:B------:R-:W-:-:S04]  /*1ef0*/  IMAD.MOV.U32 R2, RZ, RZ, RZ ;  /* 0x000000ffff027224 */ /* 0x000fc800078e00ff */
[----:B------:R-:W-:Y:S01]  /*1f00*/  IMAD.HI.U32 R6, R3, R6, R2 ;  /* 0x0000000603067227 */ /* 0x000fe200078e0002 */
[----:B------:R-:W-:Y:S02]  /*1f10*/  IABS R2, R20 ;  /* 0x0000001400027213 */ /* 0x000fe40000000000 */
[----:B------:R-:W0:Y:S01]  /*1f20*/  S2R R20, SR_TID.X ;  /* 0x0000000000147919 */ /* 0x000e220000002100 */
[----:B--2---:R-:W-:Y:S02]  /*1f30*/  IMAD.MOV R4, RZ, RZ, -R5 ;  /* 0x000000ffff047224 */ /* 0x004fe400078e0a05 */
[----:B----4-:R-:W-:Y:S01]  /*1f40*/  IMAD.MOV.U32 R27, RZ, RZ, R8 ;  /* 0x000000ffff1b7224 */ /* 0x010fe200078e0008 */
[----:B------:R5:W-:Y:S01]  /*1f50*/  STL [R1+0x1ec], R0 ;  /* 0x0001ec0001007387 */ /* 0x000be20000100800 */
[----:B------:R-:W-:Y:S02]  /*1f60*/  IMAD.MOV.U32 R8, RZ, RZ, R28 ;  /* 0x000000ffff087224 */ /* 0x000fe400078e001c */
[----:B------:R-:W-:-:S02]  /*1f70*/  IMAD R28, R4, R29, RZ ;  /* 0x0000001d041c7224 */ /* 0x000fc400078e02ff */
[----:B------:R-:W-:Y:S01]  /*1f80*/  IMAD.MOV.U32 R4, RZ, RZ, RZ ;  /* 0x000000ffff047224 */ /* 0x000fe200078e00ff */
[----:B------:R-:W-:Y:S01]  /*1f90*/  IABS R3, R26 ;  /* 0x0000001a00037213 */ /* 0x000fe20000000000 */
[----:B------:R-:W-:Y:S01]  /*1fa0*/  IMAD.MOV.U32 R26, RZ, RZ, R27 ;  /* 0x000000ffff1a7224 */ /* 0x000fe200078e001b */
[----:B-----5:R-:W-:Y:S01]  /*1fb0*/  IABS R0, R25 ;  /* 0x0000001900007213 */ /* 0x020fe20000000000 */
[----:B------:R-:W-:Y:S02]  /*1fc0*/  IMAD.MOV.U32 R25, RZ, RZ, R22 ;  /* 0x000000ffff197224 */ /* 0x000fe400078e0016 */
[----:B------:R-:W-:Y:S02]  /*1fd0*/  IMAD.MOV.U32 R22, RZ, RZ, R8 ;  /* 0x000000ffff167224 */ /* 0x000fe400078e0008 */
[----:B------:R-:W-:-:S04]  /*1fe0*/  IMAD.HI.U32 R28, R5, R28, R4 ;  /* 0x0000001c051c7227 */ /* 0x000fc800078e0004 */
[----:B------:R-:W-:Y:S01]  /*1ff0*/  IMAD.MOV.U32 R27, RZ, RZ, R23 ;  /* 0x000000ffff1b7224 */ /* 0x000fe200078e0017 */
[C---:B0-----:R-:W-:Y:S01]  /*2000*/  LOP3.LUT R8, R20.reuse, 0x7, RZ, 0xc0, !PT ;  /* 0x0000000714087812 */ /* 0x041fe200078ec0ff */
[----:B------:R-:W-:Y:S02]  /*2010*/  IMAD.MOV.U32 R5, RZ, RZ, R0 ;  /* 0x000000ffff057224 */ /* 0x000fe400078e0000 */
[----:B------:R-:W-:Y:S02]  /*2020*/  IMAD.MOV.U32 R23, RZ, RZ, R16 ;  /* 0x000000ffff177224 */ /* 0x000fe400078e0010 */
[----:B------:R-:W-:Y:S02]  /*2030*/  IMAD.MOV.U32 R16, RZ, RZ, R17 ;  /* 0x000000ffff107224 */ /* 0x000fe400078e0011 */
[----:B------:R-:W-:Y:S02]  /*2040*/  IMAD.SHL.U32 R0, R20, 0x2, RZ ;  /* 0x0000000214007824 */ /* 0x000fe400078e00ff */
[----:B------:R-:W-:-:S02]  /*2050*/  IMAD.MOV.U32 R17, RZ, RZ, R18 ;  /* 0x000000ffff117224 */ /* 0x000fc400078e0012 */
[----:B------:R-:W-:Y:S02]  /*2060*/  IMAD.MOV.U32 R18, RZ, RZ, R9 ;  /* 0x000000ffff127224 */ /* 0x000fe400078e0009 */
[----:B------:R-:W-:Y:S02]  /*2070*/  IMAD.MOV.U32 R20, RZ, RZ, R7 ;  /* 0x000000ffff147224 */ /* 0x000fe400078e0007 */
[----:B------:R-:W-:-:S04]  /*2080*/  IMAD.HI.U32 R7, R6, R5, RZ ;  /* 0x0000000506077227 */ /* 0x000fc800078e00ff */
[----:B------:R-:W-:Y:S02]  /*2090*/  IMAD R9, R8, 0x110, RZ ;  /* 0x0000011008097824 */ /* 0x000fe400078e02ff */
[----:B------:R-:W-:-:S04]  /*20a0*/  IMAD.HI.U32 R4, R6, R2, RZ ;  /* 0x0000000206047227 */ /* 0x000fc800078e00ff */
[----:B------:R-:W-:Y:S01]  /*20b0*/  IMAD.MOV R6, RZ, RZ, -R7 ;  /* 0x000000ffff067224 */ /* 0x000fe200078e0a07 */
[----:B------:R-:W-:Y:S01]  /*20c0*/  LOP3.LUT R7, R9, 0x10, R0, 0x78, !PT ;  /* 0x0000001009077812 */ /* 0x000fe200078e7800 */
[----:B------:R-:W-:Y:S02]  /*20d0*/  IMAD R8, R8, 0x90, RZ ;  /* 0x0000009008087824 */ /* 0x000fe400078e02ff */
[----:B------:R-:W-:Y:S02]  /*20e0*/  IMAD.MOV R4, RZ, RZ, -R4 ;  /* 0x000000ffff047224 */ /* 0x000fe400078e0a04 */
[----:B------:R0:W-:Y:S01]  /*20f0*/  STL [R1+0x19c], R7 ;  /* 0x00019c0701007387 */ /* 0x0001e20000100800 */
[C---:B------:R-:W-:Y:S02]  /*2100*/  IMAD R5, R24.reuse, R6, R5 ;  /* 0x0000000618057224 */ /* 0x040fe400078e0205 */
[----:B------:R-:W-:Y:S02]  /*2110*/  IMAD R2, R24, R4, R2 ;  /* 0x0000000418027224 */ /* 0x000fe400078e0202 */
[----:B------:R-:W-:Y:S01]  /*2120*/  IMAD.HI.U32 R4, R28, R3, RZ ;  /* 0x000000031c047227 */ /* 0x000fe200078e00ff */
[----:B0-----:R-:W-:-:S02]  /*2130*/  LOP3.LUT R7, R8, 0x30, R0, 0x78, !PT ;  /* 0x0000003008077812 */ /* 0x001fc400078e7800 */
[----:B------:R-:W-:-:S03]  /*2140*/  IABS R6, R25 ;  /* 0x0000001900067213 */ /* 0x000fc60000000000 */
[----:B------:R-:W-:Y:S01]  /*2150*/  STL [R1+0x1e8], R7 ;  /* 0x0001e80701007387 */ /* 0x000fe20000100800 */
[----:B------:R-:W-:-:S03]  /*2160*/  IMAD.HI.U32 R0, R28, R21, RZ ;  /* 0x000000151c007227 */ /* 0x000fc600078e00ff */
[----:B------:R0:W-:Y:S01]  /*2170*/  STL [R1+0x5c], R5 ;  /* 0x00005c0501007387 */ /* 0x0001e20000100800 */
[----:B------:R-:W-:-:S03]  /*2180*/  IMAD.MOV R4, RZ, RZ, -R4 ;  /* 0x000000ffff047224 */ /* 0x000fc600078e0a04 */
[----:B------:R1:W-:Y:S01]  /*2190*/  STL [R1+0x58], R2 ;  /* 0x0000580201007387 */ /* 0x0003e20000100800 */
[C---:B------:R-:W-:Y:S01]  /*21a0*/  IMAD.HI.U32 R8, R28.reuse, R6, RZ ;  /* 0x000000061c087227 */ /* 0x040fe200078e00ff */
[----:B0-----:R-:W-:Y:S02]  /*21b0*/  IABS R5, R26 ;  /* 0x0000001a00057213 */ /* 0x001fe40000000000 */
[----:B-1----:R-:W-:Y:S01]  /*21c0*/  IABS R2, R27 ;  /* 0x0000001b00027213 */ /* 0x002fe20000000000 */
[----:B------:R-:W-:Y:S02]  /*21d0*/  IMAD.MOV R0, RZ, RZ, -R0 ;  /* 0x000000ffff007224 */ /* 0x000fe400078e0a00 */
[----:B------:R-:W-:-:S04]  /*21e0*/  IMAD.HI.U32 R7, R28, R5, RZ ;  /* 0x000000051c077227 */ /* 0x000fc800078e00ff */
[----:B------:R-:W-:Y:S02]  /*21f0*/  IMAD R3, R29, R4, R3 ;  /* 0x000000041d037224 */ /* 0x000fe400078e0203 */
[----:B------:R-:W-:-:S04]  /*2200*/  IMAD.HI.U32 R4, R28, R2, RZ ;  /* 0x000000021c047227 */ /* 0x000fc800078e00ff */
[----:B------:R-:W-:Y:S01]  /*2210*/  IMAD.MOV R8, RZ, RZ, -R8 ;  /* 0x000000ffff087224 */ /* 0x000fe200078e0a08 */
[----:B------:R0:W-:Y:S01]  /*2220*/  STL [R1+0x54], R3 ;  /* 0x0000540301007387 */ /* 0x0001e20000100800 */
[C---:B------:R-:W-:Y:S01]  /*2230*/  IMAD R21, R29.reuse, R0, R21 ;  /* 0x000000001d157224 */ /* 0x040fe200078e0215 */
[----:B------:R-:W-:Y:S01]  /*2240*/  IABS R0, R20 ;  /* 0x0000001400007213 */ /* 0x000fe20000000000 */
[----:B------:R-:W-:Y:S02]  /*2250*/  IMAD.MOV R7, RZ, RZ, -R7 ;  /* 0x000000ffff077224 */ /* 0x000fe400078e0a07 */
[----:B------:R-:W-:Y:S02]  /*2260*/  IMAD.MOV R4, RZ, RZ, -R4 ;  /* 0x000000ffff047224 */ /* 0x000fe400078e0a04 */
[C---:B------:R-:W-:Y:S01]  /*2270*/  IMAD R8, R29.reuse, R8, R6 ;  /* 0x000000081d087224 */ /* 0x040fe200078e0206 */
[----:B0-----:R-:W-:Y:S01]  /*2280*/  IABS R3, R22 ;  /* 0x0000001600037213 */ /* 0x001fe20000000000 */
[----:B------:R-:W-:-:S02]  /*2290*/  IMAD R5, R29, R7, R5 ;  /* 0x000000071d057224 */ /* 0x000fc400078e0205 */
[C---:B------:R-:W-:Y:S02]  /*22a0*/  IMAD R2, R29.reuse, R4, R2 ;  /* 0x000000041d027224 */ /* 0x040fe400078e0202 */
[C---:B------:R-:W-:Y:S01]  /*22b0*/  IMAD.HI.U32 R6, R28.reuse, R0, RZ ;  /* 0x000000001c067227 */ /* 0x040fe200078e00ff */
[----:B------:R-:W-:Y:S01]  /*22c0*/  STL [R1+0x50], R8 ;  /* 0x0000500801007387 */ /* 0x000fe20000100800 */
[----:B------:R-:W-:Y:S02]  /*22d0*/  IABS R7, R23 ;  /* 0x0000001700077213 */ /* 0x000fe40000000000 */
[C---:B------:R-:W-:Y:S01]  /*22e0*/  IMAD.HI.U32 R4, R28.reuse, R3, RZ ;  /* 0x000000031c047227 */ /* 0x040fe200078e00ff */
[----:B------:R0:W-:Y:S03]  /*22f0*/  STL [R1+0x4c], R5 ;  /* 0x00004c0501007387 */ /* 0x0001e60000100800 */
[----:B------:R-:W-:Y:S01]  /*2300*/  IMAD.MOV R6, RZ, RZ, -R6 ;  /* 0x000000ffff067224 */ /* 0x000fe200078e0a06 */
[----:B------:R1:W-:Y:S01]  /*2310*/  STL [R1+0x48], R2 ;  /* 0x0000480201007387 */ /* 0x0003e20000100800 */
[----:B------:R-:W-:Y:S01]  /*2320*/  IMAD.MOV R4, RZ, RZ, -R4 ;  /* 0x000000ffff047224 */ /* 0x000fe200078e0a04 */
[----:B0-----:R-:W-:Y:S01]  /*2330*/  IABS R5, R16 ;  /* 0x0000001000057213 */ /* 0x001fe20000000000 */
[----:B------:R-:W-:Y:S01]  /*2340*/  IMAD R0, R29, R6, R0 ;  /* 0x000000061d007224 */ /* 0x000fe200078e0200 */
[----:B-1----:R-:W-:Y:S01]  /*2350*/  IABS R2, R17 ;  /* 0x0000001100027213 */ /* 0x002fe20000000000 */
[----:B------:R-:W-:-:S04]  /*2360*/  IMAD.HI.U32 R8, R28, R7, RZ ;  /* 0x000000071c087227 */ /* 0x000fc800078e00ff */
[----:B------:R-:W-:-:S04]  /*2370*/  IMAD.HI.U32 R6, R28, R5, RZ ;  /* 0x000000051c067227 */ /* 0x000fc800078e00ff */
[----:B------:R-:W-:Y:S02]  /*2380*/  IMAD R3, R29, R4, R3 ;  /* 0x000000041d037224 */ /* 0x000fe400078e0203 */
[----:B------:R-:W-:-:S04]  /*2390*/  IMAD.HI.U32 R4, R28, R2, RZ ;  /* 0x000000021c047227 */ /* 0x000fc800078e00ff */
[----:B------:R-:W-:Y:S02]  /*23a0*/  IMAD.MOV R8, RZ, RZ, -R8 ;  /* 0x000000ffff087224 */ /* 0x000fe400078e0a08 */
[----:B------:R-:W-:Y:S02]  /*23b0*/  IMAD.MOV R6, RZ, RZ, -R6 ;  /* 0x000000ffff067224 */ /* 0x000fe400078e0a06 */
[----:B------:R-:W-:Y:S02]  /*23c0*/  IMAD.MOV R4, RZ, RZ, -R4 ;  /* 0x000000ffff047224 */ /* 0x000fe400078e0a04 */
[C---:B------:R-:W-:Y:S02]  /*23d0*/  IMAD R8, R29.reuse, R8, R7 ;  /* 0x000000081d087224 */ /* 0x040fe400078e0207 */
[C---:B------:R-:W-:Y:S01]  /*23e0*/  IMAD R5, R29.reuse, R6, R5 ;  /* 0x000000061d057224 */ /* 0x040fe200078e0205 */
[----:B------:R-:W-:Y:S01]  /*23f0*/  STL [R1+0x44], R0 ;  /* 0x0000440001007387 */ /* 0x000fe20000100800 */
[----:B------:R-:W-:-:S03]  /*2400*/  IMAD R2, R29, R4, R2 ;  /* 0x000000041d027224 */ /* 0x000fc600078e0202 */
[----:B------:R-:W-:Y:S01]  /*2410*/  STL [R1+0x40], R3 ;  /* 0x0000400301007387 */ /* 0x000fe20000100800 */
[----:B------:R-:W-:-:S03]  /*2420*/  IABS R6, R11 ;  /* 0x0000000b00067213 */ /* 0x000fc60000000000 */
[----:B------:R-:W-:Y:S04]  /*2430*/  STL [R1+0x3c], R8 ;  /* 0x00003c0801007387 */ /* 0x000fe80000100800 */
[----:B------:R0:W-:Y:S04]  /*2440*/  STL [R1+0x38], R5 ;  /* 0x0000380501007387 */ /* 0x0001e80000100800 */
[----:B------:R1:W-:Y:S04]  /*2450*/  STL [R1+0x34], R2 ;  /* 0x0000340201007387 */ /* 0x0003e80000100800 */
[----:B------:R-:W2:Y:S01]  /*2460*/  LDL R11, [R1+0x1134] ;  /* 0x00113400010b7983 */ /* 0x000ea20000100800 */
[----:B0-----:R-:W-:-:S03]  /*2470*/  IABS R5, R12 ;  /* 0x0000000c00057213 */ /* 0x001fc60000000000 */
[----:B------:R-:W3:Y:S01]  /*2480*/  LDL R12, [R1+0x1130] ;  /* 0x00113000010c7983 */ /* 0x000ee20000100800 */
[----:B-1----:R-:W-:-:S03]  /*2490*/  IABS R2, R14 ;  /* 0x0000000e00027213 */ /* 0x002fc60000000000 */
[----:B------:R-:W4:Y:S01]  /*24a0*/  LDL R14, [R1+0x112c] ;  /* 0x00112c00010e7983 */ /* 0x000f220000100800 */
[----:B------:R-:W-:Y:S02]  /*24b0*/  IABS R0, R18 ;  /* 0x0000001200007213 */ /* 0x000fe40000000000 */
[----:B------:R-:W-:-:S03]  /*24c0*/  IABS R3, R19 ;  /* 0x0000001300037213 */ /* 0x000fc60000000000 */
[----:B------:R-:W-:-:S04]  /*24d0*/  IMAD.HI.U32 R7, R28, R0, RZ ;  /* 0x000000001c077227 */ /* 0x000fc800078e00ff */
[----:B------:R-:W-:Y:S02]  /*24e0*/  IMAD.MOV R7, RZ, RZ, -R7 ;  /* 0x000000ffff077224 */ /* 0x000fe400078e0a07 */
[----:B------:R-:W-:-:S04]  /*24f0*/  IMAD.HI.U32 R4, R28, R3, RZ ;  /* 0x000000031c047227 */ /* 0x000fc800078e00ff */
[----:B------:R-:W-:Y:S02]  /*2500*/  IMAD R0, R29, R7, R0 ;  /* 0x000000071d007224 */ /* 0x000fe400078e0200 */
[----:B------:R-:W-:Y:S02]  /*2510*/  IMAD.MOV R4, RZ, RZ, -R4 ;  /* 0x000000ffff047224 */ /* 0x000fe400078e0a04 */
[----:B------:R-:W-:-:S04]  /*2520*/  IMAD.HI.U32 R8, R28, R6, RZ ;  /* 0x000000061c087227 */ /* 0x000fc800078e00ff */
[----:B------:R-:W-:-:S04]  /*2530*/  IMAD.HI.U32 R7, R28, R5, RZ ;  /* 0x000000051c077227 */ /* 0x000fc800078e00ff */
[----:B------:R-:W-:Y:S02]  /*2540*/  IMAD R3, R29, R4, R3 ;  /* 0x000000041d037224 */ /* 0x000fe400078e0203 */
[----:B------:R-:W-:Y:S02]  /*2550*/  IMAD.MOV R8, RZ, RZ, -R8 ;  /* 0x000000ffff087224 */ /* 0x000fe400078e0a08 */
[----:B------:R-:W-:-:S04]  /*2560*/  IMAD.HI.U32 R4, R28, R2, RZ ;  /* 0x000000021c047227 */ /* 0x000fc800078e00ff */
[----:B------:R-:W-:Y:S01]  /*2570*/  IMAD.MOV R7, RZ, RZ, -R7 ;  /* 0x000000ffff077224 */ /* 0x000fe200078e0a07 */
[----:B------:R0:W-:Y:S01]  /*2580*/  STL [R1+0x30], R0 ;  /* 0x0000300001007387 */ /* 0x0001e20000100800 */
[C---:B------:R-:W-:Y:S02]  /*2590*/  IMAD R8, R29.reuse, R8, R6 ;  /* 0x000000081d087224 */ /* 0x040fe400078e0206 */
[----:B------:R-:W-:Y:S02]  /*25a0*/  IMAD.MOV R4, RZ, RZ, -R4 ;  /* 0x000000ffff047224 */ /* 0x000fe400078e0a04 */
[C---:B------:R-:W-:Y:S02]  /*25b0*/  IMAD R5, R29.reuse, R7, R5 ;  /* 0x000000071d057224 */ /* 0x040fe400078e0205 */
[----:B------:R-:W-:Y:S01]  /*25c0*/  IMAD R2, R29, R4, R2 ;  /* 0x000000041d027224 */ /* 0x000fe200078e0202 */
[----:B0-----:R-:W-:Y:S02]  /*25d0*/  IABS R0, R13 ;  /* 0x0000000d00007213 */ /* 0x001fe40000000000 */
[----:B------:R-:W5:Y:S04]  /*25e0*/  LDL R13, [R1+0x1128] ;  /* 0x00112800010d7983 */ /* 0x000f680000100800 */
[----:B------:R0:W-:Y:S04]  /*25f0*/  STL [R1+0x2c], R3 ;  /* 0x00002c0301007387 */ /* 0x0001e80000100800 */
[----:B------:R-:W-:Y:S04]  /*2600*/  STL [R1+0x28], R8 ;  /* 0x0000280801007387 */ /* 0x000fe80000100800 */
[----:B------:R2:W-:Y:S01]  /*2610*/  STL [R1+0x24], R5 ;  /* 0x0000240501007387 */ /* 0x0005e20000100800 */
[----:B0-----:R-:W-:-:S03]  /*2620*/  IABS R3, R15 ;  /* 0x0000000f00037213 */ /* 0x001fc60000000000 */
[----:B------:R-:W5:Y:S01]  /*2630*/  LDL R15, [R1+0x1124] ;  /* 0x00112400010f7983 */ /* 0x000f620000100800 */
[----:B------:R-:W-:-:S03]  /*2640*/  IABS R7, R10 ;  /* 0x0000000a00077213 */ /* 0x000fc60000000000 */
[----:B------:R3:W-:Y:S01]  /*2650*/  STL [R1+0x190], R2 ;  /* 0x0001900201007387 */ /* 0x0007e20000100800 */
[----:B------:R-:W-:-:S03]  /*2660*/  IMAD.HI.U32 R6, R28, R0, RZ ;  /* 0x000000001c067227 */ /* 0x000fc600078e00ff */
[----:B------:R-:W5:Y:S01]  /*2670*/  LDL R10, [R1+0x1120] ;  /* 0x00112000010a7983 */ /* 0x000f620000100800 */
[----:B------:R-:W-:-:S04]  /*2680*/  IMAD.MOV R6, RZ, RZ, -R6 ;  /* 0x000000ffff067224 */ /* 0x000fc800078e0a06 */
[----:B------:R-:W-:Y:S01]  /*2690*/  IMAD R0, R29, R6, R0 ;  /* 0x000000061d007224 */ /* 0x000fe200078e0200 */
[----:B--2---:R-:W-:Y:S02]  /*26a0*/  IABS R5, R11 ;  /* 0x0000000b00057213 */ /* 0x004fe40000000000 */
[----:B------:R-:W2:Y:S01]  /*26b0*/  LDL R11, [R1+0x111c] ;  /* 0x00111c00010b7983 */ /* 0x000ea20000100800 */
[----:B---3--:R-:W-:-:S03]  /*26c0*/  IABS R2, R12 ;  /* 0x0000000c00027213 */ /* 0x008fc60000000000 */
[----:B------:R-:W3:Y:S04]  /*26d0*/  LDL R12, [R1+0x1118] ;  /* 0x00111800010c7983 */ /* 0x000ee80000100800 */
[----:B------:R4:W-:Y:S02]  /*26e0*/  STL [R1+0x198], R0 ;  /* 0x0001980001007387 */ /* 0x0009e40000100800 */
[----:B----4-:R-:W-:Y:S02]  /*26f0*/  IABS R0, R14 ;  /* 0x0000000e00007213 */ /* 0x010fe40000000000 */
[----:B------:R-:W4:Y:S01]  /*2700*/  LDL R14, [R1+0x1114] ;  /* 0x00111400010e7983 */ /* 0x000f220000100800 */
[----:B------:R-:W-:-:S04]  /*2710*/  IMAD.HI.U32 R4, R28, R3, RZ ;  /* 0x000000031c047227 */ /* 0x000fc800078e00ff */
[----:B------:R-:W-:Y:S02]  /*2720*/  IMAD.MOV R4, RZ, RZ, -R4 ;  /* 0x000000ffff047224 */ /* 0x000fe400078e0a04 */
[----:B------:R-:W-:-:S04]  /*2730*/  IMAD.HI.U32 R8, R28, R7, RZ ;  /* 0x000000071c087227 */ /* 0x000fc800078e00ff */
[----:B------:R-:W-:-:S04]  /*2740*/  IMAD.HI.U32 R6, R28, R5, RZ ;  /* 0x000000051c067227 */ /* 0x000fc800078e00ff */
[----:B------:R-:W-:Y:S02]  /*2750*/  IMAD R3, R29, R4, R3 ;  /* 0x000000041d037224 */ /* 0x000fe400078e0203 */
[----:B------:R-:W-:Y:S02]  /*2760*/  IMAD.MOV R8, RZ, RZ, -R8 ;  /* 0x000000ffff087224 */ /* 0x000fe400078e0a08 */
[----:B------:R-:W-:-:S04]  /*2770*/  IMAD.HI.U32 R4, R28, R2, RZ ;  /* 0x000000021c047227 */ /* 0x000fc800078e00ff */
[----:B------:R-:W-:Y:S02]  /*2780*/  IMAD.MOV R6, RZ, RZ, -R6 ;  /* 0x000000ffff067224 */ /* 0x000fe400078e0a06 */
[C---:B------:R-:W-:Y:S02]  /*2790*/  IMAD R8, R29.reuse, R8, R7 ;  /* 0x000000081d087224 */ /* 0x040fe400078e0207 */
[----:B------:R-:W-:Y:S02]  /*27a0*/  IMAD.MOV R4, RZ, RZ, -R4 ;  /* 0x000000ffff047224 */ /* 0x000fe400078e0a04 */
[C---:B------:R-:W-:Y:S01]  /*27b0*/  IMAD R5, R29.reuse, R6, R5 ;  /* 0x000000061d057224 */ /* 0x040fe200078e0205 */
[----:B------:R5:W-:Y:S01]  /*27c0*/  STL [R1+0x18c], R3 ;  /* 0x00018c0301007387 */ /* 0x000be20000100800 */
[----:B------:R-:W-:-:S03]  /*27d0*/  IMAD R2, R29, R4, R2 ;  /* 0x000000041d027224 */ /* 0x000fc600078e0202 */
[----:B------:R-:W-:Y:S04]  /*27e0*/  STL [R1+0x170], R8 ;  /* 0x0001700801007387 */ /* 0x000fe80000100800 */
[----:B------:R0:W-:Y:S01]  /*27f0*/  STL [R1+0x184], R5 ;  /* 0x0001840501007387 */ /* 0x0001e20000100800 */
[----:B-----5:R-:W-:-:S03]  /*2800*/  IABS R3, R13 ;  /* 0x0000000d00037213 */ /* 0x020fc60000000000 */
[----:B------:R-:W5:Y:S01]  /*2810*/  LDL R13, [R1+0x1110] ;  /* 0x00111000010d7983 */ /* 0x000f620000100800 */
[----:B------:R-:W-:-:S03]  /*2820*/  IMAD.HI.U32 R7, R28, R0, RZ ;  /* 0x000000001c077227 */ /* 0x000fc600078e00ff */
[----:B------:R2:W-:Y:S01]  /*2830*/  STL [R1+0x188], R2 ;  /* 0x0001880201007387 */ /* 0x0005e20000100800 */
[----:B------:R-:W-:Y:S01]  /*2840*/  IMAD.MOV R7, RZ, RZ, -R7 ;  /* 0x000000ffff077224 */ /* 0x000fe200078e0a07 */
[----:B------:R-:W-:Y:S02]  /*2850*/  IABS R6, R15 ;  /* 0x0000000f00067213 */ /* 0x000fe40000000000 */
[----:B------:R-:W5:Y:S01]  /*2860*/  LDL R15, [R1+0x110c] ;  /* 0x00110c00010f7983 */ /* 0x000f620000100800 */
[C---:B------:R-:W-:Y:S01]  /*2870*/  IMAD.HI.U32 R4, R28.reuse, R3, RZ ;  /* 0x000000031c047227 */ /* 0x040fe200078e00ff */
[----:B0-----:R-:W-:Y:S02]  /*2880*/  IABS R5, R10 ;  /* 0x0000000a00057213 */ /* 0x001fe40000000000 */
[----:B------:R-:W5:Y:S01]  /*2890*/  LDL R10, [R1+0x1108] ;  /* 0x00110800010a7983 */ /* 0x000f620000100800 */
[----:B------:R-:W-:Y:S02]  /*28a0*/  IMAD R0, R29, R7, R0 ;  /* 0x000000071d007224 */ /* 0x000fe400078e0200 */
[----:B------:R-:W-:-:S04]  /*28b0*/  IMAD.HI.U32 R8, R28, R6, RZ ;  /* 0x000000061c087227 */ /* 0x000fc800078e00ff */
[----:B------:R-:W-:-:S04]  /*28c0*/  IMAD.HI.U32 R7, R28, R5, RZ ;  /* 0x000000051c077227 */ /* 0x000fc800078e00ff */
[----:B------:R-:W-:Y:S02]  /*28d0*/  IMAD.MOV R4, RZ, RZ, -R4 ;  /* 0x000000ffff047224 */ /* 0x000fe400078e0a04 */
[----:B------:R-:W-:Y:S02]  /*28e0*/  IMAD.MOV R8, RZ, RZ, -R8 ;  /* 0x000000ffff087224 */ /* 0x000fe400078e0a08 */
[----:B------:R-:W-:Y:S02]  /*28f0*/  IMAD.MOV R7, RZ, RZ, -R7 ;  /* 0x000000ffff077224 */ /* 0x000fe400078e0a07 */
[C---:B------:R-:W-:Y:S02]  /*2900*/  IMAD R3, R29.reuse, R4, R3 ;  /* 0x000000041d037224 */ /* 0x040fe400078e0203 */
[C---:B------:R-:W-:Y:S02]  /*2910*/  IMAD R8, R29.reuse, R8, R6 ;  /* 0x000000081d087224 */ /* 0x040fe400078e0206 */
[----:B------:R-:W-:Y:S01]  /*2920*/  IMAD R5, R29, R7, R5 ;  /* 0x000000071d057224 */ /* 0x000fe200078e0205 */
[----:B--2---:R-:W-:-:S02]  /*2930*/  IABS R2, R11 ;  /* 0x0000000b00027213 */ /* 0x004fc40000000000 */
[----:B------:R-:W2:Y:S04]  /*2940*/  LDL R11, [R1+0x1104] ;  /* 0x00110400010b7983 */ /* 0x000ea80000100800 */
[----:B------:R3:W-:Y:S02]  /*2950*/  STL [R1+0x178], R0 ;  /* 0x0001780001007387 */ /* 0x0007e40000100800 */
[----:B---3--:R-:W-:Y:S02]  /*2960*/  IABS R0, R12 ;  /* 0x0000000c00007213 */ /* 0x008fe40000000000 */
[----:B------:R-:W3:Y:S04]  /*2970*/  LDL R12, [R1+0x1100] ;  /* 0x00110000010c7983 */ /* 0x000ee80000100800 */
[----:B------:R4:W-:Y:S04]  /*2980*/  STL [R1+0x174], R3 ;  /* 0x0001740301007387 */ /* 0x0009e80000100800 */
[----:B------:R0:W-:Y:S04]  /*2990*/  STL [R1+0x154], R8 ;  /* 0x0001540801007387 */ /* 0x0001e80000100800 */
[----:B------:R1:W-:Y:S01]  /*29a0*/  STL [R1+0x168], R5 ;  /* 0x0001680501007387 */ /* 0x0003e20000100800 */
[----:B----4-:R-:W-:-:S03]  /*29b0*/  IABS R3, R14 ;  /* 0x0000000e00037213 */ /* 0x010fc60000000000 */
[----:B------:R-:W4:Y:S01]  /*29c0*/  LDL R14, [R1+0x10fc] ;  /* 0x0010fc00010e7983 */ /* 0x000f220000100800 */
[----:B------:R-:W-:-:S04]  /*29d0*/  IMAD.HI.U32 R4, R28, R2, RZ ;  /* 0x000000021c047227 */ /* 0x000fc800078e00ff */
[----:B------:R-:W-:-:S04]  /*29e0*/  IMAD.MOV R4, RZ, RZ, -R4 ;  /* 0x000000ffff047224 */ /* 0x000fc800078e0a04 */
[----:B------:R-:W-:Y:S02]  /*29f0*/  IMAD R2, R29, R4, R2 ;  /* 0x000000041d027224 */ /* 0x000fe400078e0202 */
[----:B------:R-:W-:-:S03]  /*2a00*/  IMAD.HI.U32 R6, R28, R0, RZ ;  /* 0x000000001c067227 */ /* 0x000fc600078e00ff */
[----:B------:R0:W-:Y:S01]  /*2a10*/  STL [R1+0x16c], R2 ;  /* 0x00016c0201007387 */ /* 0x0001e20000100800 */
[----:B------:R-:W-:Y:S02]  /*2a20*/  IMAD.MOV R6, RZ, RZ, -R6 ;  /* 0x000000ffff067224 */ /* 0x000fe400078e0a06 */
[C---:B------:R-:W-:Y:S01]  /*2a30*/  IMAD.HI.U32 R4, R28.reuse, R3, RZ ;  /* 0x000000031c047227 */ /* 0x040fe200078e00ff */
[----:B-----5:R-:W-:Y:S02]  /*2a40*/  IABS R7, R13 ;  /* 0x0000000d00077213 */ /* 0x020fe40000000000 */
[----:B------:R-:W5:Y:S01]  /*2a50*/  LDL R13, [R1+0x10f8] ;  /* 0x0010f800010d7983 */ /* 0x000f620000100800 */
[----:B------:R-:W-:Y:S02]  /*2a60*/  IMAD R0, R29, R6, R0 ;  /* 0x000000061d007224 */ /* 0x000fe400078e0200 */
[----:B------:R-:W-:Y:S02]  /*2a70*/  IMAD.MOV R4, RZ, RZ, -R4 ;  /* 0x000000ffff047224 */ /* 0x000fe400078e0a04 */
[----:B0-----:R-:W-:Y:S01]  /*2a80*/  IMAD.HI.U32 R8, R28, R7, RZ ;  /* 0x000000071c087227 */ /* 0x001fe200078e00ff */
[----:B-1----:R-:W-:-:S02]  /*2a90*/  IABS R5, R15 ;  /* 0x0000000f00057213 */ /* 0x002fc40000000000 */
[----:B------:R-:W5:Y:S03]  /*2aa0*/  LDL R15, [R1+0x10f4] ;  /* 0x0010f400010f7983 */ /* 0x000f660000100800 */
[C---:B------:R-:W-:Y:S01]  /*2ab0*/  IMAD.HI.U32 R6, R28.reuse, R5, RZ ;  /* 0x000000051c067227 */ /* 0x040fe200078e00ff */
[----:B------:R-:W-:Y:S02]  /*2ac0*/  IABS R2, R10 ;  /* 0x0000000a00027213 */ /* 0x000fe40000000000 */
[----:B------:R-:W5:Y:S01]  /*2ad0*/  LDL R10, [R1+0x10f0] ;  /* 0x0010f000010a7983 */ /* 0x000f620000100800 */
        /* <DEDUP_REMOVED lines=9> */
[----:B--2---:R-:W-:Y:S02]  /*2b70*/  IABS R0, R11 ;  /* 0x0000000b00007213 */ /* 0x004fe40000000000 */
[----:B------:R-:W2:Y:S04]  /*2b80*/  LDL R11, [R1+0x10ec] ;  /* 0x0010ec00010b7983 */ /* 0x000ea80000100800 */
[----:B------:R3:W-:Y:S04]  /*2b90*/  STL [R1+0x160], R3 ;  /* 0x0001600301007387 */ /* 0x0007e80000100800 */
[----:B------:R0:W-:Y:S04]  /*2ba0*/  STL [R1+0x134], R8 ;  /* 0x0001340801007387 */ /* 0x0001e80000100800 */
[----:B------:R5:W-:Y:S01]  /*2bb0*/  STL [R1+0x148], R5 ;  /* 0x0001480501007387 */ /* 0x000be20000100800 */
[----:B---3--:R-:W-:-:S03]  /*2bc0*/  IABS R3, R12 ;  /* 0x0000000c00037213 */ /* 0x008fc60000000000 */
[----:B------:R-:W3:Y:S04]  /*2bd0*/  LDL R12, [R1+0x10e8] ;  /* 0x0010e800010c7983 */ /* 0x000ee80000100800 */
[----:B------:R1:W-:Y:S01]  /*2be0*/  STL [R1+0x150], R2 ;  /* 0x0001500201007387 */ /* 0x0003e20000100800 */
[----:B----4-:R-:W-:-:S03]  /*2bf0*/  IABS R6, R14 ;  /* 0x0000000e00067213 */ /* 0x010fc60000000000 */
[----:B------:R-:W4:Y:S01]  /*2c00*/  LDL R14, [R1+0x10e4] ;  /* 0x0010e400010e7983 */ /* 0x000f220000100800 */
[----:B------:R-:W-:-:S04]  /*2c10*/  IMAD.HI.U32 R7, R28, R0, RZ ;  /* 0x000000001c077227 */ /* 0x000fc800078e00ff */
[----:B------:R-:W-:Y:S02]  /*2c20*/  IMAD.MOV R7, RZ, RZ, -R7 ;  /* 0x000000ffff077224 */ /* 0x000fe400078e0a07 */
[----:B------:R-:W-:-:S04]  /*2c30*/  IMAD.HI.U32 R4, R28, R3, RZ ;  /* 0x000000031c047227 */ /* 0x000fc800078e00ff */
[----:B------:R-:W-:Y:S02]  /*2c40*/  IMAD R0, R29, R7, R0 ;  /* 0x000000071d007224 */ /* 0x000fe400078e0200 */
[----:B------:R-:W-:Y:S02]  /*2c50*/  IMAD.MOV R4, RZ, RZ, -R4 ;  /* 0x000000ffff047224 */ /* 0x000fe400078e0a04 */
[----:B0-----:R-:W-:-:S04]  /*2c60*/  IMAD.HI.U32 R8, R28, R6, RZ ;  /* 0x000000061c087227 */ /* 0x001fc800078e00ff */
[----:B------:R-:W-:Y:S01]  /*2c70*/  IMAD R3, R29, R4, R3 ;  /* 0x000000041d037224 */ /* 0x000fe200078e0203 */
[----:B-----5:R-:W-:Y:S02]  /*2c80*/  IABS R5, R13 ;  /* 0x0000000d00057213 */ /* 0x020fe40000000000 */
[----:B------:R-:W5:Y:S03]  /*2c90*/  LDL R13, [R1+0x10e0] ;  /* 0x0010e000010d7983 */ /* 0x000f660000100800 */
[----:B------:R-:W-:Y:S01]  /*2ca0*/  IMAD.HI.U32 R7, R28, R5, RZ ;  /* 0x000000051c077227 */ /* 0x000fe200078e00ff */
[----:B-1----:R-:W-:Y:S02]  /*2cb0*/  IABS R2, R15 ;  /* 0x0000000f00027213 */ /* 0x002fe40000000000 */
[----:B------:R-:W5:Y:S01]  /*2cc0*/  LDL R15, [R1+0x10dc] ;  /* 0x0010dc00010f7983 */ /* 0x000f620000100800 */
[----:B------:R-:W-:-:S03]  /*2cd0*/  IMAD.MOV R8, RZ, RZ, -R8 ;  /* 0x000000ffff087224 */ /* 0x000fc600078e0a08 */
[----:B------:R0:W-:Y:S01]  /*2ce0*/  STL [R1+0x140], R0 ;  /* 0x0001400001007387 */ /* 0x0001e20000100800 */
[----:B------:R-:W-:-:S04]  /*2cf0*/  IMAD.HI.U32 R4, R28, R2, RZ ;  /* 0x000000021c047227 */ /* 0x000fc800078e00ff */
[----:B------:R-:W-:Y:S01]  /*2d00*/  IMAD.MOV R7, RZ, RZ, -R7 ;  /* 0x000000ffff077224 */ /* 0x000fe200078e0a07 */
[----:B0-----:R-:W-:Y:S02]  /*2d10*/  IABS R0, R10 ;  /* 0x0000000a00007213 */ /* 0x001fe40000000000 */
[----:B------:R-:W5:Y:S01]  /*2d20*/  LDL R10, [R1+0x10d8] ;  /* 0x0010d800010a7983 */ /* 0x000f620000100800 */
[----:B------:R-:W-:Y:S02]  /*2d30*/  IMAD.MOV R4, RZ, RZ, -R4 ;  /* 0x000000ffff047224 */ /* 0x000fe400078e0a04 */
[C---:B------:R-:W-:Y:S02]  /*2d40*/  IMAD R8, R29.reuse, R8, R6 ;  /* 0x000000081d087224 */ /* 0x040fe400078e0206 */
[C---:B------:R-:W-:Y:S01]  /*2d50*/  IMAD R5, R29.reuse, R7, R5 ;  /* 0x000000071d057224 */ /* 0x040fe200078e0205 */
[----:B------:R2:W-:Y:S01]  /*2d60*/  STL [R1+0x138], R3 ;  /* 0x0001380301007387 */ /* 0x0005e20000100800 */
[----:B------:R-:W-:-:S03]  /*2d70*/  IMAD R2, R29, R4, R2 ;  /* 0x000000041d027224 */ /* 0x000fc600078e0202 */
[----:B------:R-:W-:Y:S04]  /*2d80*/  STL [R1+0x118], R8 ;  /* 0x0001180801007387 */ /* 0x000fe80000100800 */
[----:B------:R4:W-:Y:S01]  /*2d90*/  STL [R1+0x12c], R5 ;  /* 0x00012c0501007387 */ /* 0x0009e20000100800 */
[----:B--2---:R-:W-:-:S03]  /*2da0*/  IABS R3, R11 ;  /* 0x0000000b00037213 */ /* 0x004fc60000000000 */
[----:B------:R-:W2:Y:S04]  /*2db0*/  LDL R11, [R1+0x10d4] ;  /* 0x0010d400010b7983 */ /* 0x000ea80000100800 */
[----:B------:R5:W-:Y:S01]  /*2dc0*/  STL [R1+0x130], R2 ;  /* 0x0001300201007387 */ /* 0x000be20000100800 */
[----:B---3--:R-:W-:-:S03]  /*2dd0*/  IABS R7, R12 ;  /* 0x0000000c00077213 */ /* 0x008fc60000000000 */
[----:B------:R-:W3:Y:S01]  /*2de0*/  LDL R12, [R1+0x10d0] ;  /* 0x0010d000010c7983 */ /* 0x000ee20000100800 */
[----:B----4-:R-:W-:-:S03]  /*2df0*/  IABS R5, R14 ;  /* 0x0000000e00057213 */ /* 0x010fc60000000000 */
[----:B------:R-:W4:Y:S01]  /*2e00*/  LDL R14, [R1+0x10cc] ;  /* 0x0010cc00010e7983 */ /* 0x000f220000100800 */
[----:B------:R-:W-:-:S04]  /*2e10*/  IMAD.HI.U32 R6, R28, R0, RZ ;  /* 0x000000001c067227 */ /* 0x000fc800078e00ff */
[----:B------:R-:W-:Y:S02]  /*2e20*/  IMAD.MOV R6, RZ, RZ, -R6 ;  /* 0x000000ffff067224 */ /* 0x000fe400078e0a06 */
[----:B------:R-:W-:-:S04]  /*2e30*/  IMAD.HI.U32 R4, R28, R3, RZ ;  /* 0x000000031c047227 */ /* 0x000fc800078e00ff */
[----:B------:R-:W-:Y:S02]  /*2e40*/  IMAD R0, R29, R6, R0 ;  /* 0x000000061d007224 */ /* 0x000fe400078e0200 */
[----:B------:R-:W-:-:S04]  /*2e50*/  IMAD.HI.U32 R8, R28, R7, RZ ;  /* 0x000000071c087227 */ /* 0x000fc800078e00ff */
[----:B------:R-:W-:-:S04]  /*2e60*/  IMAD.HI.U32 R6, R28, R5, RZ ;  /* 0x000000051c067227 */ /* 0x000fc800078e00ff */
[----:B------:R-:W-:Y:S02]  /*2e70*/  IMAD.MOV R4, RZ, RZ, -R4 ;  /* 0x000000ffff047224 */ /* 0x000fe400078e0a04 */
[----:B------:R-:W-:Y:S02]  /*2e80*/  IMAD.MOV R8, RZ, RZ, -R8 ;  /* 0x000000ffff087224 */ /* 0x000fe400078e0a08 */
[----:B------:R-:W-:Y:S02]  /*2e90*/  IMAD.MOV R6, RZ, RZ, -R6 ;  /* 0x000000ffff067224 */ /* 0x000fe400078e0a06 */
[C---:B------:R-:W-:Y:S01]  /*2ea0*/  IMAD R3, R29.reuse, R4, R3 ;  /* 0x000000041d037224 */ /* 0x040fe200078e0203 */
[----:B-----5:R-:W-:Y:S01]  /*2eb0*/  IABS R2, R13 ;  /* 0x0000000d00027213 */ /* 0x020fe20000000000 */
[C---:B------:R-:W-:Y:S01]  /*2ec0*/  IMAD R8, R29.reuse, R8, R7 ;  /* 0x000000081d087224 */ /* 0x040fe200078e0207 */
[----:B------:R-:W5:Y:S01]  /*2ed0*/  LDL R13, [R1+0x10c8] ;  /* 0x0010c800010d7983 */ /* 0x000f620000100800 */
[----:B------:R-:W-:-:S03]  /*2ee0*/  IMAD R5, R29, R6, R5 ;  /* 0x000000061d057224 */ /* 0x000fc600078e0205 */
[----:B------:R0:W-:Y:S01]  /*2ef0*/  STL [R1+0x128], R0 ;  /* 0x0001280001007387 */ /* 0x0001e20000100800 */
[----:B------:R-:W-:Y:S01]  /*2f00*/  IMAD.HI.U32 R4, R28, R2, RZ ;  /* 0x000000021c047227 */ /* 0x000fe200078e00ff */
[----:B0-----:R-:W-:Y:S02]  /*2f10*/  IABS R0, R15 ;  /* 0x0000000f00007213 */ /* 0x001fe40000000000 */
[----:B------:R-:W5:Y:S04]  /*2f20*/  LDL R15, [R1+0x10c4] ;  /* 0x0010c400010f7983 */ /* 0x000f680000100800 */
[----:B------:R0:W-:Y:S01]  /*2f30*/  STL [R1+0x120], R3 ;  /* 0x0001200301007387 */ /* 0x0001e20000100800 */
[----:B------:R-:W-:-:S03]  /*2f40*/  IMAD.MOV R4, RZ, RZ, -R4 ;  /* 0x000000ffff047224 */ /* 0x000fc600078e0a04 */
[----:B------:R-:W-:Y:S04]  /*2f50*/  STL [R1+0xf8], R8 ;  /* 0x0000f80801007387 */ /* 0x000fe80000100800 */
[----:B------:R3:W-:Y:S01]  /*2f60*/  STL [R1+0x110], R5 ;  /* 0x0001100501007387 */ /* 0x0007e20000100800 */
[----:B0-----:R-:W-:-:S03]  /*2f70*/  IABS R3, R10 ;  /* 0x0000000a00037213 */ /* 0x001fc60000000000 */
[----:B------:R-:W5:Y:S01]  /*2f80*/  LDL R10, [R1+0x10c0] ;  /* 0x0010c000010a7983 */ /* 0x000f620000100800 */
[----:B------:R-:W-:-:S05]  /*2f90*/  IMAD R2, R29, R4, R2 ;  /* 0x000000041d027224 */ /* 0x000fca00078e0202 */
[----:B------:R4:W-:Y:S01]  /*2fa0*/  STL [R1+0x114], R2 ;  /* 0x0001140201007387 */ /* 0x0009e20000100800 */
[----:B--2---:R-:W-:-:S03]  /*2fb0*/  IABS R6, R11 ;  /* 0x0000000b00067213 */ /* 0x004fc60000000000 */
[----:B------:R-:W2:Y:S01]  /*2fc0*/  LDL R11, [R1+0x10bc] ;  /* 0x0010bc00010b7983 */ /* 0x000ea20000100800 */
        /* <DEDUP_REMOVED lines=20> */
[----:B-----5:R-:W-:Y:S02]  /*3110*/  IABS R0, R13 ;  /* 0x0000000d00007213 */ /* 0x020fe40000000000 */
        /* <DEDUP_REMOVED lines=30> */
[----:B------:R5:W-:Y:S01]  /*3300*/  STL [R1+0xe8], R3 ;  /* 0x0000e80301007387 */ /* 0x000be20000100800 */
[----:B------:R-:W-:-:S03]  /*3310*/  IMAD R2, R29, R4, R2 ;  /* 0x000000041d027224 */ /* 0x000fc600078e0202 */
[----:B------:R-:W-:Y:S01]  /*3320*/  STL [R1+0xbc], R8 ;  /* 0x0000bc0801007387 */ /* 0x000fe20000100800 */
[----:B------:R-:W-:-:S03]  /*3330*/  IMAD.HI.U32 R7, R28, R0, RZ ;  /* 0x000000001c077227 */ /* 0x000fc600078e00ff */
[----:B------:R0:W-:Y:S01]  /*3340*/  STL [R1+0xd0], R5 ;  /* 0x0000d00501007387 */ /* 0x0001e20000100800 */
[----:B-----5:R-:W-:-:S03]  /*3350*/  IABS R3, R13 ;  /* 0x0000000d00037213 */ /* 0x020fc60000000000 */
[----:B------:R-:W5:Y:S04]  /*3360*/  LDL R13, [R1+0x1098] ;  /* 0x00109800010d7983 */ /* 0x000f680000100800 */
[----:B------:R2:W-:Y:S01]  /*3370*/  STL [R1+0xd8], R2 ;  /* 0x0000d80201007387 */ /* 0x0005e20000100800 */
[----:B------:R-:W-:Y:S02]  /*3380*/  IMAD.MOV R7, RZ, RZ, -R7 ;  /* 0x000000ffff077224 */ /* 0x000fe400078e0a07 */
[----:B------:R-:W-:Y:S01]  /*3390*/  IMAD.HI.U32 R4, R28, R3, RZ ;  /* 0x000000031c047227 */ /* 0x000fe200078e00ff */
[----:B------:R-:W-:Y:S02]  /*33a0*/  IABS R6, R15 ;  /* 0x0000000f00067213 */ /* 0x000fe40000000000 */
[----:B------:R-:W5:Y:S01]  /*33b0*/  LDL R15, [R1+0x1094] ;  /* 0x00109400010f7983 */ /* 0x000f620000100800 */
[----:B------:R-:W-:Y:S01]  /*33c0*/  IMAD R0, R29, R7, R0 ;  /* 0x000000071d007224 */ /* 0x000fe200078e0200 */
[----:B0-----:R-:W-:-:S02]  /*33d0*/  IABS R5, R10 ;  /* 0x0000000a00057213 */ /* 0x001fc40000000000 */
[----:B------:R-:W5:Y:S01]  /*33e0*/  LDL R10, [R1+0x1090] ;  /* 0x00109000010a7983 */ /* 0x000f620000100800 */
        /* <DEDUP_REMOVED lines=23> */
[----:B------:R-:W-:-:S04]  /*3560*/  IMAD.HI.U32 R4, R28, R3, RZ ;  /* 0x000000031c047227 */ /* 0x000fc800078e00ff */
[----:B------:R-:W-:Y:S02]  /*3570*/  IMAD.MOV R6, RZ, RZ, -R6 ;  /* 0x000000ffff067224 */ /* 0x000fe400078e0a06 */
[----:B------:R-:W-:Y:S02]  /*3580*/  IMAD.MOV R4, RZ, RZ, -R4 ;  /* 0x000000ffff047224 */ /* 0x000fe400078e0a04 */
[C---:B------:R-:W-:Y:S02]  /*3590*/  IMAD R0, R29.reuse, R6, R0 ;  /* 0x000000061d007224 */ /* 0x040fe400078e0200 */
[----:B------:R-:W-:Y:S01]  /*35a0*/  IMAD R3, R29, R4, R3 ;  /* 0x000000041d037224 */ /* 0x000fe200078e0203 */
[----:B-----5:R-:W-:Y:S02]  /*35b0*/  IABS R7, R13 ;  /* 0x0000000d00077213 */ /* 0x020fe40000000000 */
[----:B------:R-:W5:Y:S03]  /*35c0*/  LDL R13, [R1+0x107c] ;  /* 0x00107c00010d7983 */ /* 0x000f660000100800 */
[----:B0-----:R-:W-:Y:S01]  /*35d0*/  IMAD.HI.U32 R8, R28, R7, RZ ;  /* 0x000000071c087227 */ /* 0x001fe200078e00ff */
[----:B-1----:R-:W-:-:S02]  /*35e0*/  IABS R5, R15 ;  /* 0x0000000f00057213 */ /* 0x002fc40000000000 */
[----:B------:R-:W5:Y:S03]  /*35f0*/  LDL R15, [R1+0x1080] ;  /* 0x00108000010f7983 */ /* 0x000f660000100800 */
[C---:B------:R-:W-:Y:S01]  /*3600*/  IMAD.HI.U32 R6, R28.reuse, R5, RZ ;  /* 0x000000051c067227 */ /* 0x040fe200078e00ff */
[----:B------:R-:W-:Y:S02]  /*3610*/  IABS R2, R10 ;  /* 0x0000000a00027213 */ /* 0x000fe40000000000 */
[----:B------:R-:W5:Y:S01]  /*3620*/  LDL R10, [R1+0x1078] ;  /* 0x00107800010a7983 */ /* 0x000f620000100800 */
[----:B------:R-:W-:Y:S02]  /*3630*/  IMAD.MOV R8, RZ, RZ, -R8 ;  /* 0x000000ffff087224 */ /* 0x000fe400078e0a08 */
[----:B------:R-:W-:-:S04]  /*3640*/  IMAD.HI.U32 R4, R28, R2, RZ ;  /* 0x000000021c047227 */ /* 0x000fc800078e00ff */
[----:B------:R-:W-:Y:S01]  /*3650*/  IMAD.MOV R6, RZ, RZ, -R6 ;  /* 0x000000ffff067224 */ /* 0x000fe200078e0a06 */
[----:B------:R2:W-:Y:S01]  /*3660*/  STL [R1+0xb0], R0 ;  /* 0x0000b00001007387 */ /* 0x0005e20000100800 */
[----:B------:R-:W-:Y:S02]  /*3670*/  IMAD.MOV R4, RZ, RZ, -R4 ;  /* 0x000000ffff047224 */ /* 0x000fe400078e0a04 */
[C---:B------:R-:W-:Y:S02]  /*3680*/  IMAD R8, R29.reuse, R8, R7 ;  /* 0x000000081d087224 */ /* 0x040fe400078e0207 */
        /* <DEDUP_REMOVED lines=18> */
[----:B------:R-:W-:Y:S02]  /*37b0*/  IMAD R3, R29, R4, R3 ;  /* 0x000000041d037224 */ /* 0x000fe400078e0203 */
[----:B------:R-:W-:-:S04]  /*37c0*/  IMAD.MOV R8, RZ, RZ, -R8 ;  /* 0x000000ffff087224 */ /* 0x000fc800078e0a08 */
[----:B------:R-:W-:Y:S01]  /*37d0*/  IMAD R8, R29, R8, R6 ;  /* 0x000000081d087224 */ /* 0x000fe200078e0206 */
[----:B-----5:R-:W-:Y:S02]  /*37e0*/  IABS R5, R13 ;  /* 0x0000000d00057213 */ /* 0x020fe40000000000 */
[----:B------:R-:W5:Y:S03]  /*37f0*/  LDL R13, [R1+0x106c] ;  /* 0x00106c00010d7983 */ /* 0x000f660000100800 */
[----:B------:R-:W-:-:S04]  /*3800*/  IMAD.HI.U32 R7, R28, R5, RZ ;  /* 0x000000051c077227 */ /* 0x000fc800078e00ff */
[----:B------:R-:W-:Y:S01]  /*3810*/  IMAD.MOV R7, RZ, RZ, -R7 ;  /* 0x000000ffff077224 */ /* 0x000fe200078e0a07 */
[----:B-1----:R-:W-:Y:S02]  /*3820*/  IABS R2, R15 ;  /* 0x0000000f00027213 */ /* 0x002fe40000000000 */
[----:B------:R-:W5:Y:S04]  /*3830*/  LDL R15, [R1+0x1064] ;  /* 0x00106400010f7983 */ /* 0x000f680000100800 */
[----:B------:R0:W-:Y:S01]  /*3840*/  STL [R1+0x9c], R0 ;  /* 0x00009c0001007387 */ /* 0x0001e20000100800 */
[----:B------:R-:W-:Y:S01]  /*3850*/  IMAD.HI.U32 R4, R28, R2, RZ ;  /* 0x000000021c047227 */ /* 0x000fe200078e00ff */
[----:B0-----:R-:W-:Y:S02]  /*3860*/  IABS R0, R10 ;  /* 0x0000000a00007213 */ /* 0x001fe40000000000 */
[----:B------:R-:W5:Y:S01]  /*3870*/  LDL R10, [R1+0x1060] ;  /* 0x00106000010a7983 */ /* 0x000f620000100800 */
[----:B------:R-:W-:-:S02]  /*3880*/  IMAD.MOV R4, RZ, RZ, -R4 ;  /* 0x000000ffff047224 */ /* 0x000fc400078e0a04 */
        /* <DEDUP_REMOVED lines=24> */
[----:B-----5:R-:W-:-:S02]  /*3a10*/  IABS R2, R13 ;  /* 0x0000000d00027213 */ /* 0x020fc40000000000 */
[----:B------:R-:W5:Y:S04]  /*3a20*/  LDL R13, [R1+0x1050] ;  /* 0x00105000010d7983 */ /* 0x000f680000100800 */
[----:B------:R0:W-:Y:S01]  /*3a30*/  STL [R1+0x88], R0 ;  /* 0x0000880001007387 */ /* 0x0001e20000100800 */
[----:B------:R-:W-:Y:S01]  /*3a40*/  IMAD.HI.U32 R4, R28, R2, RZ ;  /* 0x000000021c047227 */ /* 0x000fe200078e00ff */
[----:B0-----:R-:W-:Y:S02]  /*3a50*/  IABS R0, R15 ;  /* 0x0000000f00007213 */ /* 0x001fe40000000000 */
[----:B------:R-:W5:Y:S04]  /*3a60*/  LDL R15, [R1+0x1048] ;  /* 0x00104800010f7983 */ /* 0x000f680000100800 */
[----:B------:R0:W-:Y:S04]  /*3a70*/  STL [R1+0x84], R3 ;  /* 0x0000840301007387 */ /* 0x0001e80000100800 */
[----:B------:R-:W-:Y:S01]  /*3a80*/  STL [R1+0x6c], R8 ;  /* 0x00006c0801007387 */ /* 0x000fe20000100800 */
[----:B------:R-:W-:-:S03]  /*3a90*/  IMAD.MOV R4, RZ, RZ, -R4 ;  /* 0x000000ffff047224 */ /* 0x000fc600078e0a04 */
        /* <DEDUP_REMOVED lines=12> */
[----:B------:R-:W-:-:S04]  /*3b60*/  IMAD.HI.U32 R4, R28, R3, RZ ;  /* 0x000000031c047227 */ /* 0x000fc800078e00ff */
[----:B------:R-:W-:Y:S02]  /*3b70*/  IMAD.MOV R7, RZ, RZ, -R7 ;  /* 0x000000ffff077224 */ /* 0x000fe400078e0a07 */
[----:B------:R-:W-:Y:S02]  /*3b80*/  IMAD.MOV R4, RZ, RZ, -R4 ;  /* 0x000000ffff047224 */ /* 0x000fe400078e0a04 */
[----:B------:R-:W-:Y:S02]  /*3b90*/  IMAD R0, R29, R7, R0 ;  /* 0x000000071d007224 */ /* 0x000fe400078e0200 */
[----:B------:R-:W-:-:S04]  /*3ba0*/  IMAD.HI.U32 R8, R28, R6, RZ ;  /* 0x000000061c087227 */ /* 0x000fc800078e00ff */
[----:B------:R-:W-:-:S04]  /*3bb0*/  IMAD.HI.U32 R7, R28, R5, RZ ;  /* 0x000000051c077227 */ /* 0x000fc800078e00ff */
[----:B------:R-:W-:Y:S02]  /*3bc0*/  IMAD R3, R29, R4, R3 ;  /* 0x000000041d037224 */ /* 0x000fe400078e0203 */
[----:B------:R-:W-:-:S04]  /*3bd0*/  IMAD.HI.U32 R4, R28, R2, RZ ;  /* 0x000000021c047227 */ /* 0x000fc800078e00ff */
[----:B------:R-:W-:Y:S02]  /*3be0*/  IMAD.MOV R8, RZ, RZ, -R8 ;  /* 0x000000ffff087224 */ /* 0x000fe400078e0a08 */
[----:B------:R-:W-:Y:S02]  /*3bf0*/  IMAD.MOV R7, RZ, RZ, -R7 ;  /* 0x000000ffff077224 */ /* 0x000fe400078e0a07 */
[----:B------:R-:W-:Y:S01]  /*3c00*/  IMAD.MOV R4, RZ, RZ, -R4 ;  /* 0x000000ffff047224 */ /* 0x000fe200078e0a04 */
[----:B------:R5:W-:Y:S01]  /*3c10*/  STL [R1+0x74], R0 ;  /* 0x0000740001007387 */ /* 0x000be20000100800 */
[C---:B------:R-:W-:Y:S02]  /*3c20*/  IMAD R8, R29.reuse, R8, R6 ;  /* 0x000000081d087224 */ /* 0x040fe400078e0206 */
[C---:B------:R-:W-:Y:S02]  /*3c30*/  IMAD R5, R29.reuse, R7, R5 ;  /* 0x000000071d057224 */ /* 0x040fe400078e0205 */
[----:B------:R-:W-:Y:S01]  /*3c40*/  IMAD R2, R29, R4, R2 ;  /* 0x000000041d027224 */ /* 0x000fe200078e0202 */
[----:B-----5:R-:W-:-:S02]  /*3c50*/  IABS R0, R13 ;  /* 0x0000000d00007213 */ /* 0x020fc40000000000 */
[----:B------:R-:W5:Y:S04]  /*3c60*/  LDL R13, [R1+0x103c] ;  /* 0x00103c00010d7983 */ /* 0x000f680000100800 */
[----:B------:R0:W-:Y:S04]  /*3c70*/  STL [R1+0x70], R3 ;  /* 0x0000700301007387 */ /* 0x0001e80000100800 */
[----:B------:R-:W-:Y:S04]  /*3c80*/  STL [R1+0x64], R8 ;  /* 0x0000640801007387 */ /* 0x000fe80000100800 */
[----:B------:R2:W-:Y:S01]  /*3c90*/  STL [R1+0x68], R5 ;  /* 0x0000680501007387 */ /* 0x0005e20000100800 */
[----:B0-----:R-:W-:-:S03]  /*3ca0*/  IABS R3, R15 ;  /* 0x0000000f00037213 */ /* 0x001fc60000000000 */
[----:B------:R-:W5:Y:S04]  /*3cb0*/  LDL R15, [R1+0x1030] ;  /* 0x00103000010f7983 */ /* 0x000f680000100800 */
[----:B------:R3:W-:Y:S01]  /*3cc0*/  STL [R1+0x194], R2 ;  /* 0x0001940201007387 */ /* 0x0007e20000100800 */
[----:B------:R-:W-:Y:S01]  /*3cd0*/  IMAD.HI.U32 R6, R28, R0, RZ ;  /* 0x000000001c067227 */ /* 0x000fe200078e00ff */
[----:B------:R-:W-:Y:S02]  /*3ce0*/  IABS R7, R10 ;  /* 0x0000000a00077213 */ /* 0x000fe40000000000 */
        /* <DEDUP_REMOVED lines=23> */
[----:B------:R0:W-:Y:S04]  /*3e60*/  STL [R1+0x13c], R8 ;  /* 0x00013c0801007387 */ /* 0x0001e80000100800 */
[----:B------:R1:W-:Y:S01]  /*3e70*/  STL [R1+0x158], R5 ;  /* 0x0001580501007387 */ /* 0x0003e20000100800 */
[C---:B------:R-:W-:Y:S01]  /*3e80*/  IMAD.HI.U32 R7, R28.reuse, R0, RZ ;  /* 0x000000001c077227 */ /* 0x040fe200078e00ff */
[----:B-----5:R-:W-:Y:S02]  /*3e90*/  IABS R3, R13 ;  /* 0x0000000d00037213 */ /* 0x020fe40000000000 */
[----:B------:R-:W5:Y:S04]  /*3ea0*/  LDL R13, [R1+0x1024] ;  /* 0x00102400010d7983 */ /* 0x000f680000100800 */
[----:B------:R2:W-:Y:S01]  /*3eb0*/  STL [R1+0x15c], R2 ;  /* 0x00015c0201007387 */ /* 0x0005e20000100800 */
[----:B------:R-:W-:Y:S01]  /*3ec0*/  IMAD.HI.U32 R4, R28, R3, RZ ;  /* 0x000000031c047227 */ /* 0x000fe200078e00ff */
[----:B------:R-:W-:-:S02]  /*3ed0*/  IABS R6, R15 ;  /* 0x0000000f00067213 */ /* 0x000fc40000000000 */
[----:B------:R-:W5:Y:S01]  /*3ee0*/  LDL R15, [R1+0x1018] ;  /* 0x00101800010f7983 */ /* 0x000f620000100800 */
[----:B------:R-:W-:Y:S02]  /*3ef0*/  IMAD.MOV R7, RZ, RZ, -R7 ;  /* 0x000000ffff077224 */ /* 0x000fe400078e0a07 */
[----:B0-----:R-:W-:Y:S01]  /*3f00*/  IMAD.HI.U32 R8, R28, R6, RZ ;  /* 0x000000061c087227 */ /* 0x001fe200078e00ff */
[----:B-1----:R-:W-:Y:S02]  /*3f10*/  IABS R5, R10 ;  /* 0x0000000a00057213 */ /* 0x002fe40000000000 */
[----:B------:R-:W5:Y:S01]  /*3f20*/  LDL R10, [R1+0x101c] ;  /* 0x00101c00010a7983 */ /* 0x000f620000100800 */
[----:B------:R-:W-:Y:S02]  /*3f30*/  IMAD.MOV R4, RZ, RZ, -R4 ;  /* 0x000000ffff047224 */ /* 0x000fe400078e0a04 */
[----:B------:R-:W-:Y:S02]  /*3f40*/  IMAD R0, R29, R7, R0 ;  /* 0x000000071d007224 */ /* 0x000fe400078e0200 */
[----:B------:R-:W-:-:S02]  /*3f50*/  IMAD.MOV R8, RZ, RZ, -R8 ;  /* 0x000000ffff087224 */ /* 0x000fc400078e0a08 */
[C---:B------:R-:W-:Y:S02]  /*3f60*/  IMAD R3, R29.reuse, R4, R3 ;  /* 0x000000041d037224 */ /* 0x040fe400078e0203 */
[----:B------:R-:W-:Y:S01]  /*3f70*/  IMAD R8, R29, R8, R6 ;  /* 0x000000081d087224 */ /* 0x000fe200078e0206 */
[----:B--2---:R-:W-:Y:S02]  /*3f80*/  IABS R2, R11 ;  /* 0x0000000b00027213 */ /* 0x004fe40000000000 */
[----:B------:R-:W2:Y:S04]  /*3f90*/  LDL R11, [R1+0x1010] ;  /* 0x00101000010b7983 */ /* 0x000ea80000100800 */
[----:B------:R3:W-:Y:S02]  /*3fa0*/  STL [R1+0x14c], R0 ;  /* 0x00014c0001007387 */ /* 0x0007e40000100800 */
[----:B---3--:R-:W-:-:S02]  /*3fb0*/  IABS R0, R12 ;  /* 0x0000000c00007213 */ /* 0x008fc40000000000 */
[----:B------:R-:W3:Y:S04]  /*3fc0*/  LDL R12, [R1+0x1014] ;  /* 0x00101400010c7983 */ /* 0x000ee80000100800 */
[----:B------:R4:W-:Y:S04]  /*3fd0*/  STL [R1+0x144], R3 ;  /* 0x0001440301007387 */ /* 0x0009e80000100800 */
[----:B------:R0:W-:Y:S01]  /*3fe0*/  STL [R1+0x104], R8 ;  /* 0x0001040801007387 */ /* 0x0001e20000100800 */
        /* <DEDUP_REMOVED lines=8> */
[----:B------:R-:W-:Y:S01]  /*4070*/  IMAD R2, R29, R4, R2 ;  /* 0x000000041d027224 */ /* 0x000fe200078e0202 */
[----:B------:R1:W-:Y:S01]  /*4080*/  STL [R1+0x11c], R5 ;  /* 0x00011c0501007387 */ /* 0x0003e20000100800 */
[----:B------:R-:W-:-:S04]  /*4090*/  IMAD.HI.U32 R4, R28, R3, RZ ;  /* 0x000000031c047227 */ /* 0x000fc800078e00ff */
[----:B------:R-:W-:Y:S02]  /*40a0*/  IMAD.MOV R6, RZ, RZ, -R6 ;  /* 0x000000ffff067224 */ /* 0x000fe400078e0a06 */
[----:B------:R-:W-:Y:S02]  /*40b0*/  IMAD.MOV R4, RZ, RZ, -R4 ;  /* 0x000000ffff047224 */ /* 0x000fe400078e0a04 */
[C---:B------:R-:W-:Y:S02]  /*40c0*/  IMAD R0, R29.reuse, R6, R0 ;  /* 0x000000061d007224 */ /* 0x040fe400078e0200 */
[----:B------:R-:W-:Y:S01]  /*40d0*/  IMAD R3, R29, R4, R3 ;  /* 0x000000041d037224 */ /* 0x000fe200078e0203 */
[----:B-----5:R-:W-:Y:S02]  /*40e0*/  IABS R7, R13 ;  /* 0x0000000d00077213 */ /* 0x020fe40000000000 */
[----:B------:R-:W5:Y:S04]  /*40f0*/  LDL R13, [R1+0x100c] ;  /* 0x00100c00010d7983 */ /* 0x000f680000100800 */
[----:B------:R1:W-:Y:S01]  /*4100*/  STL [R1+0x124], R2 ;  /* 0x0001240201007387 */ /* 0x0003e20000100800 */
[----:B0-----:R-:W-:Y:S01]  /*4110*/  IMAD.HI.U32 R8, R28, R7, RZ ;  /* 0x000000071c087227 */ /* 0x001fe200078e00ff */
[----:B-1----:R-:W-:-:S02]  /*4120*/  IABS R5, R15 ;  /* 0x0000000f00057213 */ /* 0x002fc40000000000 */
[----:B------:R-:W5:Y:S03]  /*4130*/  LDL R15, [R1+0x1000] ;  /* 0x00100000010f7983 */ /* 0x000f660000100800 */
[----:B------:R-:W-:Y:S01]  /*4140*/  IMAD.HI.U32 R6, R28, R5, RZ ;  /* 0x000000051c067227 */ /* 0x000fe200078e00ff */
[----:B------:R-:W-:-:S03]  /*4150*/  IABS R2, R10 ;  /* 0x0000000a00027213 */ /* 0x000fc60000000000 */
[----:B------:R-:W-:Y:S01]  /*4160*/  IMAD.MOV R8, RZ, RZ, -R8 ;  /* 0x000000ffff087224 */ /* 0x000fe200078e0a08 */
[----:B------:R-:W5:Y:S01]  /*4170*/  LDL R10, [R1+0x1004] ;  /* 0x00100400010a7983 */ /* 0x000f620000100800 */
[----:B------:R-:W-:Y:S02]  /*4180*/  IMAD.MOV R6, RZ, RZ, -R6 ;  /* 0x000000ffff067224 */ /* 0x000fe400078e0a06 */
[----:B------:R-:W-:Y:S01]  /*4190*/  IMAD.HI.U32 R4, R28, R2, RZ ;  /* 0x000000021c047227 */ /* 0x000fe200078e00ff */
[----:B------:R2:W-:Y:S03]  /*41a0*/  STL [R1+0x10c], R0 ;  /* 0x00010c0001007387 */ /* 0x0005e60000100800 */
[----:B------:R-:W-:Y:S02]  /*41b0*/  IMAD.MOV R4, RZ, RZ, -R4 ;  /* 0x000000ffff047224 */ /* 0x000fe400078e0a04 */
[----:B------:R-:W-:-:S02]  /*41c0*/  IMAD R8, R29, R8, R7 ;  /* 0x000000081d087224 */ /* 0x000fc400078e0207 */
[C---:B------:R-:W-:Y:S02]  /*41d0*/  IMAD R5, R29.reuse, R6, R5 ;  /* 0x000000061d057224 */ /* 0x040fe400078e0205 */
[----:B------:R-:W-:Y:S01]  /*41e0*/  IMAD R2, R29, R4, R2 ;  /* 0x000000041d027224 */ /* 0x000fe200078e0202 */
[----:B--2---:R-:W-:Y:S02]  /*41f0*/  IABS R0, R11 ;  /* 0x0000000b00007213 */ /* 0x004fe40000000000 */
[----:B------:R-:W2:Y:S04]  /*4200*/  LDL R11, [R1+0xff8] ;  /* 0x000ff800010b7983 */ /* 0x000ea80000100800 */
[----:B------:R3:W-:Y:S04]  /*4210*/  STL [R1+0x108], R3 ;  /* 0x0001080301007387 */ /* 0x0007e80000100800 */
[----:B------:R0:W-:Y:S04]  /*4220*/  STL [R1+0xc4], R8 ;  /* 0x0000c40801007387 */ /* 0x0001e80000100800 */
[----:B------:R5:W-:Y:S04]  /*4230*/  STL [R1+0xe0], R5 ;  /* 0x0000e00501007387 */ /* 0x000be80000100800 */
[----:B------:R-:W2:Y:S04]  /*4240*/  LDL R19, [R1+0xffc] ;  /* 0x000ffc0001137983 */ /* 0x000ea80000100800 */
[----:B------:R1:W-:Y:S01]  /*4250*/  STL [R1+0xe4], R2 ;  /* 0x0000e40201007387 */ /* 0x0003e20000100800 */
[----:B----4-:R-:W-:-:S03]  /*4260*/  IABS R6, R14 ;  /* 0x0000000e00067213 */ /* 0x010fc60000000000 */
[----:B------:R-:W4:Y:S01]  /*4270*/  LDL R14, [R1+0xff0] ;  /* 0x000ff000010e7983 */ /* 0x000f220000100800 */
[----:B---3--:R-:W-:Y:S01]  /*4280*/  IABS R3, R12 ;  /* 0x0000000c00037213 */ /* 0x008fe20000000000 */
[C---:B------:R-:W-:Y:S02]  /*4290*/  IMAD.HI.U32 R7, R28.reuse, R0, RZ ;  /* 0x000000001c077227 */ /* 0x040fe400078e00ff */
[----:B------:R-:W3:Y:S02]  /*42a0*/  LDL R12, [R1+0xfe8] ;  /* 0x000fe800010c7983 */ /* 0x000ee40000100800 */
[----:B------:R-:W-:-:S04]  /*42b0*/  IMAD.HI.U32 R4, R28, R3, RZ ;  /* 0x000000031c047227 */ /* 0x000fc800078e00ff */
[----:B------:R-:W-:Y:S02]  /*42c0*/  IMAD.MOV R7, RZ, RZ, -R7 ;  /* 0x000000ffff077224 */ /* 0x000fe400078e0a07 */
[----:B------:R-:W-:Y:S02]  /*42d0*/  IMAD.MOV R4, RZ, RZ, -R4 ;  /* 0x000000ffff047224 */ /* 0x000fe400078e0a04 */
[----:B0-----:R-:W-:-:S04]  /*42e0*/  IMAD.HI.U32 R8, R28, R6, RZ ;  /* 0x000000061c087227 */ /* 0x001fc800078e00ff */
[C---:B------:R-:W-:Y:S02]  /*42f0*/  IMAD R0, R29.reuse, R7, R0 ;  /* 0x000000071d007224 */ /* 0x040fe400078e0200 */
[----:B------:R-:W-:Y:S02]  /*4300*/  IMAD R4, R29, R4, R3 ;  /* 0x000000041d047224 */ /* 0x000fe400078e0203 */
[----:B------:R-:W-:-:S04]  /*4310*/  IMAD.MOV R8, RZ, RZ, -R8 ;  /* 0x000000ffff087224 */ /* 0x000fc800078e0a08 */
[----:B------:R-:W-:Y:S01]  /*4320*/  IMAD R8, R29, R8, R6 ;  /* 0x000000081d087224 */ /* 0x000fe200078e0206 */
[----:B-----5:R-:W-:Y:S02]  /*4330*/  IABS R5, R13 ;  /* 0x0000000d00057213 */ /* 0x020fe40000000000 */
[----:B------:R-:W5:Y:S03]  /*4340*/  LDL R13, [R1+0xff4] ;  /* 0x000ff400010d7983 */ /* 0x000f660000100800 */
[----:B------:R-:W-:-:S04]  /*4350*/  IMAD.HI.U32 R7, R28, R5, RZ ;  /* 0x000000051c077227 */ /* 0x000fc800078e00ff */
[----:B------:R-:W-:Y:S01]  /*4360*/  IMAD.MOV R7, RZ, RZ, -R7 ;  /* 0x000000ffff077224 */ /* 0x000fe200078e0a07 */
[----:B-1----:R-:W-:-:S05]  /*4370*/  IABS R2, R15 ;  /* 0x0000000f00027213 */ /* 0x002fca0000000000 */
[----:B------:R-:W-:Y:S01]  /*4380*/  IMAD.HI.U32 R3, R28, R2, RZ ;  /* 0x000000021c037227 */ /* 0x000fe200078e00ff */
[----:B------:R0:W-:Y:S03]  /*4390*/  STL [R1+0xd4], R0 ;  /* 0x0000d40001007387 */ /* 0x0001e60000100800 */
[----:B------:R-:W-:Y:S01]  /*43a0*/  IMAD.MOV R3, RZ, RZ, -R3 ;  /* 0x000000ffff037224 */ /* 0x000fe200078e0a03 */
[----:B------:R-:W3:Y:S01]  /*43b0*/  LDL R15, [R1+0xfec] ;  /* 0x000fec00010f7983 */ /* 0x000ee20000100800 */
[C---:B------:R-:W-:Y:S02]  /*43c0*/  IMAD R5, R29.reuse, R7, R5 ;  /* 0x000000071d057224 */ /* 0x040fe400078e0205 */
[----:B------:R-:W-:Y:S01]  /*43d0*/  IMAD R2, R29, R3, R2 ;  /* 0x000000031d027224 */ /* 0x000fe200078e0202 */
[----:B------:R2:W-:Y:S01]  /*43e0*/  STL [R1+0xcc], R4 ;  /* 0x0000cc0401007387 */ /* 0x0005e20000100800 */
[----:B0-----:R-:W-:-:S03]  /*43f0*/  IABS R0, R10 ;  /* 0x0000000a00007213 */ /* 0x001fc60000000000 */
[----:B------:R-:W-:Y:S04]  /*4400*/  STL [R1+0x20], R8 ;  /* 0x0000200801007387 */ /* 0x000fe80000100800 */
[----:B------:R-:W3:Y:S04]  /*4410*/  LDL R10, [R1+0xfe0] ;  /* 0x000fe000010a7983 */ /* 0x000ee80000100800 */
[----:B------:R0:W-:Y:S01]  /*4420*/  STL [R1+0x1c], R5 ;  /* 0x00001c0501007387 */ /* 0x0001e20000100800 */
[----:B--2---:R-:W-:-:S03]  /*4430*/  IABS R4, R11 ;  /* 0x0000000b00047213 */ /* 0x004fc60000000000 */
[----:B------:R-:W2:Y:S04]  /*4440*/  LDL R11, [R1+0xfe4] ;  /* 0x000fe400010b7983 */ /* 0x000ea80000100800 */
[----:B------:R5:W-:Y:S01]  /*4450*/  STL [R1+0x18], R2 ;  /* 0x0000180201007387 */ /* 0x000be20000100800 */
[----:B----4-:R-:W-:-:S03]  /*4460*/  IABS R3, R14 ;  /* 0x0000000e00037213 */ /* 0x010fc60000000000 */
[----:B------:R-:W4:Y:S01]  /*4470*/  LDL R14, [R1+0xfd8] ;  /* 0x000fd800010e7983 */ /* 0x000f220000100800 */
[----:B------:R-:W-:Y:S01]  /*4480*/  IMAD.HI.U32 R6, R28, R0, RZ ;  /* 0x000000001c067227 */ /* 0x000fe200078e00ff */
[----:B0-----:R-:W-:-:S03]  /*4490*/  IABS R5, R19 ;  /* 0x0000001300057213 */ /* 0x001fc60000000000 */
[----:B------:R-:W-:-:S04]  /*44a0*/  IMAD.HI.U32 R7, R28, R4, RZ ;  /* 0x000000041c077227 */ /* 0x000fc800078e00ff */
[----:B------:R-:W-:Y:S02]  /*44b0*/  IMAD.MOV R6, RZ, RZ, -R6 ;  /* 0x000000ffff067224 */ /* 0x000fe400078e0a06 */
[----:B------:R-:W-:Y:S02]  /*44c0*/  IMAD.MOV R7, RZ, RZ, -R7 ;  /* 0x000000ffff077224 */ /* 0x000fe400078e0a07 */
[----:B------:R-:W-:Y:S02]  /*44d0*/  IMAD R0, R29, R6, R0 ;  /* 0x000000061d007224 */ /* 0x000fe400078e0200 */
[----:B------:R-:W-:-:S04]  /*44e0*/  IMAD.HI.U32 R6, R28, R5, RZ ;  /* 0x000000051c067227 */ /* 0x000fc800078e00ff */
[----:B------:R-:W-:Y:S02]  /*44f0*/  IMAD R7, R29, R7, R4 ;  /* 0x000000071d077224 */ /* 0x000fe400078e0204 */
[----:B------:R-:W-:-:S04]  /*4500*/  IMAD.HI.U32 R8, R28, R3, RZ ;  /* 0x000000031c087227 */ /* 0x000fc800078e00ff */
[----:B------:R-:W-:Y:S01]  /*4510*/  IMAD.MOV R6, RZ, RZ, -R6 ;  /* 0x000000ffff067224 */ /* 0x000fe200078e0a06 */
[----:B-----5:R-:W-:Y:S02]  /*4520*/  IABS R2, R13 ;  /* 0x0000000d00027213 */ /* 0x020fe40000000000 */
[----:B------:R-:W5:Y:S03]  /*4530*/  LDL R13, [R1+0xfdc] ;  /* 0x000fdc00010d7983 */ /* 0x000f660000100800 */
[----:B------:R-:W-:Y:S01]  /*4540*/  IMAD.HI.U32 R4, R28, R2, RZ ;  /* 0x000000021c047227 */ /* 0x000fe200078e00ff */
[----:B------:R3:W-:Y:S03]  /*4550*/  STL [R1+0x14], R0 ;  /* 0x0000140001007387 */ /* 0x0007e60000100800 */
[----:B------:R-:W-:Y:S01]  /*4560*/  IMAD.MOV R4, RZ, RZ, -R4 ;  /* 0x000000ffff047224 */ /* 0x000fe200078e0a04 */
[----:B---3--:R-:W-:-:S02]  /*4570*/  IABS R0, R12 ;  /* 0x0000000c00007213 */ /* 0x008fc40000000000 */
[----:B------:R-:W3:Y:S04]  /*4580*/  LDL R12, [R1+0xfd0] ;  /* 0x000fd000010c7983 */ /* 0x000ee80000100800 */
[----:B------:R0:W-:Y:S01]  /*4590*/  STL [R1+0x10], R7 ;  /* 0x0000100701007387 */ /* 0x0001e20000100800 */
[----:B------:R-:W-:Y:S01]  /*45a0*/  IABS R17, R15 ;  /* 0x0000000f00117213 */ /* 0x000fe20000000000 */
[----:B0-----:R-:W-:Y:S02]  /*45b0*/  IMAD.MOV R7, RZ, RZ, -R8 ;  /* 0x000000ffff077224 */ /* 0x001fe400078e0a08 */
[----:B------:R-:W-:Y:S02]  /*45c0*/  IMAD R8, R29, R6, R5 ;  /* 0x000000061d087224 */ /* 0x000fe400078e0205 */
[----:B------:R-:W-:-:S04]  /*45d0*/  IMAD.HI.U32 R5, R28, R0, RZ ;  /* 0x000000001c057227 */ /* 0x000fc800078e00ff */
[C---:B------:R-:W-:Y:S02]  /*45e0*/  IMAD R6, R29.reuse, R7, R3 ;  /* 0x000000071d067224 */ /* 0x040fe400078e0203 */
[C---:B------:R-:W-:Y:S02]  /*45f0*/  IMAD R3, R29.reuse, R4, R2 ;  /* 0x000000041d037224 */ /* 0x040fe400078e0202 */
[----:B------:R-:W-:Y:S01]  /*4600*/  IMAD.MOV R2, RZ, RZ, -R5 ;  /* 0x000000ffff027224 */ /* 0x000fe200078e0a05 */
[----:B------:R-:W-:Y:S01]  /*4610*/  STL [R1+0xc], R8 ;  /* 0x00000c0801007387 */ /* 0x000fe20000100800 */
[----:B------:R-:W-:Y:S02]  /*4620*/  IABS R16, R10 ;  /* 0x0000000a00107213 */ /* 0x000fe40000000000 */
[----:B------:R-:W-:Y:S01]  /*4630*/  IMAD R2, R29, R2, R0 ;  /* 0x000000021d027224 */ /* 0x000fe200078e0200 */
[----:B------:R-:W-:Y:S04]  /*4640*/  STL [R1+0x8], R6 ;  /* 0x0000080601007387 */ /* 0x000fe80000100800 */
[----:B------:R0:W-:Y:S04]  /*4650*/  STL [R1+0x4], R3 ;  /* 0x0000040301007387 */ /* 0x0001e80000100800 */
[----:B------:R-:W3:Y:S04]  /*4660*/  LDL R10, [R1+0xfc8] ;  /* 0x000fc800010a7983 */ /* 0x000ee80000100800 */
[----:B------:R-:W3:Y:S01]  /*4670*/  LDL R18, [R1+0xfcc] ;  /* 0x000fcc0001127983 */ /* 0x000ee20000100800 */
[----:B0-----:R-:W-:-:S04]  /*4680*/  IMAD.HI.U32 R3, R28, R17, RZ ;  /* 0x000000111c037227 */ /* 0x001fc800078e00ff */
[----:B------:R-:W-:-:S04]  /*4690*/  IMAD.MOV R0, RZ, RZ, -R3 ;  /* 0x000000ffff007224 */ /* 0x000fc800078e0a03 */
[----:B------:R-:W-:Y:S01]  /*46a0*/  IMAD R17, R29, R0, R17 ;  /* 0x000000001d117224 */ /* 0x000fe200078e0211 */
[----:B--2---:R-:W-:Y:S02]  /*46b0*/  IABS R15, R11 ;  /* 0x0000000b000f7213 */ /* 0x004fe40000000000 */
[----:B------:R-:W2:Y:S04]  /*46c0*/  LDL R11, [R1+0xfd4] ;  /* 0x000fd400010b7983 */ /* 0x000ea80000100800 */
[----:B------:R0:W-:Y:S01]  /*46d0*/  STL [R1], R2 ;  /* 0x0000000201007387 */ /* 0x0001e20000100800 */
[----:B------:R-:W-:-:S03]  /*46e0*/  IMAD.HI.U32 R4, R28, R15, RZ ;  /* 0x0000000f1c047227 */ /* 0x000fc600078e00ff */
[----:B------:R-:W2:Y:S01]  /*46f0*/  LDL R19, [R1+0xfc0] ;  /* 0x000fc00001137983 */ /* 0x000ea20000100800 */
[----:B0-----:R-:W-:-:S04]  /*4700*/  IMAD.HI.U32 R2, R28, R16, RZ ;  /* 0x000000101c027227 */ /* 0x001fc800078e00ff */
[----:B------:R-:W-:Y:S02]  /*4710*/  IMAD.MOV R0, RZ, RZ, -R2 ;  /* 0x000000ffff007224 */ /* 0x000fe400078e0a02 */
[----:B------:R-:W-:Y:S01]  /*4720*/  IMAD.MOV R2, RZ, RZ, -R4 ;  /* 0x000000ffff027224 */ /* 0x000fe200078e0a04 */
[----:B----4-:R-:W-:-:S05]  /*4730*/  IABS R14, R14 ;  /* 0x0000000e000e7213 */ /* 0x010fca0000000000 */
[----:B------:R-:W-:-:S04]  /*4740*/  IMAD.HI.U32 R3, R28, R14, RZ ;  /* 0x0000000e1c037227 */ /* 0x000fc800078e00ff */
[----:B------:R-:W-:Y:S02]  /*4750*/  IMAD.MOV R3, RZ, RZ, -R3 ;  /* 0x000000ffff037224 */ /* 0x000fe400078e0a03 */
[C---:B------:R-:W-:Y:S01]  /*4760*/  IMAD R16, R29.reuse, R0, R16 ;  /* 0x000000001d107224 */ /* 0x040fe200078e0210 */
[----:B------:R0:W-:Y:S01]  /*4770*/  STL [R1+0x132c], R17 ;  /* 0x00132c1101007387 */ /* 0x0001e20000100800 */
[C---:B------:R-:W-:Y:S02]  /*4780*/  IMAD R15, R29.reuse, R2, R15 ;  /* 0x000000021d0f7224 */ /* 0x040fe400078e020f */
[----:B------:R-:W-:Y:S01]  /*4790*/  IMAD R14, R29, R3, R14 ;  /* 0x000000031d0e7224 */ /* 0x000fe200078e020e */
[----:B------:R-:W4:Y:S04]  /*47a0*/  LDL R20, [R1+0xfc4] ;  /* 0x000fc40001147983 */ /* 0x000f280000100800 */
[----:B------:R-:W-:Y:S04]  /*47b0*/  STL [R1+0x1330], R16 ;  /* 0x0013301001007387 */ /* 0x000fe80000100800 */
[----:B------:R-:W-:Y:S04]  /*47c0*/  STL [R1+0x1334], R15 ;  /* 0x0013340f01007387 */ /* 0x000fe80000100800 */
[----:B------:R-:W-:Y:S04]  /*47d0*/  STL [R1+0x1338], R14 ;  /* 0x0013380e01007387 */ /* 0x000fe80000100800 */
[----:B------:R-:W4:Y:S04]  /*47e0*/  LDL R23, [R1+0xfbc] ;  /* 0x000fbc0001177983 */ /* 0x000f280000100800 */
[----:B------:R-:W4:Y:S01]  /*47f0*/  LDL R22, [R1+0xfb8] ;  /* 0x000fb80001167983 */ /* 0x000f220000100800 */
[----:B-----5:R-:W-:-:S05]  /*4800*/  IABS R13, R13 ;  /* 0x0000000d000d7213 */ /* 0x020fca0000000000 */
[----:B------:R-:W-:-:S04]  /*4810*/  IMAD.HI.U32 R0, R28, R13, RZ ;  /* 0x0000000d1c007227 */ /* 0x000fc800078e00ff */
[----:B------:R-:W-:Y:S01]  /*4820*/  IMAD.MOV R0, RZ, RZ, -R0 ;  /* 0x000000ffff007224 */ /* 0x000fe200078e0a00 */
[----:B---3--:R-:W-:-:S03]  /*4830*/  IABS R12, R12 ;  /* 0x0000000c000c7213 */ /* 0x008fc60000000000 */
[----:B------:R-:W-:Y:S02]  /*4840*/  IMAD R13, R29, R0, R13 ;  /* 0x000000001d0d7224 */ /* 0x000fe400078e020d */
[----:B------:R-:W-:-:S04]  /*4850*/  IMAD.HI.U32 R2, R28, R12, RZ ;  /* 0x0000000c1c027227 */ /* 0x000fc800078e00ff */
[----:B------:R-:W-:-:S04]  /*4860*/  IMAD.MOV R0, RZ, RZ, -R2 ;  /* 0x000000ffff007224 */ /* 0x000fc800078e0a02 */
[----:B------:R-:W-:Y:S01]  /*4870*/  IMAD R12, R29, R0, R12 ;  /* 0x000000001d0c7224 */ /* 0x000fe200078e020c */
[----:B------:R-:W-:Y:S02]  /*4880*/  IABS R10, R10 ;  /* 0x0000000a000a7213 */ /* 0x000fe40000000000 */
[----:B------:R-:W-:Y:S02]  /*4890*/  IABS R9, R18 ;  /* 0x0000001200097213 */ /* 0x000fe40000000000 */
[----:B------:R-:W3:Y:S01]  /*48a0*/  LDL R18, [R1+0xfb0] ;  /* 0x000fb00001127983 */ /* 0x000ee20000100800 */
[----:B------:R-:W-:-:S03]  /*48b0*/  IMAD.HI.U32 R4, R28, R10, RZ ;  /* 0x0000000a1c047227 */ /* 0x000fc600078e00ff */
[----:B------:R-:W-:Y:S01]  /*48c0*/  STL [R1+0x133c], R13 ;  /* 0x00133c0d01007387 */ /* 0x000fe20000100800 */
[----:B------:R-:W-:-:S04]  /*48d0*/  IMAD.HI.U32 R3, R28, R9, RZ ;  /* 0x000000091c037227 */ /* 0x000fc800078e00ff */
[----:B------:R-:W-:-:S04]  /*48e0*/  IMAD.MOV R3, RZ, RZ, -R3 ;  /* 0x000000ffff037224 */ /* 0x000fc800078e0a03 */
[----:B------:R-:W-:Y:S01]  /*48f0*/  IMAD R9, R29, R3, R9 ;  /* 0x000000031d097224 */ /* 0x000fe200078e0209 */
[----:B--2---:R-:W-:-:S05]  /*4900*/  IABS R11, R11 ;  /* 0x0000000b000b7213 */ /* 0x004fca0000000000 */
[----:B------:R-:W-:Y:S01]  /*4910*/  IMAD.HI.U32 R2, R28, R11, RZ ;  /* 0x0000000b1c027227 */ /* 0x000fe200078e00ff */
[----:B------:R-:W-:-:S03]  /*4920*/  IABS R8, R19 ;  /* 0x0000001300087213 */ /* 0x000fc60000000000 */
[----:B------:R-:W-:Y:S01]  /*4930*/  IMAD.MOV R0, RZ, RZ, -R2 ;  /* 0x000000ffff007224 */ /* 0x000fe200078e0a02 */
[----:B------:R-:W2:Y:S01]  /*4940*/  LDL R19, [R1+0xfb4] ;  /* 0x000fb40001137983 */ /* 0x000ea20000100800 */
[----:B------:R-:W-:Y:S02]  /*4950*/  IMAD.MOV R2, RZ, RZ, -R4 ;  /* 0x000000ffff027224 */ /* 0x000fe400078e0a04 */
[C---:B------:R-:W-:Y:S02]  /*4960*/  IMAD R11, R29.reuse, R0, R11 ;  /* 0x000000001d0b7224 */ /* 0x040fe400078e020b */
[----:B------:R-:W-:Y:S01]  /*4970*/  IMAD R10, R29, R2, R10 ;  /* 0x000000021d0a7224 */ /* 0x000fe200078e020a */
[----:B------:R-:W-:Y:S01]  /*4980*/  STL [R1+0x1340], R12 ;  /* 0x0013400c01007387 */ /* 0x000fe20000100800 */
[----:B----4-:R-:W-:-:S03]  /*4990*/  IABS R7, R20 ;  /* 0x0000001400077213 */ /* 0x010fc60000000000 */
[----:B------:R-:W4:Y:S04]  /*49a0*/  LDL R20, [R1+0xfa8] ;  /* 0x000fa80001147983 */ /* 0x000f280000100800 */
[----:B------:R-:W-:Y:S04]  /*49b0*/  STL [R1+0x1344], R11 ;  /* 0x0013440b01007387 */ /* 0x000fe80000100800 */
[----:B------:R-:W-:Y:S04]  /*49c0*/  STL [R1+0x1314], R10 ;  /* 0x0013140a01007387 */ /* 0x000fe80000100800 */
[----:B------:R-:W-:Y:S01]  /*49d0*/  STL [R1+0x1318], R9 ;  /* 0x0013180901007387 */ /* 0x000fe20000100800 */
[----:B------:R-:W-:-:S03]  /*49e0*/  IABS R5, R23 ;  /* 0x0000001700057213 */ /* 0x000fc60000000000 */
[----:B------:R-:W5:Y:S04]  /*49f0*/  LDL R26, [R1+0xfac] ;  /* 0x000fac00011a7983 */ /* 0x000f680000100800 */
[----:B------:R-:W4:Y:S01]  /*4a00*/  LDL R23, [R1+0xfa4] ;  /* 0x000fa40001177983 */ /* 0x000f220000100800 */
[----:B------:R-:W-:-:S03]  /*4a10*/  IMAD.HI.U32 R0, R28, R8, RZ ;  /* 0x000000081c007227 */ /* 0x000fc600078e00ff */
[----:B------:R-:W4:Y:S01]  /*4a20*/  LDL R27, [R1+0xfa0] ;  /* 0x000fa000011b7983 */ /* 0x000f220000100800 */
[----:B------:R-:W-:-:S04]  /*4a30*/  IMAD.MOV R0, RZ, RZ, -R0 ;  /* 0x000000ffff007224 */ /* 0x000fc800078e0a00 */
[----:B------:R-:W-:Y:S01]  /*4a40*/  IMAD R8, R29, R0, R8 ;  /* 0x000000001d087224 */ /* 0x000fe200078e0208 */
[----:B------:R-:W-:-:S04]  /*4a50*/  IABS R6, R22 ;  /* 0x0000001600067213 */ /* 0x000fc80000000000 */
[----:B------:R-:W-:Y:S04]  /*4a60*/  STL [R1+0x131c], R8 ;  /* 0x00131c0801007387 */ /* 0x000fe80000100800 */
[----:B------:R-:W4:Y:S01]  /*4a70*/  LDL R22, [R1+0xf98] ;  /* 0x000f980001167983 */ /* 0x000f220000100800 */
[----:B------:R-:W-:-:S04]  /*4a80*/  IMAD.HI.U32 R2, R28, R7, RZ ;  /* 0x000000071c027227 */ /* 0x000fc800078e00ff */
[----:B------:R-:W-:Y:S02]  /*4a90*/  IMAD.MOV R0, RZ, RZ, -R2 ;  /* 0x000000ffff007224 */ /* 0x000fe400078e0a02 */
[----:B------:R-:W-:-:S04]  /*4aa0*/  IMAD.HI.U32 R2, R28, R6, RZ ;  /* 0x000000061c027227 */ /* 0x000fc800078e00ff */
[----:B------:R-:W-:Y:S02]  /*4ab0*/  IMAD R7, R29, R0, R7 ;  /* 0x000000001d077224 */ /* 0x000fe400078e0207 */
[----:B------:R-:W-:-:S04]  /*4ac0*/  IMAD.MOV R0, RZ, RZ, -R2 ;  /* 0x000000ffff007224 */ /* 0x000fc800078e0a02 */
[----:B------:R-:W-:Y:S01]  /*4ad0*/  IMAD R6, R29, R0, R6 ;  /* 0x000000001d067224 */ /* 0x000fe200078e0206 */
[----:B------:R-:W-:Y:S04]  /*4ae0*/  STL [R1+0x1320], R7 ;  /* 0x0013200701007387 */ /* 0x000fe80000100800 */
[----:B------:R-:W4:Y:S04]  /*4af0*/  LDL R24, [R1+0xf9c] ;  /* 0x000f9c0001187983 */ /* 0x000f280000100800 */
[----:B------:R1:W-:Y:S01]  /*4b00*/  STL [R1+0x1324], R6 ;  /* 0x0013240601007387 */ /* 0x0003e20000100800 */
[----:B---3--:R-:W-:Y:S01]  /*4b10*/  IABS R4, R18 ;  /* 0x0000001200047213 */ /* 0x008fe20000000000 */
[----:B------:R-:W-:-:S04]  /*4b20*/  IMAD.HI.U32 R18, R28, R5, RZ ;  /* 0x000000051c127227 */ /* 0x000fc800078e00ff */
[----:B------:R-:W-:-:S04]  /*4b30*/  IMAD.MOV R2, RZ, RZ, -R18 ;  /* 0x000000ffff027224 */ /* 0x000fc800078e0a12 */
[----:B------:R-:W-:-:S05]  /*4b40*/  IMAD R5, R29, R2, R5 ;  /* 0x000000021d057224 */ /* 0x000fca00078e0205 */
[----:B------:R-:W-:Y:S01]  /*4b50*/  STL [R1+0x1328], R5 ;  /* 0x0013280501007387 */ /* 0x000fe20000100800 */
[----:B--2---:R-:W-:Y:S01]  /*4b60*/  IABS R3, R19 ;  /* 0x0000001300037213 */ /* 0x004fe20000000000 */
[----:B------:R-:W-:-:S04]  /*4b70*/  IMAD.HI.U32 R19, R28, R4, RZ ;  /* 0x000000041c137227 */ /* 0x000fc800078e00ff */
[----:B------:R-:W-:-:S04]  /*4b80*/  IMAD.MOV R19, RZ, RZ, -R19 ;  /* 0x000000ffff137224 */ /* 0x000fc800078e0a13 */
[----:B------:R-:W-:-:S05]  /*4b90*/  IMAD R4, R29, R19, R4 ;  /* 0x000000131d047224 */ /* 0x000fca00078e0204 */
[----:B------:R-:W-:Y:S04]  /*4ba0*/  STL [R1+0x1348], R4 ;  /* 0x0013480401007387 */ /* 0x000fe80000100800 */
[----:B0-----:R-:W2:Y:S01]  /*4bb0*/  LDL R17, [R1+0xf80] ;  /* 0x000f800001117983 */ /* 0x001ea20000100800 */
[----:B-----5:R-:W-:Y:S02]  /*4bc0*/  IABS R0, R26 ;  /* 0x0000001a00007213 */ /* 0x020fe40000000000 */
[----:B----4-:R-:W-:Y:S02]  /*4bd0*/  IABS R26, R23 ;  /* 0x00000017001a7213 */ /* 0x010fe40000000000 */
[----:B------:R-:W3:Y:S01]  /*4be0*/  LDL R23, [R1+0xf94] ;  /* 0x000f940001177983 */ /* 0x000ee20000100800 */
[----:B------:R-:W-:Y:S01]  /*4bf0*/  IABS R18, R20 ;  /* 0x0000001400127213 */ /* 0x000fe20000000000 */
[----:B------:R-:W-:-:S04]  /*4c00*/  IMAD.HI.U32 R20, R28, R3, RZ ;  /* 0x000000031c147227 */ /* 0x000fc800078e00ff */
[----:B------:R-:W-:Y:S02]  /*4c10*/  IMAD.MOV.U32 R2, RZ, RZ, R18 ;  /* 0x000000ffff027224 */ /* 0x000fe400078e0012 */
[----:B------:R-:W-:Y:S01]  /*4c20*/  IMAD.MOV R18, RZ, RZ, -R20 ;  /* 0x000000ffff127224 */ /* 0x000fe200078e0a14 */
[----:B------:R-:W-:Y:S01]  /*4c30*/  IABS R27, R27 ;  /* 0x0000001b001b7213 */ /* 0x000fe20000000000 */
[----:B------:R-:W-:-:S04]  /*4c40*/  IMAD.HI.U32 R19, R28, R2, RZ ;  /* 0x000000021c137227 */ /* 0x000fc800078e00ff */
[----:B------:R-:W-:Y:S02]  /*4c50*/  IMAD R3, R29, R18, R3 ;  /* 0x000000121d037224 */ /* 0x000fe400078e0203 */
[----:B------:R-:W-:Y:S01]  /*4c60*/  IMAD.MOV R18, RZ, RZ, -R19 ;  /* 0x000000ffff127224 */ /* 0x000fe200078e0a13 */
[----:B------:R-:W-:Y:S01]  /*4c70*/  IABS R25, R22 ;  /* 0x0000001600197213 */ /* 0x000fe20000000000 */
[----:B------:R-:W-:-:S04]  /*4c80*/  IMAD.HI.U32 R19, R28, R0, RZ ;  /* 0x000000001c137227 */ /* 0x000fc800078e00ff */
[----:B------:R-:W-:-:S04]  /*4c90*/  IMAD.HI.U32 R22, R28, R27, RZ ;  /* 0x0000001b1c167227 */ /* 0x000fc800078e00ff */
[C---:B------:R-:W-:Y:S02]  /*4ca0*/  IMAD R2, R29.reuse, R18, R2 ;  /* 0x000000121d027224 */ /* 0x040fe400078e0202 */
[----:B------:R-:W-:Y:S02]  /*4cb0*/  IMAD.MOV R18, RZ, RZ, -R19 ;  /* 0x000000ffff127224 */ /* 0x000fe400078e0a13 */
[----:B------:R-:W-:Y:S01]  /*4cc0*/  IMAD.MOV R19, RZ, RZ, -R22 ;  /* 0x000000ffff137224 */ /* 0x000fe200078e0a16 */
[----:B------:R-:W-:Y:S01]  /*4cd0*/  STL [R1+0x134c], R3 ;  /* 0x00134c0301007387 */ /* 0x000fe20000100800 */
[C---:B------:R-:W-:Y:S02]  /*4ce0*/  IMAD R0, R29.reuse, R18, R0 ;  /* 0x000000121d007224 */ /* 0x040fe400078e0200 */
[----:B------:R-:W-:Y:S01]  /*4cf0*/  IMAD R27, R29, R19, R27 ;  /* 0x000000131d1b7224 */ /* 0x000fe200078e021b */
[----:B------:R-:W-:Y:S04]  /*4d00*/  STL [R1+0x1350], R2 ;  /* 0x0013500201007387 */ /* 0x000fe80000100800 */
[----:B-1----:R-:W4:Y:S04]  /*4d10*/  LDL.LU R6, [R1+0x58] ;  /* 0x0000580001067983 */ /* 0x002f280000300800 */
[----:B------:R-:W5:Y:S04]  /*4d20*/  LDL.LU R8, [R1+0x54] ;  /* 0x0000540001087983 */ /* 0x000f680000300800 */
[----:B------:R-:W5:Y:S04]  /*4d30*/  LDL.LU R15, [R1+0x50] ;  /* 0x00005000010f7983 */ /* 0x000f680000300800 */
[----:B------:R-:W5:Y:S04]  /*4d40*/  LDL.LU R16, [R1+0x4c] ;  /* 0x00004c0001107983 */ /* 0x000f680000300800 */
[----:B------:R-:W-:Y:S04]  /*4d50*/  STL [R1+0x1354], R0 ;  /* 0x0013540001007387 */ /* 0x000fe80000100800 */
[----:B------:R0:W-:Y:S04]  /*4d60*/  STL [R1+0x1358], R27 ;  /* 0x0013581b01007387 */ /* 0x0001e80000100800 */
[----:B0-----:R-:W5:Y:S01]  /*4d70*/  LDL.LU R27, [R1+0x5c] ;  /* 0x00005c00011b7983 */ /* 0x001f620000300800 */
[----:B------:R-:W-:Y:S01]  /*4d80*/  IMAD.HI.U32 R20, R28, R26, RZ ;  /* 0x0000001a1c147227 */ /* 0x000fe200078e00ff */
[----:B------:R-:W-:-:S03]  /*4d90*/  IABS R24, R24 ;  /* 0x0000001800187213 */ /* 0x000fc60000000000 */
[----:B------:R-:W-:Y:S02]  /*4da0*/  IMAD.MOV R20, RZ, RZ, -R20 ;  /* 0x000000ffff147224 */ /* 0x000fe400078e0a14 */
[----:B------:R-:W-:-:S04]  /*4db0*/  IMAD.HI.U32 R18, R28, R25, RZ ;  /* 0x000000191c127227 */ /* 0x000fc800078e00ff */
[C---:B------:R-:W-:Y:S02]  /*4dc0*/  IMAD R26, R29.reuse, R20, R26 ;  /* 0x000000141d1a7224 */ /* 0x040fe400078e021a */
[----:B------:R-:W-:Y:S02]  /*4dd0*/  IMAD.MOV R18, RZ, RZ, -R18 ;  /* 0x000000ffff127224 */ /* 0x000fe400078e0a12 */
[----:B------:R-:W-:Y:S01]  /*4de0*/  IMAD.HI.U32 R19, R28, R24, RZ ;  /* 0x000000181c137227 */ /* 0x000fe200078e00ff */
[----:B------:R0:W-:Y:S03]  /*4df0*/  STL [R1+0x135c], R26 ;  /* 0x00135c1a01007387 */ /* 0x0001e60000100800 */
[----:B------:R-:W-:Y:S01]  /*4e00*/  IMAD R25, R29, R18, R25 ;  /* 0x000000121d197224 */ /* 0x000fe200078e0219 */
[----:B------:R-:W5:Y:S01]  /*4e10*/  LDL R7, [R1+0xf84] ;  /* 0x000f840001077983 */ /* 0x000f620000100800 */
[----:B------:R-:W-:Y:S01]  /*4e20*/  IMAD.MOV R18, RZ, RZ, -R19 ;  /* 0x000000ffff127224 */ /* 0x000fe200078e0a13 */
[----:B--2---:R-:W-:-:S02]  /*4e30*/  IABS R22, R17 ;  /* 0x0000001100167213 */ /* 0x004fc40000000000 */
[----:B------:R-:W2:Y:S04]  /*4e40*/  LDL.LU R17, [R1+0x48] ;  /* 0x0000480001117983 */ /* 0x000ea80000300800 */
[----:B------:R-:W2:Y:S04]  /*4e50*/  LDL.LU R2, [R1+0x44] ;  /* 0x0000440001027983 */ /* 0x000ea80000300800 */
[----:B------:R-:W2:Y:S04]  /*4e60*/  LDL.LU R3, [R1+0x40] ;  /* 0x0000400001037983 */ /* 0x000ea80000300800 */
[----:B------:R-:W2:Y:S04]  /*4e70*/  LDL.LU R4, [R1+0x3c] ;  /* 0x00003c0001047983 */ /* 0x000ea80000300800 */
[----:B------:R-:W2:Y:S04]  /*4e80*/  LDL.LU R5, [R1+0x38] ;  /* 0x0000380001057983 */ /* 0x000ea80000300800 */
[----:B------:R-:W2:Y:S04]  /*4e90*/  LDL.LU R9, [R1+0x34] ;  /* 0x0000340001097983 */ /* 0x000ea80000300800 */
[----:B0-----:R-:W2:Y:S04]  /*4ea0*/  LDL.LU R26, [R1+0x2c] ;  /* 0x00002c00011a7983 */ /* 0x001ea80000300800 */
[----:B------:R-:W2:Y:S04]  /*4eb0*/  LDL.LU R10, [R1+0x28] ;  /* 0x00002800010a7983 */ /* 0x000ea80000300800 */
[----:B------:R-:W2:Y:S04]  /*4ec0*/  LDL.LU R11, [R1+0x24] ;  /* 0x00002400010b7983 */ /* 0x000ea80000300800 */
[----:B------:R-:W2:Y:S01]  /*4ed0*/  LDL.LU R12, [R1+0x190] ;  /* 0x00019000010c7983 */ /* 0x000ea20000300800 */
[----:B---3--:R-:W-:-:S03]  /*4ee0*/  IABS R23, R23 ;  /* 0x0000001700177213 */ /* 0x008fc60000000000 */
[----:B------:R-:W3:Y:S02]  /*4ef0*/  LDL.LU R13, [R1+0x198] ;  /* 0x00019800010d7983 */ /* 0x000ee40000300800 */
[----:B------:R-:W-:Y:S02]  /*4f00*/  IMAD.HI.U32 R19, R28, R23, RZ ;  /* 0x000000171c137227 */ /* 0x000fe400078e00ff */
[----:B------:R-:W3:Y:S02]  /*4f10*/  LDL.LU R14, [R1+0x18c] ;  /* 0x00018c00010e7983 */ /* 0x000ee40000300800 */
[----:B------:R-:W-:-:S04]  /*4f20*/  IMAD.MOV R19, RZ, RZ, -R19 ;  /* 0x000000ffff137224 */ /* 0x000fc800078e0a13 */
[C---:B------:R-:W-:Y:S02]  /*4f30*/  IMAD R23, R29.reuse, R19, R23 ;  /* 0x000000131d177224 */ /* 0x040fe400078e0217 */
[----:B------:R-:W3:Y:S01]  /*4f40*/  LDL.LU R19, [R1+0x30] ;  /* 0x0000300001137983 */ /* 0x000ee20000300800 */
[----:B------:R-:W-:Y:S02]  /*4f50*/  IABS R0, c[0x0][0x178] ;  /* 0x00005e0000007a13 */ /* 0x000fe40000000000 */
[C---:B------:R-:W-:Y:S02]  /*4f60*/  ISETP.GT.U32.AND P5, PT, R29.reuse, R21, PT ;  /* 0x000000151d00720c */ /* 0x040fe40003fa4070 */
[----:B----4-:R-:W-:Y:S02]  /*4f70*/  ISETP.GT.U32.AND P4, PT, R0, R6, PT ;  /* 0x000000060000720c */ /* 0x010fe40003f84070 */
[----:B-----5:R-:W-:-:S11]  /*4f80*/  ISETP.GT.U32.AND P0, PT, R29, R16, PT ;  /* 0x000000101d00720c */ /* 0x020fd60003f04070 */
[----:B------:R-:W-:Y:S01]  /*4f90*/  @!P4 IMAD.IADD R6, R6, 0x1, -R0 ;  /* 0x000000010606c824 */ /* 0x000fe200078e0a00 */
[----:B------:R-:W-:Y:S02]  /*4fa0*/  ISETP.GT.U32.AND P2, PT, R29, R15, PT ;  /* 0x0000000f1d00720c */ /* 0x000fe40003f44070 */
[C---:B------:R-:W-:Y:S02]  /*4fb0*/  ISETP.GT.U32.AND P3, PT, R0.reuse, R27, PT ;  /* 0x0000001b0000720c */ /* 0x040fe40003f64070 */
[----:B------:R-:W-:Y:S01]  /*4fc0*/  ISETP.GT.U32.AND P4, PT, R0, R6, PT ;  /* 0x000000060000720c */ /* 0x000fe20003f84070 */
[----:B------:R-:W-:-:S10]  /*4fd0*/  @!P0 IMAD.IADD R16, R16, 0x1, -R29 ;  /* 0x0000000110108824 */ /* 0x000fd400078e0a1d */
[----:B------:R-:W-:-:S05]  /*4fe0*/  @!P3 IMAD.IADD R27, R27, 0x1, -R0 ;  /* 0x000000011b1bb824 */ /* 0x000fca00078e0a00 */
[----:B------:R-:W-:Y:S01]  /*4ff0*/  ISETP.GT.U32.AND P3, PT, R0, R27, PT ;  /* 0x0000001b0000720c */ /* 0x000fe20003f64070 */
[--C-:B------:R-:W-:Y:S01]  /*5000*/  @!P5 IMAD.IADD R21, R21, 0x1, -R29.reuse ;  /* 0x000000011515d824 */ /* 0x100fe200078e0a1d */
[----:B------:R-:W-:Y:S01]  /*5010*/  ISETP.GT.U32.AND P1, PT, R29, R8, PT ;  /* 0x000000081d00720c */ /* 0x000fe20003f24070 */
[----:B------:R-:W-:Y:S01]  /*5020*/  @!P2 IMAD.IADD R15, R15, 0x1, -R29 ;  /* 0x000000010f0fa824 */ /* 0x000fe200078e0a1d */
[C---:B------:R-:W-:Y:S02]  /*5030*/  ISETP.GT.U32.AND P6, PT, R29.reuse, R16, PT ;  /* 0x000000101d00720c */ /* 0x040fe40003fc4070 */
[----:B------:R-:W-:Y:S01]  /*5040*/  ISETP.GT.U32.AND P5, PT, R29, R21, PT ;  /* 0x000000151d00720c */ /* 0x000fe20003fa4070 */
[----:B------:R-:W-:-:S06]  /*5050*/  @!P4 IMAD.IADD R6, R6, 0x1, -R0 ;  /* 0x000000010606c824 */ /* 0x000fcc00078e0a00 */
[----:B------:R-:W-:Y:S02]  /*5060*/  @!P3 IMAD.IADD R27, R27, 0x1, -R0 ;  /* 0x000000011b1bb824 */ /* 0x000fe400078e0a00 */
[--C-:B------:R-:W-:Y:S02]  /*5070*/  @!P1 IMAD.IADD R8, R8, 0x1, -R29.reuse ;  /* 0x0000000108089824 */ /* 0x100fe400078e0a1d */
[--C-:B------:R-:W-:Y:S02]  /*5080*/  @!P6 IMAD.IADD R16, R16, 0x1, -R29.reuse ;  /* 0x000000011010e824 */ /* 0x100fe400078e0a1d */
[--C-:B------:R-:W-:Y:S01]  /*5090*/  @!P5 IMAD.IADD R21, R21, 0x1, -R29.reuse ;  /* 0x000000011515d824 */ /* 0x100fe200078e0a1d */
[C---:B------:R-:W-:Y:S02]  /*50a0*/  ISETP.GT.U32.AND P1, PT, R29.reuse, R8, PT ;  /* 0x000000081d00720c */ /* 0x040fe40003f24070 */
[----:B------:R-:W-:Y:S01]  /*50b0*/  ISETP.GT.U32.AND P0, PT, R29, R15, PT ;  /* 0x0000000f1d00720c */ /* 0x000fe20003f04070 */
[----:B------:R-:W-:Y:S04]  /*50c0*/  STL [R1+0x5c], R27 ;  /* 0x00005c1b01007387 */ /* 0x000fe80000100800 */
[----:B------:R-:W-:Y:S06]  /*50d0*/  STL [R1+0x58], R6 ;  /* 0x0000580601007387 */ /* 0x000fec0000100800 */
[----:B------:R-:W-:-:S02]  /*50e0*/  @!P1 IMAD.IADD R8, R8, 0x1, -R29 ;  /* 0x0000000108089824 */ /* 0x000fc400078e0a1d */
[----:B------:R-:W-:Y:S01]  /*50f0*/  @!P0 IMAD.IADD R15, R15, 0x1, -R29 ;  /* 0x000000010f0f8824 */ /* 0x000fe200078e0a1d */
[----:B------:R-:W-:Y:S04]  /*5100*/  STL [R1+0x1310], R21 ;  /* 0x0013101501007387 */ /* 0x000fe80000100800 */
[----:B------:R-:W-:Y:S04]  /*5110*/  STL [R1+0x54], R8 ;  /* 0x0000540801007387 */ /* 0x000fe80000100800 */
[----:B------:R0:W-:Y:S01]  /*5120*/  STL [R1+0x50], R15 ;  /* 0x0000500f01007387 */ /* 0x0001e20000100800 */
[----:B------:R-:W-:-:S03]  /*5130*/  IABS R20, R7 ;  /* 0x0000000700147213 */ /* 0x000fc60000000000 */
[----:B0-----:R-:W4:Y:S04]  /*5140*/  LDL.LU R15, [R1+0x170] ;  /* 0x00017000010f7983 */ /* 0x001f280000300800 */
[----:B------:R-:W5:Y:S04]  /*5150*/  LDL.LU R6, [R1+0x184] ;  /* 0x0001840001067983 */ /* 0x000f680000300800 */
[----:B------:R-:W5:Y:S04]  /*5160*/  LDL.LU R7, [R1+0x188] ;  /* 0x0001880001077983 */ /* 0x000f680000300800 */
[----:B------:R0:W-:Y:S04]  /*5170*/  STL [R1+0x4c], R16 ;  /* 0x00004c1001007387 */ /* 0x0001e80000100800 */
[----:B------:R-:W5:Y:S04]  /*5180*/  LDL.LU R8, [R1+0x178] ;  /* 0x0001780001087983 */ /* 0x000f680000300800 */
[----:B0-----:R-:W5:Y:S01]  /*5190*/  LDL.LU R16, [R1+0x174] ;  /* 0x0001740001107983 */ /* 0x001f620000300800 */
[----:B--2---:R-:W-:-:S02]  /*51a0*/  ISETP.GT.U32.AND P2, PT, R29, R17, PT ;  /* 0x000000111d00720c */ /* 0x004fc40003f44070 */
[C---:B------:R-:W-:Y:S02]  /*51b0*/  ISETP.GT.U32.AND P3, PT, R29.reuse, R2, PT ;  /* 0x000000021d00720c */ /* 0x040fe40003f64070 */
[----:B------:R-:W-:-:S09]  /*51c0*/  ISETP.GT.U32.AND P4, PT, R29, R3, PT ;  /* 0x000000031d00720c */ /* 0x000fd20003f84070 */
[--C-:B------:R-:W-:Y:S01]  /*51d0*/  @!P2 IMAD.IADD R17, R17, 0x1, -R29.reuse ;  /* 0x000000011111a824 */ /* 0x100fe200078e0a1d */
[C---:B------:R-:W-:Y:S01]  /*51e0*/  ISETP.GT.U32.AND P5, PT, R29.reuse, R4, PT ;  /* 0x000000041d00720c */ /* 0x040fe20003fa4070 */
[--C-:B------:R-:W-:Y:S01]  /*51f0*/  @!P3 IMAD.IADD R2, R2, 0x1, -R29.reuse ;  /* 0x000000010202b824 */ /* 0x100fe200078e0a1d */
[----:B------:R-:W-:Y:S01]  /*5200*/  ISETP.GT.U32.AND P2, PT, R29, R26, PT ;  /* 0x0000001a1d00720c */ /* 0x000fe20003f44070 */
[----:B------:R-:W-:Y:S01]  /*5210*/  @!P4 IMAD.IADD R3, R3, 0x1, -R29 ;  /* 0x000000010303c824 */ /* 0x000fe200078e0a1d */
[C---:B------:R-:W-:Y:S02]  /*5220*/  ISETP.GT.U32.AND P3, PT, R29.reuse, R10, PT ;  /* 0x0000000a1d00720c */ /* 0x040fe40003f64070 */
[----:B------:R-:W-:-:S07]  /*5230*/  ISETP.GT.U32.AND P4, PT, R29, R11, PT ;  /* 0x0000000b1d00720c */ /* 0x000fce0003f84070 */
[--C-:B------:R-:W-:Y:S01]  /*5240*/  @!P5 IMAD.IADD R4, R4, 0x1, -R29.reuse ;  /* 0x000000010404d824 */ /* 0x100fe200078e0a1d */
[C---:B------:R-:W-:Y:S01]  /*5250*/  ISETP.GT.U32.AND P1, PT, R29.reuse, R5, PT ;  /* 0x000000051d00720c */ /* 0x040fe20003f24070 */
[--C-:B------:R-:W-:Y:S01]  /*5260*/  @!P2 IMAD.IADD R26, R26, 0x1, -R29.reuse ;  /* 0x000000011a1aa824 */ /* 0x100fe200078e0a1d */
[C---:B------:R-:W-:Y:S02]  /*5270*/  ISETP.GT.U32.AND P2, PT, R29.reuse, R2, PT ;  /* 0x000000021d00720c */ /* 0x040fe40003f44070 */
[C---:B---3--:R-:W-:Y:S01]  /*5280*/  ISETP.GT.U32.AND P6, PT, R29.reuse, R19, PT ;  /* 0x000000131d00720c */ /* 0x048fe20003fc4070 */
[--C-:B------:R-:W-:Y:S01]  /*5290*/  @!P3 IMAD.IADD R10, R10, 0x1, -R29.reuse ;  /* 0x000000010a0ab824 */ /* 0x100fe200078e0a1d */
[----:B------:R-:W-:Y:S01]  /*52a0*/  ISETP.GT.U32.AND P3, PT, R29, R3, PT ;  /* 0x000000031d00720c */ /* 0x000fe20003f64070 */
[----:B------:R-:W-:Y:S01]  /*52b0*/  @!P4 IMAD.IADD R11, R11, 0x1, -R29 ;  /* 0x000000010b0bc824 */ /* 0x000fe200078e0a1d */
[----:B------:R-:W-:-:S09]  /*52c0*/  ISETP.GT.U32.AND P4, PT, R29, R4, PT ;  /* 0x000000041d00720c */ /* 0x000fd20003f84070 */
[--C-:B------:R-:W-:Y:S01]  /*52d0*/  @!P6 IMAD.IADD R19, R19, 0x1, -R29.reuse ;  /* 0x000000011313e824 */ /* 0x100fe200078e0a1d */
[C---:B------:R-:W-:Y:S02]  /*52e0*/  ISETP.GT.U32.AND P6, PT, R29.reuse, R17, PT ;  /* 0x000000111d00720c */ /* 0x040fe40003fc4070 */
[C---:B------:R-:W-:Y:S01]  /*52f0*/  ISETP.GT.U32.AND P5, PT, R29.reuse, R12, PT ;  /* 0x0000000c1d00720c */ /* 0x040fe20003fa4070 */
[--C-:B------:R-:W-:Y:S01]  /*5300*/  @!P2 IMAD.IADD R2, R2, 0x1, -R29.reuse ;  /* 0x000000010202a824 */ /* 0x100fe200078e0a1d */
[----:B------:R-:W-:Y:S01]  /*5310*/  ISETP.GT.U32.AND P0, PT, R29, R9, PT ;  /* 0x000000091d00720c */ /* 0x000fe20003f04070 */
[--C-:B------:R-:W-:Y:S01]  /*5320*/  @!P1 IMAD.IADD R5, R5, 0x1, -R29.reuse ;  /* 0x0000000105059824 */ /* 0x100fe200078e0a1d */
[----:B------:R-:W-:Y:S01]  /*5330*/  ISETP.GT.U32.AND P1, PT, R29, R13, PT ;  /* 0x0000000d1d00720c */ /* 0x000fe20003f24070 */
[----:B------:R-:W-:-:S06]  /*5340*/  @!P3 IMAD.IADD R3, R3, 0x1, -R29 ;  /* 0x000000010303b824 */ /* 0x000fcc00078e0a1d */
[--C-:B------:R-:W-:Y:S02]  /*5350*/  @!P6 IMAD.IADD R17, R17, 0x1, -R29.reuse ;  /* 0x000000011111e824 */ /* 0x100fe400078e0a1d */
[----:B------:R-:W-:-:S03]  /*5360*/  @!P4 IMAD.IADD R4, R4, 0x1, -R29 ;  /* 0x000000010404c824 */ /* 0x000fc600078e0a1d */
[----:B------:R0:W-:Y:S01]  /*5370*/  STL [R1+0x48], R17 ;  /* 0x0000481101007387 */ /* 0x0001e20000100800 */
[--C-:B------:R-:W-:Y:S01]  /*5380*/  @!P5 IMAD.IADD R12, R12, 0x1, -R29.reuse ;  /* 0x000000010c0cd824 */ /* 0x100fe200078e0a1d */
[----:B------:R-:W-:Y:S02]  /*5390*/  ISETP.GT.U32.AND P5, PT, R29, R5, PT ;  /* 0x000000051d00720c */ /* 0x000fe40003fa4070 */
[----:B0-----:R-:W2:Y:S04]  /*53a0*/  LDL.LU R17, [R1+0x154] ;  /* 0x0001540001117983 */ /* 0x001ea80000300800 */
[----:B------:R0:W-:Y:S04]  /*53b0*/  STL [R1+0x44], R2 ;  /* 0x0000440201007387 */ /* 0x0001e80000100800 */
[----:B------:R-:W3:Y:S04]  /*53c0*/  LDL.LU R27, [R1+0x168] ;  /* 0x00016800011b7983 */ /* 0x000ee80000300800 */
[----:B------:R1:W-:Y:S04]  /*53d0*/  STL [R1+0x40], R3 ;  /* 0x0000400301007387 */ /* 0x0003e80000100800 */
[----:B------:R-:W2:Y:S01]  /*53e0*/  LDL.LU R0, [R1+0x16c] ;  /* 0x00016c0001007983 */ /* 0x000ea20000300800 */
[----:B------:R-:W-:-:S03]  /*53f0*/  @!P0 IMAD.IADD R9, R9, 0x1, -R29 ;  /* 0x0000000109098824 */ /* 0x000fc600078e0a1d */
[----:B------:R-:W-:Y:S04]  /*5400*/  STL [R1+0x3c], R4 ;  /* 0x00003c0401007387 */ /* 0x000fe80000100800 */
[----:B0-----:R-:W2:Y:S01]  /*5410*/  LDL.LU R2, [R1+0x164] ;  /* 0x0001640001027983 */ /* 0x001ea20000300800 */
[--C-:B------:R-:W-:Y:S01]  /*5420*/  @!P1 IMAD.IADD R13, R13, 0x1, -R29.reuse ;  /* 0x000000010d0d9824 */ /* 0x100fe200078e0a1d */
[----:B------:R-:W-:Y:S01]  /*5430*/  ISETP.GT.U32.AND P1, PT, R29, R9, PT ;  /* 0x000000091d00720c */ /* 0x000fe20003f24070 */
[--C-:B------:R-:W-:Y:S01]  /*5440*/  @!P5 IMAD.IADD R5, R5, 0x1, -R29.reuse ;  /* 0x000000010505d824 */ /* 0x100fe200078e0a1d */
[----:B-1----:R-:W2:Y:S04]  /*5450*/  LDL.LU R3, [R1+0x160] ;  /* 0x0001600001037983 */ /* 0x002ea80000300800 */
[----:B------:R0:W-:Y:S04]  /*5460*/  STL [R1+0x38], R5 ;  /* 0x0000380501007387 */ /* 0x0001e80000100800 */
[----:B0-----:R-:W2:Y:S03]  /*5470*/  LDL.LU R5, [R1+0x134] ;  /* 0x0001340001057983 */ /* 0x001ea60000300800 */
[----:B------:R-:W-:Y:S01]  /*5480*/  @!P1 IMAD.IADD R9, R9, 0x1, -R29 ;  /* 0x0000000109099824 */ /* 0x000fe200078e0a1d */
[----:B------:R-:W2:Y:S04]  /*5490*/  LDL.LU R4, [R1+0x148] ;  /* 0x0001480001047983 */ /* 0x000ea80000300800 */
[----:B------:R0:W-:Y:S04]  /*54a0*/  STL [R1+0x34], R9 ;  /* 0x0000340901007387 */ /* 0x0001e80000100800 */
[----:B0-----:R-:W2:Y:S01]  /*54b0*/  LDL.LU R9, [R1+0x150] ;  /* 0x0001500001097983 */ /* 0x001ea20000300800 */
[----:B------:R-:W-:-:S02]  /*54c0*/  ISETP.GT.U32.AND P0, PT, R29, R14, PT ;  /* 0x0000000e1d00720c */ /* 0x000fc40003f04070 */
[----:B------:R-:W-:-:S11]  /*54d0*/  ISETP.GT.U32.AND P2, PT, R29, R26, PT ;  /* 0x0000001a1d00720c */ /* 0x000fd60003f44070 */
[--C-:B------:R-:W-:Y:S01]  /*54e0*/  @!P0 IMAD.IADD R14, R14, 0x1, -R29.reuse ;  /* 0x000000010e0e8824 */ /* 0x100fe200078e0a1d */
[C---:B------:R-:W-:Y:S02]  /*54f0*/  ISETP.GT.U32.AND P0, PT, R29.reuse, R19, PT ;  /* 0x000000131d00720c */ /* 0x040fe40003f04070 */
[C---:B------:R-:W-:Y:S02]  /*5500*/  ISETP.GT.U32.AND P3, PT, R29.reuse, R10, PT ;  /* 0x0000000a1d00720c */ /* 0x040fe40003f64070 */
[C---:B------:R-:W-:Y:S01]  /*5510*/  ISETP.GT.U32.AND P6, PT, R29.reuse, R14, PT ;  /* 0x0000000e1d00720c */ /* 0x040fe20003fc4070 */
[----:B------:R-:W-:Y:S01]  /*5520*/  @!P2 IMAD.IADD R26, R26, 0x1, -R29 ;  /* 0x000000011a1aa824 */ /* 0x000fe200078e0a1d */
[----:B------:R-:W-:-:S07]  /*5530*/  ISETP.GT.U32.AND P4, PT, R29, R11, PT ;  /* 0x0000000b1d00720c */ /* 0x000fce0003f84070 */
[--C-:B------:R-:W-:Y:S01]  /*5540*/  @!P0 IMAD.IADD R19, R19, 0x1, -R29.reuse ;  /* 0x0000000113138824 */ /* 0x100fe200078e0a1d */
[C---:B----4-:R-:W-:Y:S02]  /*5550*/  ISETP.GT.U32.AND P0, PT, R29.reuse, R15, PT ;  /* 0x0000000f1d00720c */ /* 0x050fe40003f04070 */
[C---:B-----5:R-:W-:Y:S01]  /*5560*/  ISETP.GT.U32.AND P2, PT, R29.reuse, R6, PT ;  /* 0x000000061d00720c */ /* 0x060fe20003f44070 */
[--C-:B------:R-:W-:Y:S01]  /*5570*/  @!P6 IMAD.IADD R14, R14, 0x1, -R29.reuse ;  /* 0x000000010e0ee824 */ /* 0x100fe200078e0a1d */
[C---:B------:R-:W-:Y:S01]  /*5580*/  ISETP.GT.U32.AND P5, PT, R29.reuse, R12, PT ;  /* 0x0000000c1d00720c */ /* 0x040fe20003fa4070 */
[--C-:B------:R-:W-:Y:S01]  /*5590*/  @!P3 IMAD.IADD R10, R10, 0x1, -R29.reuse ;  /* 0x000000010a0ab824 */ /* 0x100fe200078e0a1d */
[C---:B------:R-:W-:Y:S02]  /*55a0*/  ISETP.GT.U32.AND P3, PT, R29.reuse, R7, PT ;  /* 0x000000071d00720c */ /* 0x040fe40003f64070 */
[----:B------:R-:W-:Y:S01]  /*55b0*/  ISETP.GT.U32.AND P1, PT, R29, R13, PT ;  /* 0x0000000d1d00720c */ /* 0x000fe20003f24070 */
[----:B------:R-:W-:-:S04]  /*55c0*/  @!P4 IMAD.IADD R11, R11, 0x1, -R29 ;  /* 0x000000010b0bc824 */ /* 0x000fc800078e0a1d */
[--C-:B------:R-:W-:Y:S02]  /*55d0*/  @!P0 IMAD.IADD R15, R15, 0x1, -R29.reuse ;  /* 0x000000010f0f8824 */ /* 0x100fe400078e0a1d */
[--C-:B------:R-:W-:Y:S01]  /*55e0*/  @!P2 IMAD.IADD R6, R6, 0x1, -R29.reuse ;  /* 0x000000010606a824 */ /* 0x100fe200078e0a1d */
[C---:B------:R-:W-:Y:S01]  /*55f0*/  ISETP.GT.U32.AND P4, PT, R29.reuse, R8, PT ;  /* 0x000000081d00720c */ /* 0x040fe20003f84070 */
[--C-:B------:R-:W-:Y:S01]  /*5600*/  @!P5 IMAD.IADD R12, R12, 0x1, -R29.reuse ;  /* 0x000000010c0cd824 */ /* 0x100fe200078e0a1d */
[----:B------:R-:W-:Y:S01]  /*5610*/  ISETP.GT.U32.AND P5, PT, R29, R16, PT ;  /* 0x000000101d00720c */ /* 0x000fe20003fa4070 */
[--C-:B------:R-:W-:Y:S01]  /*5620*/  @!P3 IMAD.IADD R7, R7, 0x1, -R29.reuse ;  /* 0x000000010707b824 */ /* 0x100fe200078e0a1d */
[----:B------:R-:W-:Y:S01]  /*5630*/  STL [R1+0x30], R19 ;  /* 0x0000301301007387 */ /* 0x000fe20000100800 */
[----:B------:R-:W-:-:S03]  /*5640*/  @!P1 IMAD.IADD R13, R13, 0x1, -R29 ;  /* 0x000000010d0d9824 */ /* 0x000fc600078e0a1d */
[----:B------:R-:W-:Y:S04]  /*5650*/  STL [R1+0x2c], R26 ;  /* 0x00002c1a01007387 */ /* 0x000fe80000100800 */
[----:B------:R0:W-:Y:S01]  /*5660*/  STL [R1+0x28], R10 ;  /* 0x0000280a01007387 */ /* 0x0001e20000100800 */
[----:B------:R-:W-:-:S03]  /*5670*/  @!P4 IMAD.IADD R8, R8, 0x1, -R29 ;  /* 0x000000010808c824 */ /* 0x000fc600078e0a1d */
[----:B------:R1:W-:Y:S04]  /*5680*/  STL [R1+0x24], R11 ;  /* 0x0000240b01007387 */ /* 0x0003e80000100800 */
[----:B------:R4:W-:Y:S04]  /*5690*/  STL [R1+0x190], R12 ;  /* 0x0001900c01007387 */ /* 0x0009e80000100800 */
[----:B0-----:R-:W5:Y:S04]  /*56a0*/  LDL.LU R10, [R1+0x140] ;  /* 0x00014000010a7983 */ /* 0x001f680000300800 */
[----:B------:R0:W-:Y:S04]  /*56b0*/  STL [R1+0x198], R13 ;  /* 0x0001980d01007387 */ /* 0x0001e80000100800 */
[----:B-1----:R-:W5:Y:S01]  /*56c0*/  LDL.LU R11, [R1+0x138] ;  /* 0x00013800010b7983 */ /* 0x002f620000300800 */
[----:B------:R-:W-:-:S03]  /*56d0*/  @!P5 IMAD.IADD R16, R16, 0x1, -R29 ;  /* 0x000000011010d824 */ /* 0x000fc600078e0a1d */
[----:B----4-:R-:W4:Y:S04]  /*56e0*/  LDL.LU R12, [R1+0x118] ;  /* 0x00011800010c7983 */ /* 0x010f280000300800 */
[----:B------:R1:W-:Y:S04]  /*56f0*/  STL [R1+0x18c], R14 ;  /* 0x00018c0e01007387 */ /* 0x0003e80000100800 */
[----:B0-----:R-:W4:Y:S04]  /*5700*/  LDL.LU R13, [R1+0x12c] ;  /* 0x00012c00010d7983 */ /* 0x001f280000300800 */
[----:B-1----:R-:W4:Y:S01]  /*5710*/  LDL.LU R14, [R1+0x130] ;  /* 0x00013000010e7983 */ /* 0x002f220000300800 */
[----:B---3--:R-:W-:-:S02]  /*5720*/  ISETP.GT.U32.AND P6, PT, R29, R27, PT ;  /* 0x0000001b1d00720c */ /* 0x008fc40003fc4070 */
[C---:B--2---:R-:W-:Y:S02]  /*5730*/  ISETP.GT.U32.AND P0, PT, R29.reuse, R0, PT ;  /* 0x000000001d00720c */ /* 0x044fe40003f04070 */
[----:B------:R-:W-:-:S09]  /*5740*/  ISETP.GT.U32.AND P2, PT, R29, R2, PT ;  /* 0x000000021d00720c */ /* 0x000fd20003f44070 */
[--C-:B------:R-:W-:Y:S01]  /*5750*/  @!P6 IMAD.IADD R27, R27, 0x1, -R29.reuse ;  /* 0x000000011b1be824 */ /* 0x100fe200078e0a1d */
[C---:B------:R-:W-:Y:S02]  /*5760*/  ISETP.GT.U32.AND P6, PT, R29.reuse, R15, PT ;  /* 0x0000000f1d00720c */ /* 0x040fe40003fc4070 */
[C---:B------:R-:W-:Y:S01]  /*5770*/  ISETP.GT.U32.AND P1, PT, R29.reuse, R17, PT ;  /* 0x000000111d00720c */ /* 0x040fe20003f24070 */
[--C-:B------:R-:W-:Y:S01]  /*5780*/  @!P0 IMAD.IADD R0, R0, 0x1, -R29.reuse ;  /* 0x0000000100008824 */ /* 0x100fe200078e0a1d */
[C---:B------:R-:W-:Y:S02]  /*5790*/  ISETP.GT.U32.AND P3, PT, R29.reuse, R3, PT ;  /* 0x000000031d00720c */ /* 0x040fe40003f64070 */
[C---:B------:R-:W-:Y:S01]  /*57a0*/  ISETP.GT.U32.AND P0, PT, R29.reuse, R6, PT ;  /* 0x000000061d00720c */ /* 0x040fe20003f04070 */
[----:B------:R-:W-:Y:S01]  /*57b0*/  @!P2 IMAD.IADD R2, R2, 0x1, -R29 ;  /* 0x000000010202a824 */ /* 0x000fe200078e0a1d */
[C---:B------:R-:W-:Y:S02]  /*57c0*/  ISETP.GT.U32.AND P2, PT, R29.reuse, R7, PT ;  /* 0x000000071d00720c */ /* 0x040fe40003f44070 */
[----:B------:R-:W-:-:S03]  /*57d0*/  ISETP.GT.U32.AND P4, PT, R29, R5, PT ;  /* 0x000000051d00720c */ /* 0x000fc60003f84070 */
[--C-:B------:R-:W-:Y:S02]  /*57e0*/  @!P6 IMAD.IADD R15, R15, 0x1, -R29.reuse ;  /* 0x000000010f0fe824 */ /* 0x100fe400078e0a1d */
[--C-:B------:R-:W-:Y:S01]  /*57f0*/  @!P1 IMAD.IADD R17, R17, 0x1, -R29.reuse ;  /* 0x0000000111119824 */ /* 0x100fe200078e0a1d */
[----:B------:R-:W-:Y:S01]  /*5800*/  ISETP.GT.U32.AND P5, PT, R29, R4, PT ;  /* 0x000000041d00720c */ /* 0x000fe20003fa4070 */
[--C-:B------:R-:W-:Y:S01]  /*5810*/  @!P3 IMAD.IADD R3, R3, 0x1, -R29.reuse ;  /* 0x000000010303b824 */ /* 0x100fe200078e0a1d */
[----:B------:R-:W-:Y:S01]  /*5820*/  ISETP.GT.U32.AND P3, PT, R29, R8, PT ;  /* 0x000000081d00720c */ /* 0x000fe20003f64070 */
[--C-:B------:R-:W-:Y:S01]  /*5830*/  @!P0 IMAD.IADD R6, R6, 0x1, -R29.reuse ;  /* 0x0000000106068824 */ /* 0x100fe200078e0a1d */
[----:B------:R0:W-:Y:S01]  /*5840*/  STL [R1+0x170], R15 ;  /* 0x0001700f01007387 */ /* 0x0001e20000100800 */
[--C-:B------:R-:W-:Y:S02]  /*5850*/  @!P2 IMAD.IADD R7, R7, 0x1, -R29.reuse ;  /* 0x000000010707a824 */ /* 0x100fe400078e0a1d */
[----:B------:R-:W-:Y:S01]  /*5860*/  @!P4 IMAD.IADD R5, R5, 0x1, -R29 ;  /* 0x000000010505c824 */ /* 0x000fe200078e0a1d */
[----:B------:R-:W-:-:S02]  /*5870*/  ISETP.GT.U32.AND P4, PT, R29, R16, PT ;  /* 0x000000101d00720c */ /* 0x000fc40003f84070 */
[C---:B------:R-:W-:Y:S01]  /*5880*/  ISETP.GT.U32.AND P1, PT, R29.reuse, R9, PT ;  /* 0x000000091d00720c */ /* 0x040fe20003f24070 */
[----:B0-----:R-:W2:Y:S04]  /*5890*/  LDL.LU R15, [R1+0x128] ;  /* 0x00012800010f7983 */ /* 0x001ea80000300800 */
[----:B------:R-:W3:Y:S04]  /*58a0*/  LDL.LU R21, [R1+0x120] ;  /* 0x0001200001157983 */ /* 0x000ee80000300800 */
[----:B------:R0:W-:Y:S04]  /*58b0*/  STL [R1+0x184], R6 ;  /* 0x0001840601007387 */ /* 0x0001e80000100800 */
[----:B------:R-:W2:Y:S04]  /*58c0*/  LDL.LU R26, [R1+0xf8] ;  /* 0x0000f800011a7983 */ /* 0x000ea80000300800 */
[----:B------:R1:W-:Y:S04]  /*58d0*/  STL [R1+0x188], R7 ;  /* 0x0001880701007387 */ /* 0x0003e80000100800 */
[----:B0-----:R-:W2:Y:S01]  /*58e0*/  LDL.LU R6, [R1+0x110] ;  /* 0x0001100001067983 */ /* 0x001ea20000300800 */
[----:B------:R-:W-:Y:S01]  /*58f0*/  @!P5 IMAD.IADD R4, R4, 0x1, -R29 ;  /* 0x000000010404d824 */ /* 0x000fe200078e0a1d */
[----:B------:R-:W-:-:S02]  /*5900*/  ISETP.GT.U32.AND P5, PT, R29, R17, PT ;  /* 0x000000111d00720c */ /* 0x000fc40003fa4070 */
[----:B-1----:R-:W2:Y:S01]  /*5910*/  LDL.LU R7, [R1+0x114] ;  /* 0x0001140001077983 */ /* 0x002ea20000300800 */
[--C-:B------:R-:W-:Y:S01]  /*5920*/  @!P1 IMAD.IADD R9, R9, 0x1, -R29.reuse ;  /* 0x0000000109099824 */ /* 0x100fe200078e0a1d */
[C---:B------:R-:W-:Y:S01]  /*5930*/  ISETP.GT.U32.AND P1, PT, R29.reuse, R27, PT ;  /* 0x0000001b1d00720c */ /* 0x040fe20003f24070 */
[--C-:B------:R-:W-:Y:S01]  /*5940*/  @!P3 IMAD.IADD R8, R8, 0x1, -R29.reuse ;  /* 0x000000010808b824 */ /* 0x100fe200078e0a1d */
[C---:B------:R-:W-:Y:S01]  /*5950*/  ISETP.GT.U32.AND P0, PT, R29.reuse, R0, PT ;  /* 0x000000001d00720c */ /* 0x040fe20003f04070 */
[--C-:B------:R-:W-:Y:S01]  /*5960*/  @!P4 IMAD.IADD R16, R16, 0x1, -R29.reuse ;  /* 0x000000011010c824 */ /* 0x100fe200078e0a1d */
[C---:B------:R-:W-:Y:S02]  /*5970*/  ISETP.GT.U32.AND P2, PT, R29.reuse, R2, PT ;  /* 0x000000021d00720c */ /* 0x040fe40003f44070 */
[C---:B------:R-:W-:Y:S01]  /*5980*/  ISETP.GT.U32.AND P4, PT, R29.reuse, R5, PT ;  /* 0x000000051d00720c */ /* 0x040fe20003f84070 */
[----:B------:R0:W-:Y:S01]  /*5990*/  STL [R1+0x178], R8 ;  /* 0x0001780801007387 */ /* 0x0001e20000100800 */
[----:B------:R-:W-:Y:S01]  /*59a0*/  ISETP.GT.U32.AND P3, PT, R29, R3, PT ;  /* 0x000000031d00720c */ /* 0x000fe20003f64070 */
[----:B------:R-:W-:-:S02]  /*59b0*/  @!P5 IMAD.IADD R17, R17, 0x1, -R29 ;  /* 0x000000011111d824 */ /* 0x000fc400078e0a1d */
[----:B0-----:R-:W2:Y:S02]  /*59c0*/  LDL.LU R8, [R1+0x100] ;  /* 0x0001000001087983 */ /* 0x001ea40000300800 */
[--C-:B------:R-:W-:Y:S02]  /*59d0*/  @!P1 IMAD.IADD R27, R27, 0x1, -R29.reuse ;  /* 0x000000011b1b9824 */ /* 0x100fe400078e0a1d */
[--C-:B------:R-:W-:Y:S01]  /*59e0*/  @!P0 IMAD.IADD R0, R0, 0x1, -R29.reuse ;  /* 0x0000000100008824 */ /* 0x100fe200078e0a1d */
[----:B------:R0:W-:Y:S01]  /*59f0*/  STL [R1+0x174], R16 ;  /* 0x0001741001007387 */ /* 0x0001e20000100800 */
[--C-:B------:R-:W-:Y:S02]  /*5a00*/  @!P2 IMAD.IADD R2, R2, 0x1, -R29.reuse ;  /* 0x000000010202a824 */ /* 0x100fe400078e0a1d */
[--C-:B------:R-:W-:Y:S02]  /*5a10*/  @!P4 IMAD.IADD R5, R5, 0x1, -R29.reuse ;  /* 0x000000010505c824 */ /* 0x100fe400078e0a1d */
[----:B------:R-:W-:Y:S01]  /*5a20*/  @!P3 IMAD.IADD R3, R3, 0x1, -R29 ;  /* 0x000000010303b824 */ /* 0x000fe200078e0a1d */
[----:B0-----:R-:W2:Y:S04]  /*5a30*/  LDL.LU R16, [R1+0xfc] ;  /* 0x0000fc0001107983 */ /* 0x001ea80000300800 */
[----:B------:R0:W-:Y:S04]  /*5a40*/  STL [R1+0x154], R17 ;  /* 0x0001541101007387 */ /* 0x0001e80000100800 */
[----:B0-----:R-:W2:Y:S04]  /*5a50*/  LDL.LU R17, [R1+0xdc] ;  /* 0x0000dc0001117983 */ /* 0x001ea80000300800 */
[----:B------:R-:W-:Y:S04]  /*5a60*/  STL [R1+0x168], R27 ;  /* 0x0001681b01007387 */ /* 0x000fe80000100800 */
[----:B------:R-:W-:Y:S04]  /*5a70*/  STL [R1+0x16c], R0 ;  /* 0x00016c0001007387 */ /* 0x000fe80000100800 */
[----:B------:R-:W-:Y:S04]  /*5a80*/  STL [R1+0x164], R2 ;  /* 0x0001640201007387 */ /* 0x000fe80000100800 */
[----:B------:R0:W-:Y:S04]  /*5a90*/  STL [R1+0x134], R5 ;  /* 0x0001340501007387 */ /* 0x0001e80000100800 */
[----:B------:R-:W-:Y:S04]  /*5aa0*/  STL [R1+0x160], R3 ;  /* 0x0001600301007387 */ /* 0x000fe80000100800 */
[----:B0-----:R-:W2:Y:S01]  /*5ab0*/  LDL R5, [R1+0xf88] ;  /* 0x000f880001057983 */ /* 0x001ea20000100800 */
[----:B------:R-:W-:-:S02]  /*5ac0*/  ISETP.GT.U32.AND P6, PT, R29, R9, PT ;  /* 0x000000091d00720c */ /* 0x000fc40003fc4070 */
[C---:B-----5:R-:W-:Y:S02]  /*5ad0*/  ISETP.GT.U32.AND P1, PT, R29.reuse, R10, PT ;  /* 0x0000000a1d00720c */ /* 0x060fe40003f24070 */
[C---:B------:R-:W-:Y:S02]  /*5ae0*/  ISETP.GT.U32.AND P0, PT, R29.reuse, R11, PT ;  /* 0x0000000b1d00720c */ /* 0x040fe40003f04070 */
[C---:B----4-:R-:W-:Y:S02]  /*5af0*/  ISETP.GT.U32.AND P2, PT, R29.reuse, R12, PT ;  /* 0x0000000c1d00720c */ /* 0x050fe40003f44070 */
[----:B------:R-:W-:-:S05]  /*5b00*/  ISETP.GT.U32.AND P3, PT, R29, R13, PT ;  /* 0x0000000d1d00720c */ /* 0x000fca0003f64070 */
[--C-:B------:R-:W-:Y:S02]  /*5b10*/  @!P6 IMAD.IADD R9, R9, 0x1, -R29.reuse ;  /* 0x000000010909e824 */ /* 0x100fe400078e0a1d */
[--C-:B------:R-:W-:Y:S01]  /*5b20*/  @!P1 IMAD.IADD R10, R10, 0x1, -R29.reuse ;  /* 0x000000010a0a9824 */ /* 0x100fe200078e0a1d */
[----:B------:R-:W-:Y:S01]  /*5b30*/  ISETP.GT.U32.AND P5, PT, R29, R4, PT ;  /* 0x000000041d00720c */ /* 0x000fe20003fa4070 */
[--C-:B------:R-:W-:Y:S02]  /*5b40*/  @!P0 IMAD.IADD R11, R11, 0x1, -R29.reuse ;  /* 0x000000010b0b8824 */ /* 0x100fe400078e0a1d */
[--C-:B------:R-:W-:Y:S01]  /*5b50*/  @!P2 IMAD.IADD R12, R12, 0x1, -R29.reuse ;  /* 0x000000010c0ca824 */ /* 0x100fe200078e0a1d */
[----:B------:R-:W-:Y:S01]  /*5b60*/  ISETP.GT.U32.AND P4, PT, R29, R14, PT ;  /* 0x0000000e1d00720c */ /* 0x000fe20003f84070 */
[--C-:B------:R-:W-:Y:S01]  /*5b70*/  @!P3 IMAD.IADD R13, R13, 0x1, -R29.reuse ;  /* 0x000000010d0db824 */ /* 0x100fe200078e0a1d */
[----:B------:R0:W-:Y:S07]  /*5b80*/  STL [R1+0x150], R9 ;  /* 0x0001500901007387 */ /* 0x0001ee0000100800 */
[----:B------:R-:W-:-:S05]  /*5b90*/  @!P5 IMAD.IADD R4, R4, 0x1, -R29 ;  /* 0x000000010404d824 */ /* 0x000fca00078e0a1d */
[----:B------:R1:W-:Y:S01]  /*5ba0*/  STL [R1+0x148], R4 ;  /* 0x0001480401007387 */ /* 0x0003e20000100800 */
[----:B------:R-:W-:-:S03]  /*5bb0*/  @!P4 IMAD.IADD R14, R14, 0x1, -R29 ;  /* 0x000000010e0ec824 */ /* 0x000fc600078e0a1d */
[----:B0-----:R-:W4:Y:S04]  /*5bc0*/  LDL.LU R9, [R1+0xf0] ;  /* 0x0000f00001097983 */ /* 0x001f280000300800 */
[----:B------:R-:W5:Y:S04]  /*5bd0*/  LDL.LU R27, [R1+0xf4] ;  /* 0x0000f400011b7983 */ /* 0x000f680000300800 */
[----:B------:R-:W4:Y:S04]  /*5be0*/  LDL.LU R0, [R1+0xec] ;  /* 0x0000ec0001007983 */ /* 0x000f280000300800 */
[----:B------:R-:W4:Y:S04]  /*5bf0*/  LDL.LU R2, [R1+0xe8] ;  /* 0x0000e80001027983 */ /* 0x000f280000300800 */
[----:B------:R-:W4:Y:S04]  /*5c00*/  LDL.LU R3, [R1+0xbc] ;  /* 0x0000bc0001037983 */ /* 0x000f280000300800 */
[----:B-1----:R-:W4:Y:S01]  /*5c10*/  LDL.LU R4, [R1+0xd0] ;  /* 0x0000d00001047983 */ /* 0x002f220000300800 */
[----:B---3--:R-:W-:-:S02]  /*5c20*/  ISETP.GT.U32.AND P6, PT, R29, R21, PT ;  /* 0x000000151d00720c */ /* 0x008fc40003fc4070 */
[C---:B--2---:R-:W-:Y:S02]  /*5c30*/  ISETP.GT.U32.AND P1, PT, R29.reuse, R26, PT ;  /* 0x0000001a1d00720c */ /* 0x044fe40003f24070 */
[C---:B------:R-:W-:Y:S02]  /*5c40*/  ISETP.GT.U32.AND P0, PT, R29.reuse, R6, PT ;  /* 0x000000061d00720c */ /* 0x040fe40003f04070 */
[----:B------:R-:W-:-:S07]  /*5c50*/  ISETP.GT.U32.AND P2, PT, R29, R7, PT ;  /* 0x000000071d00720c */ /* 0x000fce0003f44070 */
[--C-:B------:R-:W-:Y:S01]  /*5c60*/  @!P6 IMAD.IADD R21, R21, 0x1, -R29.reuse ;  /* 0x000000011515e824 */ /* 0x100fe200078e0a1d */
[C---:B------:R-:W-:Y:S01]  /*5c70*/  ISETP.GT.U32.AND P6, PT, R29.reuse, R10, PT ;  /* 0x0000000a1d00720c */ /* 0x040fe20003fc4070 */
[--C-:B------:R-:W-:Y:S01]  /*5c80*/  @!P1 IMAD.IADD R26, R26, 0x1, -R29.reuse ;  /* 0x000000011a1a9824 */ /* 0x100fe200078e0a1d */
[C---:B------:R-:W-:Y:S01]  /*5c90*/  ISETP.GT.U32.AND P1, PT, R29.reuse, R11, PT ;  /* 0x0000000b1d00720c */ /* 0x040fe20003f24070 */
[--C-:B------:R-:W-:Y:S01]  /*5ca0*/  @!P0 IMAD.IADD R6, R6, 0x1, -R29.reuse ;  /* 0x0000000106068824 */ /* 0x100fe200078e0a1d */
[----:B------:R-:W-:Y:S01]  /*5cb0*/  ISETP.GT.U32.AND P0, PT, R29, R12, PT ;  /* 0x0000000c1d00720c */ /* 0x000fe20003f04070 */
[----:B------:R-:W-:Y:S01]  /*5cc0*/  @!P2 IMAD.IADD R7, R7, 0x1, -R29 ;  /* 0x000000010707a824 */ /* 0x000fe200078e0a1d */
[C---:B------:R-:W-:Y:S02]  /*5cd0*/  ISETP.GT.U32.AND P2, PT, R29.reuse, R13, PT ;  /* 0x0000000d1d00720c */ /* 0x040fe40003f44070 */
[----:B------:R-:W-:-:S05]  /*5ce0*/  ISETP.GT.U32.AND P3, PT, R29, R8, PT ;  /* 0x000000081d00720c */ /* 0x000fca0003f64070 */
[--C-:B------:R-:W-:Y:S02]  /*5cf0*/  @!P6 IMAD.IADD R10, R10, 0x1, -R29.reuse ;  /* 0x000000010a0ae824 */ /* 0x100fe400078e0a1d */
[--C-:B------:R-:W-:Y:S02]  /*5d00*/  @!P1 IMAD.IADD R11, R11, 0x1, -R29.reuse ;  /* 0x000000010b0b9824 */ /* 0x100fe400078e0a1d */
[--C-:B------:R-:W-:Y:S01]  /*5d10*/  @!P0 IMAD.IADD R12, R12, 0x1, -R29.reuse ;  /* 0x000000010c0c8824 */ /* 0x100fe200078e0a1d */
[----:B------:R0:W-:Y:S01]  /*5d20*/  STL [R1+0x140], R10 ;  /* 0x0001400a01007387 */ /* 0x0001e20000100800 */
[--C-:B------:R-:W-:Y:S02]  /*5d30*/  @!P2 IMAD.IADD R13, R13, 0x1, -R29.reuse ;  /* 0x000000010d0da824 */ /* 0x100fe400078e0a1d */
[----:B------:R-:W-:Y:S01]  /*5d40*/  @!P3 IMAD.IADD R8, R8, 0x1, -R29 ;  /* 0x000000010808b824 */ /* 0x000fe200078e0a1d */
[C---:B------:R-:W-:Y:S01]  /*5d50*/  ISETP.GT.U32.AND P3, PT, R29.reuse, R14, PT ;  /* 0x0000000e1d00720c */ /* 0x040fe20003f64070 */
[----:B------:R1:W-:Y:S01]  /*5d60*/  STL [R1+0x138], R11 ;  /* 0x0001380b01007387 */ /* 0x0003e20000100800 */
[----:B------:R-:W-:-:S11]  /*5d70*/  ISETP.GT.U32.AND P5, PT, R29, R15, PT ;  /* 0x0000000f1d00720c */ /* 0x000fd60003fa4070 */
[--C-:B------:R-:W-:Y:S01]  /*5d80*/  @!P3 IMAD.IADD R14, R14, 0x1, -R29.reuse ;  /* 0x000000010e0eb824 */ /* 0x100fe200078e0a1d */
[----:B------:R-:W-:Y:S02]  /*5d90*/  ISETP.GT.U32.AND P4, PT, R29, R16, PT ;  /* 0x000000101d00720c */ /* 0x000fe40003f84070 */
[----:B------:R-:W-:Y:S02]  /*5da0*/  IABS R19, R5 ;  /* 0x0000000500137213 */ /* 0x000fe40000000000 */
[----:B------:R-:W2:Y:S04]  /*5db0*/  LDL.LU R5, [R1+0xd8] ;  /* 0x0000d80001057983 */ /* 0x000ea80000300800 */
[----:B------:R3:W-:Y:S04]  /*5dc0*/  STL [R1+0x118], R12 ;  /* 0x0001180c01007387 */ /* 0x0007e80000100800 */
[----:B0-----:R-:W2:Y:S04]  /*5dd0*/  LDL.LU R10, [R1+0xc8] ;  /* 0x0000c800010a7983 */ /* 0x001ea80000300800 */
[----:B------:R0:W-:Y:S04]  /*5de0*/  STL [R1+0x12c], R13 ;  /* 0x00012c0d01007387 */ /* 0x0001e80000100800 */
[----:B-1----:R-:W2:Y:S04]  /*5df0*/  LDL.LU R11, [R1+0xc0] ;  /* 0x0000c000010b7983 */ /* 0x002ea80000300800 */
[----:B---3--:R-:W3:Y:S04]  /*5e00*/  LDL.LU R12, [R1+0xa8] ;  /* 0x0000a800010c7983 */ /* 0x008ee80000300800 */
[----:B------:R1:W-:Y:S04]  /*5e10*/  STL [R1+0x130], R14 ;  /* 0x0001300e01007387 */ /* 0x0003e80000100800 */
[----:B0-----:R-:W3:Y:S01]  /*5e20*/  LDL.LU R13, [R1+0xb4] ;  /* 0x0000b400010d7983 */ /* 0x001ee20000300800 */
[----:B------:R-:W-:-:S02]  /*5e30*/  @!P5 IMAD.IADD R15, R15, 0x1, -R29 ;  /* 0x000000010f0fd824 */ /* 0x000fc400078e0a1d */
[----:B------:R-:W-:-:S03]  /*5e40*/  @!P4 IMAD.IADD R16, R16, 0x1, -R29 ;  /* 0x000000011010c824 */ /* 0x000fc600078e0a1d */
[----:B------:R-:W-:Y:S01]  /*5e50*/  ISETP.GT.U32.AND P4, PT, R29, R15, PT ;  /* 0x0000000f1d00720c */ /* 0x000fe20003f84070 */
[----:B-1----:R-:W3:-:S12]  /*5e60*/  LDL.LU R14, [R1+0xb8] ;  /* 0x0000b800010e7983 */ /* 0x002ed80000300800 */
[----:B------:R-:W-:-:S05]  /*5e70*/  @!P4 IMAD.IADD R15, R15, 0x1, -R29 ;  /* 0x000000010f0fc824 */ /* 0x000fca00078e0a1d */
[----:B------:R0:W-:Y:S04]  /*5e80*/  STL [R1+0x128], R15 ;  /* 0x0001280f01007387 */ /* 0x0001e80000100800 */
[----:B0-----:R-:W3:Y:S01]  /*5e90*/  LDL.LU R15, [R1+0xb0] ;  /* 0x0000b000010f7983 */ /* 0x001ee20000300800 */
[C---:B------:R-:W-:Y:S02]  /*5ea0*/  ISETP.GT.U32.AND P5, PT, R29.reuse, R17, PT ;  /* 0x000000111d00720c */ /* 0x040fe40003fa4070 */
[C---:B------:R-:W-:Y:S02]  /*5eb0*/  ISETP.GT.U32.AND P1, PT, R29.reuse, R26, PT ;  /* 0x0000001a1d00720c */ /* 0x040fe40003f24070 */
[----:B------:R-:W-:-:S09]  /*5ec0*/  ISETP.GT.U32.AND P0, PT, R29, R6, PT ;  /* 0x000000061d00720c */ /* 0x000fd20003f04070 */
[--C-:B------:R-:W-:Y:S01]  /*5ed0*/  @!P5 IMAD.IADD R17, R17, 0x1, -R29.reuse ;  /* 0x000000011111d824 */ /* 0x100fe200078e0a1d */
[C---:B------:R-:W-:Y:S02]  /*5ee0*/  ISETP.GT.U32.AND P5, PT, R29.reuse, R21, PT ;  /* 0x000000151d00720c */ /* 0x040fe40003fa4070 */
[C---:B------:R-:W-:Y:S02]  /*5ef0*/  ISETP.GT.U32.AND P2, PT, R29.reuse, R7, PT ;  /* 0x000000071d00720c */ /* 0x040fe40003f44070 */
[C---:B------:R-:W-:Y:S01]  /*5f00*/  ISETP.GT.U32.AND P6, PT, R29.reuse, R17, PT ;  /* 0x000000111d00720c */ /* 0x040fe20003fc4070 */
[--C-:B------:R-:W-:Y:S01]  /*5f10*/  @!P1 IMAD.IADD R26, R26, 0x1, -R29.reuse ;  /* 0x000000011a1a9824 */ /* 0x100fe200078e0a1d */
[C---:B-----5:R-:W-:Y:S01]  /*5f20*/  ISETP.GT.U32.AND P1, PT, R29.reuse, R27, PT ;  /* 0x0000001b1d00720c */ /* 0x060fe20003f24070 */
[----:B------:R-:W-:Y:S01]  /*5f30*/  @!P0 IMAD.IADD R6, R6, 0x1, -R29 ;  /* 0x0000000106068824 */ /* 0x000fe200078e0a1d */
[----:B----4-:R-:W-:-:S05]  /*5f40*/  ISETP.GT.U32.AND P0, PT, R29, R0, PT ;  /* 0x000000001d00720c */ /* 0x010fca0003f04070 */
[--C-:B------:R-:W-:Y:S01]  /*5f50*/  @!P5 IMAD.IADD R21, R21, 0x1, -R29.reuse ;  /* 0x000000011515d824 */ /* 0x100fe200078e0a1d */
[C---:B------:R-:W-:Y:S02]  /*5f60*/  ISETP.GT.U32.AND P5, PT, R29.reuse, R9, PT ;  /* 0x000000091d00720c */ /* 0x040fe40003fa4070 */
[----:B------:R-:W-:Y:S01]  /*5f70*/  ISETP.GT.U32.AND P3, PT, R29, R8, PT ;  /* 0x000000081d00720c */ /* 0x000fe20003f64070 */
[--C-:B------:R-:W-:Y:S01]  /*5f80*/  @!P2 IMAD.IADD R7, R7, 0x1, -R29.reuse ;  /* 0x000000010707a824 */ /* 0x100fe200078e0a1d */
[----:B------:R-:W-:Y:S01]  /*5f90*/  ISETP.GT.U32.AND P2, PT, R29, R2, PT ;  /* 0x000000021d00720c */ /* 0x000fe20003f44070 */
[--C-:B------:R-:W-:Y:S02]  /*5fa0*/  @!P6 IMAD.IADD R17, R17, 0x1, -R29.reuse ;  /* 0x000000011111e824 */ /* 0x100fe400078e0a1d */
[--C-:B------:R-:W-:Y:S01]  /*5fb0*/  @!P1 IMAD.IADD R27, R27, 0x1, -R29.reuse ;  /* 0x000000011b1b9824 */ /* 0x100fe200078e0a1d */
[----:B------:R-:W-:Y:S01]  /*5fc0*/  ISETP.GT.U32.AND P4, PT, R29, R16, PT ;  /* 0x000000101d00720c */ /* 0x000fe20003f84070 */
[----:B------:R-:W-:-:S04]  /*5fd0*/  @!P0 IMAD.IADD R0, R0, 0x1, -R29 ;  /* 0x0000000100008824 */ /* 0x000fc800078e0a1d */
[--C-:B------:R-:W-:Y:S02]  /*5fe0*/  @!P5 IMAD.IADD R9, R9, 0x1, -R29.reuse ;  /* 0x000000010909d824 */ /* 0x100fe400078e0a1d */
[--C-:B------:R-:W-:Y:S01]  /*5ff0*/  @!P3 IMAD.IADD R8, R8, 0x1, -R29.reuse ;  /* 0x000000010808b824 */ /* 0x100fe200078e0a1d */
[----:B------:R-:W-:Y:S01]  /*6000*/  ISETP.GT.U32.AND P3, PT, R29, R3, PT ;  /* 0x000000031d00720c */ /* 0x000fe20003f64070 */
[--C-:B------:R-:W-:Y:S01]  /*6010*/  @!P2 IMAD.IADD R2, R2, 0x1, -R29.reuse ;  /* 0x000000010202a824 */ /* 0x100fe200078e0a1d */
[----:B------:R-:W-:Y:S03]  /*6020*/  STL [R1+0x120], R21 ;  /* 0x0001201501007387 */ /* 0x000fe60000100800 */
[--C-:B------:R-:W-:Y:S01]  /*6030*/  @!P4 IMAD.IADD R16, R16, 0x1, -R29.reuse ;  /* 0x000000011010c824 */ /* 0x100fe200078e0a1d */
[----:B------:R-:W-:Y:S04]  /*6040*/  STL [R1+0xf8], R26 ;  /* 0x0000f81a01007387 */ /* 0x000fe80000100800 */
[----:B------:R-:W-:Y:S04]  /*6050*/  STL [R1+0x110], R6 ;  /* 0x0001100601007387 */ /* 0x000fe80000100800 */
[----:B------:R-:W-:Y:S01]  /*6060*/  STL [R1+0x114], R7 ;  /* 0x0001140701007387 */ /* 0x000fe20000100800 */
[----:B------:R-:W-:-:S03]  /*6070*/  @!P3 IMAD.IADD R3, R3, 0x1, -R29 ;  /* 0x000000010303b824 */ /* 0x000fc600078e0a1d */
[----:B------:R-:W-:Y:S04]  /*6080*/  STL [R1+0x100], R8 ;  /* 0x0001000801007387 */ /* 0x000fe80000100800 */
[----:B------:R0:W-:Y:S04]  /*6090*/  STL [R1+0xfc], R16 ;  /* 0x0000fc1001007387 */ /* 0x0001e80000100800 */
[----:B0-----:R-:W4:Y:S04]  /*60a0*/  LDL.LU R16, [R1+0xac] ;  /* 0x0000ac0001107983 */ /* 0x001f280000300800 */
[----:B------:R-:W5:Y:S04]  /*60b0*/  LDL.LU R6, [R1+0x94] ;  /* 0x0000940001067983 */ /* 0x000f680000300800 */
[----:B------:R-:W4:Y:S04]  /*60c0*/  LDL.LU R7, [R1+0xa0] ;  /* 0x0000a00001077983 */ /* 0x000f280000300800 */
[----:B------:R0:W-:Y:S01]  /*60d0*/  STL [R1+0xdc], R17 ;  /* 0x0000dc1101007387 */ /* 0x0001e20000100800 */
[----:B------:R-:W-:-:S03]  /*60e0*/  ISETP.GT.U32.AND P4, PT, R29, R4, PT ;  /* 0x000000041d00720c */ /* 0x000fc60003f84070 */
[----:B0-----:R-:W5:Y:S04]  /*60f0*/  LDL.LU R17, [R1+0xa4] ;  /* 0x0000a40001117983 */ /* 0x001f680000300800 */
[----:B------:R-:W5:Y:S06]  /*6100*/  LDL.LU R8, [R1+0x9c] ;  /* 0x00009c0001087983 */ /* 0x000f6c0000300800 */
[----:B------:R-:W-:Y:S01]  /*6110*/  @!P4 IMAD.IADD R4, R4, 0x1, -R29 ;  /* 0x000000010404c824 */ /* 0x000fe200078e0a1d */
[----:B--2---:R-:W-:-:S02]  /*6120*/  ISETP.GT.U32.AND P6, PT, R29, R5, PT ;  /* 0x000000051d00720c */ /* 0x004fc40003fc4070 */
[C---:B------:R-:W-:Y:S02]  /*6130*/  ISETP.GT.U32.AND P5, PT, R29.reuse, R10, PT ;  /* 0x0000000a1d00720c */ /* 0x040fe40003fa4070 */
[C---:B------:R-:W-:Y:S02]  /*6140*/  ISETP.GT.U32.AND P1, PT, R29.reuse, R11, PT ;  /* 0x0000000b1d00720c */ /* 0x040fe40003f24070 */
[----:B---3--:R-:W-:-:S07]  /*6150*/  ISETP.GT.U32.AND P0, PT, R29, R12, PT ;  /* 0x0000000c1d00720c */ /* 0x008fce0003f04070 */
[--C-:B------:R-:W-:Y:S01]  /*6160*/  @!P6 IMAD.IADD R5, R5, 0x1, -R29.reuse ;  /* 0x000000010505e824 */ /* 0x100fe200078e0a1d */
[C---:B------:R-:W-:Y:S01]  /*6170*/  ISETP.GT.U32.AND P6, PT, R29.reuse, R9, PT ;  /* 0x000000091d00720c */ /* 0x040fe20003fc4070 */
[--C-:B------:R-:W-:Y:S01]  /*6180*/  @!P5 IMAD.IADD R10, R10, 0x1, -R29.reuse ;  /* 0x000000010a0ad824 */ /* 0x100fe200078e0a1d */
[C---:B------:R-:W-:Y:S02]  /*6190*/  ISETP.GT.U32.AND P5, PT, R29.reuse, R27, PT ;  /* 0x0000001b1d00720c */ /* 0x040fe40003fa4070 */
[----:B------:R-:W-:Y:S01]  /*61a0*/  ISETP.GT.U32.AND P2, PT, R29, R13, PT ;  /* 0x0000000d1d00720c */ /* 0x000fe20003f44070 */
[--C-:B------:R-:W-:Y:S01]  /*61b0*/  @!P1 IMAD.IADD R11, R11, 0x1, -R29.reuse ;  /* 0x000000010b0b9824 */ /* 0x100fe200078e0a1d */
[C---:B------:R-:W-:Y:S01]  /*61c0*/  ISETP.GT.U32.AND P1, PT, R29.reuse, R0, PT ;  /* 0x000000001d00720c */ /* 0x040fe20003f24070 */
[----:B------:R-:W-:Y:S01]  /*61d0*/  @!P0 IMAD.IADD R12, R12, 0x1, -R29 ;  /* 0x000000010c0c8824 */ /* 0x000fe200078e0a1d */
[----:B------:R-:W-:-:S05]  /*61e0*/  ISETP.GT.U32.AND P0, PT, R29, R2, PT ;  /* 0x000000021d00720c */ /* 0x000fca0003f04070 */
[--C-:B------:R-:W-:Y:S02]  /*61f0*/  @!P6 IMAD.IADD R9, R9, 0x1, -R29.reuse ;  /* 0x000000010909e824 */ /* 0x100fe400078e0a1d */
[--C-:B------:R-:W-:Y:S02]  /*6200*/  @!P5 IMAD.IADD R27, R27, 0x1, -R29.reuse ;  /* 0x000000011b1bd824 */ /* 0x100fe400078e0a1d */
[--C-:B------:R-:W-:Y:S01]  /*6210*/  @!P2 IMAD.IADD R13, R13, 0x1, -R29.reuse ;  /* 0x000000010d0da824 */ /* 0x100fe200078e0a1d */
[----:B------:R-:W-:Y:S01]  /*6220*/  ISETP.GT.U32.AND P2, PT, R29, R3, PT ;  /* 0x000000031d00720c */ /* 0x000fe20003f44070 */
[--C-:B------:R-:W-:Y:S01]  /*6230*/  @!P1 IMAD.IADD R0, R0, 0x1, -R29.reuse ;  /* 0x0000000100009824 */ /* 0x100fe200078e0a1d */
[----:B------:R0:W-:Y:S01]  /*6240*/  STL [R1+0xf0], R9 ;  /* 0x0000f00901007387 */ /* 0x0001e20000100800 */
[----:B------:R-:W-:-:S03]  /*6250*/  @!P0 IMAD.IADD R2, R2, 0x1, -R29 ;  /* 0x0000000102028824 */ /* 0x000fc600078e0a1d */
[----:B0-----:R-:W2:Y:S04]  /*6260*/  LDL.LU R9, [R1+0x98] ;  /* 0x0000980001097983 */ /* 0x001ea80000300800 */
[----:B------:R0:W-:Y:S04]  /*6270*/  STL [R1+0xf4], R27 ;  /* 0x0000f41b01007387 */ /* 0x0001e80000100800 */
[----:B------:R-:W3:Y:S04]  /*6280*/  LDL.LU R21, [R1+0x80] ;  /* 0x0000800001157983 */ /* 0x000ee80000300800 */
[----:B------:R1:W-:Y:S04]  /*6290*/  STL [R1+0xec], R0 ;  /* 0x0000ec0001007387 */ /* 0x0003e80000100800 */
[----:B------:R-:W2:Y:S01]  /*62a0*/  LDL.LU R26, [R1+0x8c] ;  /* 0x00008c00011a7983 */ /* 0x000ea20000300800 */
[----:B------:R-:W-:-:S03]  /*62b0*/  @!P2 IMAD.IADD R3, R3, 0x1, -R29 ;  /* 0x000000010303a824 */ /* 0x000fc600078e0a1d */
[----:B------:R1:W-:Y:S04]  /*62c0*/  STL [R1+0xe8], R2 ;  /* 0x0000e80201007387 */ /* 0x0003e80000100800 */
[----:B0-----:R-:W2:Y:S04]  /*62d0*/  LDL.LU R27, [R1+0x90] ;  /* 0x00009000011b7983 */ /* 0x001ea80000300800 */
[----:B-1----:R-:W2:Y:S01]  /*62e0*/  LDL.LU R0, [R1+0x88] ;  /* 0x0000880001007983 */ /* 0x002ea20000300800 */
[----:B------:R-:W-:-:S03]  /*62f0*/  ISETP.GT.U32.AND P3, PT, R29, R14, PT ;  /* 0x0000000e1d00720c */ /* 0x000fc60003f64070 */
[----:B------:R0:W-:Y:S04]  /*6300*/  STL [R1+0xbc], R3 ;  /* 0x0000bc0301007387 */ /* 0x0001e80000100800 */
[----:B------:R-:W2:Y:S01]  /*6310*/  LDL.LU R2, [R1+0x84] ;  /* 0x0000840001027983 */ /* 0x000ea20000300800 */
[----:B------:R-:W-:-:S03]  /*6320*/  ISETP.GT.U32.AND P4, PT, R29, R15, PT ;  /* 0x0000000f1d00720c */ /* 0x000fc60003f84070 */
[----:B0-----:R-:W2:Y:S02]  /*6330*/  LDL.LU R3, [R1+0x6c] ;  /* 0x00006c0001037983 */ /* 0x001ea40000300800 */
[----:B------:R-:W-:Y:S01]  /*6340*/  @!P3 IMAD.IADD R14, R14, 0x1, -R29 ;  /* 0x000000010e0eb824 */ /* 0x000fe200078e0a1d */
[C---:B------:R-:W-:Y:S02]  /*6350*/  ISETP.GT.U32.AND P3, PT, R29.reuse, R4, PT ;  /* 0x000000041d00720c */ /* 0x040fe40003f64070 */
[----:B------:R-:W-:-:S05]  /*6360*/  ISETP.GT.U32.AND P5, PT, R29, R10, PT ;  /* 0x0000000a1d00720c */ /* 0x000fca0003fa4070 */
[--C-:B------:R-:W-:Y:S01]  /*6370*/  @!P4 IMAD.IADD R15, R15, 0x1, -R29.reuse ;  /* 0x000000010f0fc824 */ /* 0x100fe200078e0a1d */
[C---:B------:R-:W-:Y:S02]  /*6380*/  ISETP.GT.U32.AND P4, PT, R29.reuse, R5, PT ;  /* 0x000000051d00720c */ /* 0x040fe40003f84070 */
[C---:B------:R-:W-:Y:S02]  /*6390*/  ISETP.GT.U32.AND P1, PT, R29.reuse, R11, PT ;  /* 0x0000000b1d00720c */ /* 0x040fe40003f24070 */
[C---:B------:R-:W-:Y:S02]  /*63a0*/  ISETP.GT.U32.AND P0, PT, R29.reuse, R12, PT ;  /* 0x0000000c1d00720c */ /* 0x040fe40003f04070 */
[----:B------:R-:W-:Y:S01]  /*63b0*/  ISETP.GT.U32.AND P2, PT, R29, R13, PT ;  /* 0x0000000d1d00720c */ /* 0x000fe20003f44070 */
[--C-:B------:R-:W-:Y:S02]  /*63c0*/  @!P3 IMAD.IADD R4, R4, 0x1, -R29.reuse ;  /* 0x000000010404b824 */ /* 0x100fe400078e0a1d */
[----:B------:R-:W-:-:S04]  /*63d0*/  @!P5 IMAD.IADD R10, R10, 0x1, -R29 ;  /* 0x000000010a0ad824 */ /* 0x000fc800078e0a1d */
[--C-:B------:R-:W-:Y:S01]  /*63e0*/  @!P4 IMAD.IADD R5, R5, 0x1, -R29.reuse ;  /* 0x000000010505c824 */ /* 0x100fe200078e0a1d */
[----:B------:R0:W-:Y:S01]  /*63f0*/  STL [R1+0xd0], R4 ;  /* 0x0000d00401007387 */ /* 0x0001e20000100800 */
[--C-:B------:R-:W-:Y:S02]  /*6400*/  @!P1 IMAD.IADD R11, R11, 0x1, -R29.reuse ;  /* 0x000000010b0b9824 */ /* 0x100fe400078e0a1d */
[--C-:B------:R-:W-:Y:S02]  /*6410*/  @!P0 IMAD.IADD R12, R12, 0x1, -R29.reuse ;  /* 0x000000010c0c8824 */ /* 0x100fe400078e0a1d */
[----:B------:R-:W-:Y:S01]  /*6420*/  @!P2 IMAD.IADD R13, R13, 0x1, -R29 ;  /* 0x000000010d0da824 */ /* 0x000fe200078e0a1d */
[----:B0-----:R-:W2:Y:S04]  /*6430*/  LDL.LU R4, [R1+0x78] ;  /* 0x0000780001047983 */ /* 0x001ea80000300800 */
[----:B------:R-:W-:Y:S04]  /*6440*/  STL [R1+0xd8], R5 ;  /* 0x0000d80501007387 */ /* 0x000fe80000100800 */
[----:B------:R0:W-:Y:S04]  /*6450*/  STL [R1+0xc8], R10 ;  /* 0x0000c80a01007387 */ /* 0x0001e80000100800 */
[----:B------:R1:W-:Y:S04]  /*6460*/  STL [R1+0xc0], R11 ;  /* 0x0000c00b01007387 */ /* 0x0003e80000100800 */
[----:B------:R1:W-:Y:S04]  /*6470*/  STL [R1+0xa8], R12 ;  /* 0x0000a80c01007387 */ /* 0x0003e80000100800 */
[----:B------:R1:W-:Y:S04]  /*6480*/  STL [R1+0xb4], R13 ;  /* 0x0000b40d01007387 */ /* 0x0003e80000100800 */
[----:B0-----:R-:W2:Y:S01]  /*6490*/  LDL R10, [R1+0xf8c] ;  /* 0x000f8c00010a7983 */ /* 0x001ea20000100800 */
[----:B------:R-:W-:-:S02]  /*64a0*/  ISETP.GT.U32.AND P6, PT, R29, R15, PT ;  /* 0x0000000f1d00720c */ /* 0x000fc40003fc4070 */
[C---:B----4-:R-:W-:Y:S02]  /*64b0*/  ISETP.GT.U32.AND P4, PT, R29.reuse, R16, PT ;  /* 0x000000101d00720c */ /* 0x050fe40003f84070 */
[C---:B------:R-:W-:Y:S02]  /*64c0*/  ISETP.GT.U32.AND P1, PT, R29.reuse, R7, PT ;  /* 0x000000071d00720c */ /* 0x040fe40003f24070 */
[C---:B-----5:R-:W-:Y:S02]  /*64d0*/  ISETP.GT.U32.AND P5, PT, R29.reuse, R6, PT ;  /* 0x000000061d00720c */ /* 0x060fe40003fa4070 */
[C---:B------:R-:W-:Y:S02]  /*64e0*/  ISETP.GT.U32.AND P0, PT, R29.reuse, R17, PT ;  /* 0x000000111d00720c */ /* 0x040fe40003f04070 */
[----:B------:R-:W-:-:S03]  /*64f0*/  ISETP.GT.U32.AND P3, PT, R29, R14, PT ;  /* 0x0000000e1d00720c */ /* 0x000fc60003f64070 */
[--C-:B------:R-:W-:Y:S01]  /*6500*/  @!P6 IMAD.IADD R15, R15, 0x1, -R29.reuse ;  /* 0x000000010f0fe824 */ /* 0x100fe200078e0a1d */
[----:B------:R-:W-:Y:S01]  /*6510*/  ISETP.GT.U32.AND P2, PT, R29, R8, PT ;  /* 0x000000081d00720c */ /* 0x000fe20003f44070 */
[--C-:B------:R-:W-:Y:S02]  /*6520*/  @!P4 IMAD.IADD R16, R16, 0x1, -R29.reuse ;  /* 0x000000011010c824 */ /* 0x100fe400078e0a1d */
[--C-:B------:R-:W-:Y:S02]  /*6530*/  @!P1 IMAD.IADD R7, R7, 0x1, -R29.reuse ;  /* 0x0000000107079824 */ /* 0x100fe400078e0a1d */
[--C-:B------:R-:W-:Y:S02]  /*6540*/  @!P5 IMAD.IADD R6, R6, 0x1, -R29.reuse ;  /* 0x000000010606d824 */ /* 0x100fe400078e0a1d */
[--C-:B------:R-:W-:Y:S02]  /*6550*/  @!P0 IMAD.IADD R17, R17, 0x1, -R29.reuse ;  /* 0x0000000111118824 */ /* 0x100fe400078e0a1d */
[----:B------:R-:W-:-:S04]  /*6560*/  @!P3 IMAD.IADD R14, R14, 0x1, -R29 ;  /* 0x000000010e0eb824 */ /* 0x000fc800078e0a1d */
[----:B------:R-:W-:Y:S01]  /*6570*/  @!P2 IMAD.IADD R8, R8, 0x1, -R29 ;  /* 0x000000010808a824 */ /* 0x000fe200078e0a1d */
[----:B------:R0:W-:Y:S01]  /*6580*/  STL [R1+0xb8], R14 ;  /* 0x0000b80e01007387 */ /* 0x0001e20000100800 */
[----:B------:R-:W-:Y:S02]  /*6590*/  IMAD R24, R29, R18, R24 ;  /* 0x000000121d187224 */ /* 0x000fe400078e0218 */
[----:B------:R-:W-:Y:S01]  /*65a0*/  IMAD.HI.U32 R18, R28, R22, RZ ;  /* 0x000000161c127227 */ /* 0x000fe200078e00ff */
[----:B-1----:R-:W4:Y:S04]  /*65b0*/  LDL.LU R11, [R1+0x7c] ;  /* 0x00007c00010b7983 */ /* 0x002f280000300800 */
[----:B------:R-:W5:Y:S01]  /*65c0*/  LDL.LU R12, [R1+0x74] ;  /* 0x00007400010c7983 */ /* 0x000f620000300800 */
[----:B------:R-:W-:-:S03]  /*65d0*/  IMAD.MOV R18, RZ, RZ, -R18 ;  /* 0x000000ffff127224 */ /* 0x000fc600078e0a12 */
[----:B------:R1:W-:Y:S04]  /*65e0*/  STL [R1+0xb0], R15 ;  /* 0x0000b00f01007387 */ /* 0x0003e80000100800 */
[----:B------:R-:W4:Y:S01]  /*65f0*/  LDL.LU R13, [R1+0x70] ;  /* 0x00007000010d7983 */ /* 0x000f220000300800 */
[----:B------:R-:W-:-:S03]  /*6600*/  IMAD R22, R29, R18, R22 ;  /* 0x000000121d167224 */ /* 0x000fc600078e0216 */
[----:B0-----:R-:W4:Y:S01]  /*6610*/  LDL.LU R14, [R1+0x64] ;  /* 0x00006400010e7983 */ /* 0x001f220000300800 */
[----:B------:R-:W-:-:S03]  /*6620*/  IMAD.HI.U32 R18, R28, R20, RZ ;  /* 0x000000141c127227 */ /* 0x000fc600078e00ff */
[----:B-1----:R-:W4:Y:S01]  /*6630*/  LDL.LU R15, [R1+0x68] ;  /* 0x00006800010f7983 */ /* 0x002f220000300800 */
[----:B------:R-:W-:-:S04]  /*6640*/  IMAD.MOV R18, RZ, RZ, -R18 ;  /* 0x000000ffff127224 */ /* 0x000fc800078e0a12 */
[----:B------:R-:W-:Y:S02]  /*6650*/  IMAD R20, R29, R18, R20 ;  /* 0x000000121d147224 */ /* 0x000fe400078e0214 */
[----:B------:R-:W-:-:S04]  /*6660*/  IMAD.HI.U32 R18, R28, R19, RZ ;  /* 0x000000131c127227 */ /* 0x000fc800078e00ff */
[----:B------:R-:W-:-:S04]  /*6670*/  IMAD.MOV R18, RZ, RZ, -R18 ;  /* 0x000000ffff127224 */ /* 0x000fc800078e0a12 */
[C---:B------:R-:W-:Y:S01]  /*6680*/  IMAD R19, R29.reuse, R18, R19 ;  /* 0x000000121d137224 */ /* 0x040fe200078e0213 */
[C---:B---3--:R-:W-:Y:S02]  /*6690*/  ISETP.GT.U32.AND P6, PT, R29.reuse, R21, PT ;  /* 0x000000151d00720c */ /* 0x048fe40003fc4070 */
[C---:B--2---:R-:W-:Y:S02]  /*66a0*/  ISETP.GT.U32.AND P4, PT, R29.reuse, R26, PT ;  /* 0x0000001a1d00720c */ /* 0x044fe40003f84070 */
[C---:B------:R-:W-:Y:S02]  /*66b0*/  ISETP.GT.U32.AND P5, PT, R29.reuse, R27, PT ;  /* 0x0000001b1d00720c */ /* 0x040fe40003fa4070 */
[C---:B------:R-:W-:Y:S02]  /*66c0*/  ISETP.GT.U32.AND P1, PT, R29.reuse, R0, PT ;  /* 0x000000001d00720c */ /* 0x040fe40003f24070 */
[----:B------:R-:W-:-:S05]  /*66d0*/  ISETP.GT.U32.AND P3, PT, R29, R9, PT ;  /* 0x000000091d00720c */ /* 0x000fca0003f64070 */
[--C-:B------:R-:W-:Y:S01]  /*66e0*/  @!P6 IMAD.IADD R21, R21, 0x1, -R29.reuse ;  /* 0x000000011515e824 */ /* 0x100fe200078e0a1d */
[C---:B------:R-:W-:Y:S02]  /*66f0*/  ISETP.GT.U32.AND P6, PT, R29.reuse, R16, PT ;  /* 0x000000101d00720c */ /* 0x040fe40003fc4070 */
[C---:B------:R-:W-:Y:S01]  /*6700*/  ISETP.GT.U32.AND P0, PT, R29.reuse, R2, PT ;  /* 0x000000021d00720c */ /* 0x040fe20003f04070 */
[--C-:B------:R-:W-:Y:S01]  /*6710*/  @!P4 IMAD.IADD R26, R26, 0x1, -R29.reuse ;  /* 0x000000011a1ac824 */ /* 0x100fe200078e0a1d */
[----:B------:R-:W-:Y:S01]  /*6720*/  ISETP.GT.U32.AND P4, PT, R29, R6, PT ;  /* 0x000000061d00720c */ /* 0x000fe20003f84070 */
[--C-:B------:R-:W-:Y:S02]  /*6730*/  @!P5 IMAD.IADD R27, R27, 0x1, -R29.reuse ;  /* 0x000000011b1bd824 */ /* 0x100fe400078e0a1d */
[----:B------:R-:W-:Y:S01]  /*6740*/  @!P1 IMAD.IADD R0, R0, 0x1, -R29 ;  /* 0x0000000100009824 */ /* 0x000fe200078e0a1d */
[C---:B------:R-:W-:Y:S02]  /*6750*/  ISETP.GT.U32.AND P2, PT, R29.reuse, R3, PT ;  /* 0x000000031d00720c */ /* 0x040fe40003f44070 */
[----:B------:R-:W-:-:S02]  /*6760*/  ISETP.GT.U32.AND P1, PT, R29, R17, PT ;  /* 0x000000111d00720c */ /* 0x000fc40003f24070 */
[----:B------:R-:W-:Y:S01]  /*6770*/  ISETP.GT.U32.AND P5, PT, R29, R7, PT ;  /* 0x000000071d00720c */ /* 0x000fe20003fa4070 */
[--C-:B------:R-:W-:Y:S02]  /*6780*/  @!P3 IMAD.IADD R9, R9, 0x1, -R29.reuse ;  /* 0x000000010909b824 */ /* 0x100fe400078e0a1d */
[--C-:B------:R-:W-:Y:S01]  /*6790*/  @!P0 IMAD.IADD R2, R2, 0x1, -R29.reuse ;  /* 0x0000000102028824 */ /* 0x100fe200078e0a1d */
[----:B------:R-:W-:Y:S01]  /*67a0*/  ISETP.GT.U32.AND P0, PT, R29, R8, PT ;  /* 0x000000081d00720c */ /* 0x000fe20003f04070 */
[--C-:B------:R-:W-:Y:S02]  /*67b0*/  @!P6 IMAD.IADD R16, R16, 0x1, -R29.reuse ;  /* 0x000000011010e824 */ /* 0x100fe400078e0a1d */
[--C-:B------:R-:W-:Y:S02]  /*67c0*/  @!P4 IMAD.IADD R6, R6, 0x1, -R29.reuse ;  /* 0x000000010606c824 */ /* 0x100fe400078e0a1d */
[--C-:B------:R-:W-:Y:S01]  /*67d0*/  @!P2 IMAD.IADD R3, R3, 0x1, -R29.reuse ;  /* 0x000000010303a824 */ /* 0x100fe200078e0a1d */
[----:B------:R-:W-:Y:S01]  /*67e0*/  ISETP.GT.U32.AND P2, PT, R29, R9, PT ;  /* 0x000000091d00720c */ /* 0x000fe20003f44070 */
[--C-:B------:R-:W-:Y:S01]  /*67f0*/  @!P1 IMAD.IADD R17, R17, 0x1, -R29.reuse ;  /* 0x0000000111119824 */ /* 0x100fe200078e0a1d */
[----:B------:R0:W-:Y:S01]  /*6800*/  STL [R1+0xac], R16 ;  /* 0x0000ac1001007387 */ /* 0x0001e20000100800 */
[----:B------:R-:W-:-:S04]  /*6810*/  @!P5 IMAD.IADD R7, R7, 0x1, -R29 ;  /* 0x000000010707d824 */ /* 0x000fc800078e0a1d */
[--C-:B------:R-:W-:Y:S01]  /*6820*/  @!P0 IMAD.IADD R8, R8, 0x1, -R29.reuse ;  /* 0x0000000108088824 */ /* 0x100fe200078e0a1d */
[----:B0-----:R-:W2:Y:S04]  /*6830*/  LDL.LU R16, [R1+0x194] ;  /* 0x0001940001107983 */ /* 0x001ea80000300800 */
[----:B------:R-:W-:Y:S04]  /*6840*/  STL [R1+0x94], R6 ;  /* 0x0000940601007387 */ /* 0x000fe80000100800 */
[----:B------:R0:W-:Y:S04]  /*6850*/  STL [R1+0xa4], R17 ;  /* 0x0000a41101007387 */ /* 0x0001e80000100800 */
[----:B------:R1:W-:Y:S01]  /*6860*/  STL [R1+0xa0], R7 ;  /* 0x0000a00701007387 */ /* 0x0003e20000100800 */
[----:B------:R-:W-:-:S03]  /*6870*/  @!P2 IMAD.IADD R9, R9, 0x1, -R29 ;  /* 0x000000010909a824 */ /* 0x000fc600078e0a1d */
[----:B0-----:R-:W3:Y:S04]  /*6880*/  LDL.LU R17, [R1+0x180] ;  /* 0x0001800001117983 */ /* 0x001ee80000300800 */
[----:B------:R-:W3:Y:S04]  /*6890*/  LDL.LU R5, [R1+0x17c] ;  /* 0x00017c0001057983 */ /* 0x000ee80000300800 */
[----:B------:R-:W3:Y:S04]  /*68a0*/  LDL.LU R6, [R1+0x13c] ;  /* 0x00013c0001067983 */ /* 0x000ee80000300800 */
[----:B-1----:R-:W3:Y:S04]  /*68b0*/  LDL.LU R7, [R1+0x158] ;  /* 0x0001580001077983 */ /* 0x002ee80000300800 */
[----:B------:R0:W-:Y:S01]  /*68c0*/  STL [R1+0x9c], R8 ;  /* 0x00009c0801007387 */ /* 0x0001e20000100800 */
[----:B------:R-:W-:-:S03]  /*68d0*/  IABS R18, R10 ;  /* 0x0000000a00127213 */ /* 0x000fc60000000000 */
[----:B0-----:R-:W3:Y:S04]  /*68e0*/  LDL.LU R8, [R1+0x15c] ;  /* 0x00015c0001087983 */ /* 0x001ee80000300800 */
[----:B------:R0:W-:Y:S04]  /*68f0*/  STL [R1+0x98], R9 ;  /* 0x0000980901007387 */ /* 0x0001e80000100800 */
[----:B0-----:R-:W3:Y:S04]  /*6900*/  LDL.LU R9, [R1+0x14c] ;  /* 0x00014c0001097983 */ /* 0x001ee80000300800 */
[----:B------:R-:W3:Y:S01]  /*6910*/  LDL.LU R10, [R1+0x144] ;  /* 0x00014400010a7983 */ /* 0x000ee20000300800 */
[----:B------:R-:W-:-:S02]  /*6920*/  ISETP.GT.U32.AND P3, PT, R29, R4, PT ;  /* 0x000000041d00720c */ /* 0x000fc40003f64070 */
[C---:B------:R-:W-:Y:S02]  /*6930*/  ISETP.GT.U32.AND P4, PT, R29.reuse, R26, PT ;  /* 0x0000001a1d00720c */ /* 0x040fe40003f84070 */
[C---:B------:R-:W-:Y:S02]  /*6940*/  ISETP.GT.U32.AND P5, PT, R29.reuse, R27, PT ;  /* 0x0000001b1d00720c */ /* 0x040fe40003fa4070 */
[----:B------:R-:W-:-:S07]  /*6950*/  ISETP.GT.U32.AND P1, PT, R29, R0, PT ;  /* 0x000000001d00720c */ /* 0x000fce0003f24070 */
[--C-:B------:R-:W-:Y:S01]  /*6960*/  @!P3 IMAD.IADD R4, R4, 0x1, -R29.reuse ;  /* 0x000000010404b824 */ /* 0x100fe200078e0a1d */
[C---:B------:R-:W-:Y:S02]  /*6970*/  ISETP.GT.U32.AND P3, PT, R29.reuse, R21, PT ;  /* 0x000000151d00720c */ /* 0x040fe40003f64070 */
[C---:B------:R-:W-:Y:S01]  /*6980*/  ISETP.GT.U32.AND P0, PT, R29.reuse, R2, PT ;  /* 0x000000021d00720c */ /* 0x040fe20003f04070 */
[--C-:B------:R-:W-:Y:S01]  /*6990*/  @!P4 IMAD.IADD R26, R26, 0x1, -R29.reuse ;  /* 0x000000011a1ac824 */ /* 0x100fe200078e0a1d */
[C---:B------:R-:W-:Y:S02]  /*69a0*/  ISETP.GT.U32.AND P6, PT, R29.reuse, R4, PT ;  /* 0x000000041d00720c */ /* 0x040fe40003fc4070 */
[----:B------:R-:W-:Y:S01]  /*69b0*/  ISETP.GT.U32.AND P2, PT, R29, R3, PT ;  /* 0x000000031d00720c */ /* 0x000fe20003f44070 */
[----:B------:R-:W-:Y:S01]  /*69c0*/  @!P5 IMAD.IADD R27, R27, 0x1, -R29 ;  /* 0x000000011b1bd824 */ /* 0x000fe200078e0a1d */
[----:B-----5:R-:W-:-:S05]  /*69d0*/  ISETP.GT.U32.AND P4, PT, R29, R12, PT ;  /* 0x0000000c1d00720c */ /* 0x020fca0003f84070 */
[--C-:B------:R-:W-:Y:S01]  /*69e0*/  @!P3 IMAD.IADD R21, R21, 0x1, -R29.reuse ;  /* 0x000000011515b824 */ /* 0x100fe200078e0a1d */
[C---:B----4-:R-:W-:Y:S01]  /*69f0*/  ISETP.GT.U32.AND P3, PT, R29.reuse, R11, PT ;  /* 0x0000000b1d00720c */ /* 0x050fe20003f64070 */
[--C-:B------:R-:W-:Y:S01]  /*6a00*/  @!P1 IMAD.IADD R0, R0, 0x1, -R29.reuse ;  /* 0x0000000100009824 */ /* 0x100fe200078e0a1d */
[C---:B------:R-:W-:Y:S02]  /*6a10*/  ISETP.GT.U32.AND P5, PT, R29.reuse, R13, PT ;  /* 0x0000000d1d00720c */ /* 0x040fe40003fa4070 */
[C---:B------:R-:W-:Y:S01]  /*6a20*/  ISETP.GT.U32.AND P1, PT, R29.reuse, R14, PT ;  /* 0x0000000e1d00720c */ /* 0x040fe20003f24070 */
[--C-:B------:R-:W-:Y:S01]  /*6a30*/  @!P0 IMAD.IADD R2, R2, 0x1, -R29.reuse ;  /* 0x0000000102028824 */ /* 0x100fe200078e0a1d */
[----:B------:R-:W-:Y:S01]  /*6a40*/  ISETP.GT.U32.AND P0, PT, R29, R15, PT ;  /* 0x0000000f1d00720c */ /* 0x000fe20003f04070 */
[--C-:B------:R-:W-:Y:S02]  /*6a50*/  @!P6 IMAD.IADD R4, R4, 0x1, -R29.reuse ;  /* 0x000000010404e824 */ /* 0x100fe400078e0a1d */
[----:B------:R-:W-:-:S02]  /*6a60*/  @!P2 IMAD.IADD R3, R3, 0x1, -R29 ;  /* 0x000000010303a824 */ /* 0x000fc400078e0a1d */
[--C-:B------:R-:W-:Y:S02]  /*6a70*/  @!P4 IMAD.IADD R12, R12, 0x1, -R29.reuse ;  /* 0x000000010c0cc824 */ /* 0x100fe400078e0a1d */
[--C-:B------:R-:W-:Y:S02]  /*6a80*/  @!P3 IMAD.IADD R11, R11, 0x1, -R29.reuse ;  /* 0x000000010b0bb824 */ /* 0x100fe400078e0a1d */
[--C-:B------:R-:W-:Y:S02]  /*6a90*/  @!P5 IMAD.IADD R13, R13, 0x1, -R29.reuse ;  /* 0x000000010d0dd824 */ /* 0x100fe400078e0a1d */
[--C-:B------:R-:W-:Y:S02]  /*6aa0*/  @!P1 IMAD.IADD R14, R14, 0x1, -R29.reuse ;  /* 0x000000010e0e9824 */ /* 0x100fe400078e0a1d */
[----:B------:R-:W-:Y:S01]  /*6ab0*/  @!P0 IMAD.IADD R15, R15, 0x1, -R29 ;  /* 0x000000010f0f8824 */ /* 0x000fe200078e0a1d */
[----:B------:R-:W-:Y:S04]  /*6ac0*/  STL [R1+0x80], R21 ;  /* 0x0000801501007387 */ /* 0x000fe80000100800 */
[----:B------:R0:W-:Y:S04]  /*6ad0*/  STL [R1+0x8c], R26 ;  /* 0x00008c1a01007387 */ /* 0x0001e80000100800 */
[----:B------:R1:W-:Y:S04]  /*6ae0*/  STL [R1+0x90], R27 ;  /* 0x0000901b01007387 */ /* 0x0003e80000100800 */
[----:B------:R4:W-:Y:S04]  /*6af0*/  STL [R1+0x88], R0 ;  /* 0x0000880001007387 */ /* 0x0009e80000100800 */
[----:B------:R5:W-:Y:S04]  /*6b00*/  STL [R1+0x84], R2 ;  /* 0x0000840201007387 */ /* 0x000be80000100800 */
[----:B0-----:R-:W3:Y:S04]  /*6b10*/  LDL.LU R26, [R1+0x104] ;  /* 0x00010400011a7983 */ /* 0x001ee80000300800 */
[----:B------:R0:W-:Y:S04]  /*6b20*/  STL [R1+0x6c], R3 ;  /* 0x00006c0301007387 */ /* 0x0001e80000100800 */
[----:B-1----:R-:W3:Y:S04]  /*6b30*/  LDL.LU R27, [R1+0x11c] ;  /* 0x00011c00011b7983 */ /* 0x002ee80000300800 */
[----:B----4-:R-:W4:Y:S04]  /*6b40*/  LDL.LU R0, [R1+0x124] ;  /* 0x0001240001007983 */ /* 0x010f280000300800 */
[----:B------:R1:W-:Y:S04]  /*6b50*/  STL [R1+0x78], R4 ;  /* 0x0000780401007387 */ /* 0x0003e80000100800 */
[----:B-----5:R-:W5:Y:S04]  /*6b60*/  LDL.LU R2, [R1+0x10c] ;  /* 0x00010c0001027983 */ /* 0x020f680000300800 */
[----:B0-----:R-:W4:Y:S04]  /*6b70*/  LDL.LU R3, [R1+0x108] ;  /* 0x0001080001037983 */ /* 0x001f280000300800 */
[----:B-1----:R-:W4:Y:S01]  /*6b80*/  LDL.LU R4, [R1+0xc4] ;  /* 0x0000c40001047983 */ /* 0x002f220000300800 */
[----:B--2---:R-:W-:-:S02]  /*6b90*/  ISETP.GT.U32.AND P2, PT, R29, R16, PT ;  /* 0x000000101d00720c */ /* 0x004fc40003f44070 */
[C---:B---3--:R-:W-:Y:S02]  /*6ba0*/  ISETP.GT.U32.AND P6, PT, R29.reuse, R17, PT ;  /* 0x000000111d00720c */ /* 0x048fe40003fc4070 */
[C---:B------:R-:W-:Y:S02]  /*6bb0*/  ISETP.GT.U32.AND P3, PT, R29.reuse, R5, PT ;  /* 0x000000051d00720c */ /* 0x040fe40003f64070 */
[C---:B------:R-:W-:Y:S02]  /*6bc0*/  ISETP.GT.U32.AND P4, PT, R29.reuse, R6, PT ;  /* 0x000000061d00720c */ /* 0x040fe40003f84070 */
[----:B------:R-:W-:-:S07]  /*6bd0*/  ISETP.GT.U32.AND P5, PT, R29, R7, PT ;  /* 0x000000071d00720c */ /* 0x000fce0003fa4070 */
[--C-:B------:R-:W-:Y:S01]  /*6be0*/  @!P6 IMAD.IADD R17, R17, 0x1, -R29.reuse ;  /* 0x000000011111e824 */ /* 0x100fe200078e0a1d */
[----:B------:R-:W-:Y:S01]  /*6bf0*/  ISETP.GT.U32.AND P6, PT, R29, R11, PT ;  /* 0x0000000b1d00720c */ /* 0x000fe20003fc4070 */
[--C-:B------:R-:W-:Y:S02]  /*6c00*/  @!P2 IMAD.IADD R16, R16, 0x1, -R29.reuse ;  /* 0x000000011010a824 */ /* 0x100fe400078e0a1d */
[--C-:B------:R-:W-:Y:S01]  /*6c10*/  @!P3 IMAD.IADD R5, R5, 0x1, -R29.reuse ;  /* 0x000000010505b824 */ /* 0x100fe200078e0a1d */
[C---:B------:R-:W-:Y:S01]  /*6c20*/  ISETP.GT.U32.AND P1, PT, R29.reuse, R8, PT ;  /* 0x000000081d00720c */ /* 0x040fe20003f24070 */
[--C-:B------:R-:W-:Y:S01]  /*6c30*/  @!P4 IMAD.IADD R6, R6, 0x1, -R29.reuse ;  /* 0x000000010606c824 */ /* 0x100fe200078e0a1d */
[----:B------:R-:W-:Y:S01]  /*6c40*/  ISETP.GT.U32.AND P3, PT, R29, R12, PT ;  /* 0x0000000c1d00720c */ /* 0x000fe20003f64070 */
[----:B------:R-:W-:Y:S01]  /*6c50*/  @!P5 IMAD.IADD R7, R7, 0x1, -R29 ;  /* 0x000000010707d824 */ /* 0x000fe200078e0a1d */
[C---:B------:R-:W-:Y:S02]  /*6c60*/  ISETP.GT.U32.AND P4, PT, R29.reuse, R13, PT ;  /* 0x0000000d1d00720c */ /* 0x040fe40003f84070 */
[----:B------:R-:W-:-:S02]  /*6c70*/  ISETP.GT.U32.AND P5, PT, R29, R14, PT ;  /* 0x0000000e1d00720c */ /* 0x000fc40003fa4070 */
[C---:B------:R-:W-:Y:S02]  /*6c80*/  ISETP.GT.U32.AND P0, PT, R29.reuse, R9, PT ;  /* 0x000000091d00720c */ /* 0x040fe40003f04070 */
[----:B------:R-:W-:-:S03]  /*6c90*/  ISETP.GT.U32.AND P2, PT, R29, R10, PT ;  /* 0x0000000a1d00720c */ /* 0x000fc60003f44070 */
[--C-:B------:R-:W-:Y:S01]  /*6ca0*/  @!P1 IMAD.IADD R8, R8, 0x1, -R29.reuse ;  /* 0x0000000108089824 */ /* 0x100fe200078e0a1d */
[----:B------:R-:W-:Y:S01]  /*6cb0*/  ISETP.GT.U32.AND P1, PT, R29, R15, PT ;  /* 0x0000000f1d00720c */ /* 0x000fe20003f24070 */
[--C-:B------:R-:W-:Y:S02]  /*6cc0*/  @!P6 IMAD.IADD R11, R11, 0x1, -R29.reuse ;  /* 0x000000010b0be824 */ /* 0x100fe400078e0a1d */
[----:B------:R-:W-:-:S04]  /*6cd0*/  @!P3 IMAD.IADD R12, R12, 0x1, -R29 ;  /* 0x000000010c0cb824 */ /* 0x000fc800078e0a1d */
[--C-:B------:R-:W-:Y:S01]  /*6ce0*/  @!P0 IMAD.IADD R9, R9, 0x1, -R29.reuse ;  /* 0x0000000109098824 */ /* 0x100fe200078e0a1d */
[----:B------:R-:W-:Y:S01]  /*6cf0*/  ISETP.GT.U32.AND P0, PT, R29, R16, PT ;  /* 0x000000101d00720c */ /* 0x000fe20003f04070 */
[--C-:B------:R-:W-:Y:S02]  /*6d00*/  @!P4 IMAD.IADD R13, R13, 0x1, -R29.reuse ;  /* 0x000000010d0dc824 */ /* 0x100fe400078e0a1d */
[--C-:B------:R-:W-:Y:S01]  /*6d10*/  @!P2 IMAD.IADD R10, R10, 0x1, -R29.reuse ;  /* 0x000000010a0aa824 */ /* 0x100fe200078e0a1d */
[----:B------:R-:W-:Y:S01]  /*6d20*/  ISETP.GT.U32.AND P2, PT, R29, R17, PT ;  /* 0x000000111d00720c */ /* 0x000fe20003f44070 */
[--C-:B------:R-:W-:Y:S01]  /*6d30*/  @!P5 IMAD.IADD R14, R14, 0x1, -R29.reuse ;  /* 0x000000010e0ed824 */ /* 0x100fe200078e0a1d */
[----:B------:R-:W-:Y:S01]  /*6d40*/  STL [R1+0x7c], R11 ;  /* 0x00007c0b01007387 */ /* 0x000fe20000100800 */
[----:B------:R-:W-:-:S03]  /*6d50*/  @!P1 IMAD.IADD R15, R15, 0x1, -R29 ;  /* 0x000000010f0f9824 */ /* 0x000fc600078e0a1d */
[----:B------:R0:W-:Y:S04]  /*6d60*/  STL [R1+0x74], R12 ;  /* 0x0000740c01007387 */ /* 0x0001e80000100800 */
[----:B------:R1:W-:Y:S01]  /*6d70*/  STL [R1+0x70], R13 ;  /* 0x0000700d01007387 */ /* 0x0003e20000100800 */
[----:B------:R-:W-:-:S03]  /*6d80*/  @!P0 IMAD.IADD R16, R16, 0x1, -R29 ;  /* 0x0000000110108824 */ /* 0x000fc600078e0a1d */
[----:B0-----:R-:W2:Y:S04]  /*6d90*/  LDL.LU R12, [R1+0xe0] ;  /* 0x0000e000010c7983 */ /* 0x001ea80000300800 */
[----:B------:R0:W-:Y:S04]  /*6da0*/  STL [R1+0x64], R14 ;  /* 0x0000640e01007387 */ /* 0x0001e80000100800 */
[----:B-1----:R-:W3:Y:S04]  /*6db0*/  LDL.LU R13, [R1+0xe4] ;  /* 0x0000e400010d7983 */ /* 0x002ee80000300800 */
[----:B------:R1:W-:Y:S01]  /*6dc0*/  STL [R1+0x68], R15 ;  /* 0x0000680f01007387 */ /* 0x0003e20000100800 */
[----:B------:R-:W-:-:S03]  /*6dd0*/  @!P2 IMAD.IADD R17, R17, 0x1, -R29 ;  /* 0x000000011111a824 */ /* 0x000fc600078e0a1d */
[----:B0-----:R-:W3:Y:S04]  /*6de0*/  LDL.LU R14, [R1+0xd4] ;  /* 0x0000d400010e7983 */ /* 0x001ee80000300800 */
[----:B------:R-:W3:Y:S04]  /*6df0*/  LDL.LU R21, [R1+0xcc] ;  /* 0x0000cc0001157983 */ /* 0x000ee80000300800 */
[----:B-1----:R-:W3:Y:S04]  /*6e00*/  LDL.LU R15, [R1+0x20] ;  /* 0x00002000010f7983 */ /* 0x002ee80000300800 */
[----:B------:R0:W-:Y:S04]  /*6e10*/  STL [R1+0x194], R16 ;  /* 0x0001941001007387 */ /* 0x0001e80000100800 */
[----:B0-----:R-:W3:Y:S04]  /*6e20*/  LDL.LU R16, [R1+0x1c] ;  /* 0x00001c0001107983 */ /* 0x001ee80000300800 */
[----:B------:R0:W-:Y:S04]  /*6e30*/  STL [R1+0x180], R17 ;  /* 0x0001801101007387 */ /* 0x0001e80000100800 */
[----:B0-----:R-:W3:Y:S01]  /*6e40*/  LDL.LU R17, [R1+0x18] ;  /* 0x0000180001117983 */ /* 0x001ee20000300800 */
[----:B------:R-:W-:-:S02]  /*6e50*/  ISETP.GT.U32.AND P3, PT, R29, R5, PT ;  /* 0x000000051d00720c */ /* 0x000fc40003f64070 */
[C---:B------:R-:W-:Y:S02]  /*6e60*/  ISETP.GT.U32.AND P4, PT, R29.reuse, R6, PT ;  /* 0x000000061d00720c */ /* 0x040fe40003f84070 */
[C---:B------:R-:W-:Y:S02]  /*6e70*/  ISETP.GT.U32.AND P5, PT, R29.reuse, R7, PT ;  /* 0x000000071d00720c */ /* 0x040fe40003fa4070 */
[C---:B------:R-:W-:Y:S02]  /*6e80*/  ISETP.GT.U32.AND P6, PT, R29.reuse, R8, PT ;  /* 0x000000081d00720c */ /* 0x040fe40003fc4070 */
[C---:B------:R-:W-:Y:S02]  /*6e90*/  ISETP.GT.U32.AND P0, PT, R29.reuse, R9, PT ;  /* 0x000000091d00720c */ /* 0x040fe40003f04070 */
[C---:B------:R-:W-:Y:S02]  /*6ea0*/  ISETP.GT.U32.AND P1, PT, R29.reuse, R10, PT ;  /* 0x0000000a1d00720c */ /* 0x040fe40003f24070 */
[----:B------:R-:W-:Y:S01]  /*6eb0*/  ISETP.GT.U32.AND P2, PT, R29, R26, PT ;  /* 0x0000001a1d00720c */ /* 0x000fe20003f44070 */
[--C-:B------:R-:W-:Y:S01]  /*6ec0*/  @!P3 IMAD.IADD R5, R5, 0x1, -R29.reuse ;  /* 0x000000010505b824 */ /* 0x100fe200078e0a1d */
[C---:B------:R-:W-:Y:S01]  /*6ed0*/  ISETP.GT.U32.AND P3, PT, R29.reuse, R27, PT ;  /* 0x0000001b1d00720c */ /* 0x040fe20003f64070 */
[--C-:B------:R-:W-:Y:S01]  /*6ee0*/  @!P4 IMAD.IADD R6, R6, 0x1, -R29.reuse ;  /* 0x000000010606c824 */ /* 0x100fe200078e0a1d */
[----:B----4-:R-:W-:Y:S01]  /*6ef0*/  ISETP.GT.U32.AND P4, PT, R29, R0, PT ;  /* 0x000000001d00720c */ /* 0x010fe20003f84070 */
[--C-:B------:R-:W-:Y:S01]  /*6f00*/  @!P5 IMAD.IADD R7, R7, 0x1, -R29.reuse ;  /* 0x000000010707d824 */ /* 0x100fe200078e0a1d */
[C---:B-----5:R-:W-:Y:S01]  /*6f10*/  ISETP.GT.U32.AND P5, PT, R29.reuse, R2, PT ;  /* 0x000000021d00720c */ /* 0x060fe20003fa4070 */
[--C-:B------:R-:W-:Y:S01]  /*6f20*/  @!P6 IMAD.IADD R8, R8, 0x1, -R29.reuse ;  /* 0x000000010808e824 */ /* 0x100fe200078e0a1d */
[----:B------:R-:W-:Y:S01]  /*6f30*/  ISETP.GT.U32.AND P6, PT, R29, R3, PT ;  /* 0x000000031d00720c */ /* 0x000fe20003fc4070 */
[--C-:B------:R-:W-:Y:S01]  /*6f40*/  @!P0 IMAD.IADD R9, R9, 0x1, -R29.reuse ;  /* 0x0000000109098824 */ /* 0x100fe200078e0a1d */
[----:B------:R-:W-:Y:S01]  /*6f50*/  ISETP.GT.U32.AND P0, PT, R29, R4, PT ;  /* 0x000000041d00720c */ /* 0x000fe20003f04070 */
[----:B------:R-:W-:-:S02]  /*6f60*/  @!P1 IMAD.IADD R10, R10, 0x1, -R29 ;  /* 0x000000010a0a9824 */ /* 0x000fc400078e0a1d */
[--C-:B------:R-:W-:Y:S02]  /*6f70*/  @!P2 IMAD.IADD R26, R26, 0x1, -R29.reuse ;  /* 0x000000011a1aa824 */ /* 0x100fe400078e0a1d */
[--C-:B------:R-:W-:Y:S02]  /*6f80*/  @!P3 IMAD.IADD R27, R27, 0x1, -R29.reuse ;  /* 0x000000011b1bb824 */ /* 0x100fe400078e0a1d */
[--C-:B------:R-:W-:Y:S02]  /*6f90*/  @!P4 IMAD.IADD R0, R0, 0x1, -R29.reuse ;  /* 0x000000010000c824 */ /* 0x100fe400078e0a1d */
[--C-:B------:R-:W-:Y:S02]  /*6fa0*/  @!P5 IMAD.IADD R2, R2, 0x1, -R29.reuse ;  /* 0x000000010202d824 */ /* 0x100fe400078e0a1d */
[--C-:B------:R-:W-:Y:S02]  /*6fb0*/  @!P6 IMAD.IADD R3, R3, 0x1, -R29.reuse ;  /* 0x000000010303e824 */ /* 0x100fe400078e0a1d */
[----:B------:R-:W-:Y:S01]  /*6fc0*/  @!P0 IMAD.IADD R4, R4, 0x1, -R29 ;  /* 0x0000000104048824 */ /* 0x000fe200078e0a1d */
        /* <DEDUP_REMOVED lines=10> */
[----:B0-----:R-:W4:Y:S01]  /*7070*/  LDL.LU R9, [R1+0x4] ;  /* 0x0000040001097983 */ /* 0x001f220000300800 */
[----:B------:R-:W-:-:S03]  /*7080*/  IMAD.HI.U32 R11, R28, R18, RZ ;  /* 0x000000121c0b7227 */ /* 0x000fc600078e00ff */
[----:B-1----:R-:W4:Y:S01]  /*7090*/  LDL.LU R10, [R1] ;  /* 0x00000000010a7983 */ /* 0x002f220000300800 */
[----:B------:R-:W-:-:S04]  /*70a0*/  IMAD.MOV R11, RZ, RZ, -R11 ;  /* 0x000000ffff0b7224 */ /* 0x000fc800078e0a0b */
[C---:B------:R-:W-:Y:S01]  /*70b0*/  IMAD R18, R29.reuse, R11, R18 ;  /* 0x0000000b1d127224 */ /* 0x040fe200078e0212 */
[C---:B--2---:R-:W-:Y:S02]  /*70c0*/  ISETP.GT.U32.AND P1, PT, R29.reuse, R12, PT ;  /* 0x0000000c1d00720c */ /* 0x044fe40003f24070 */
[C---:B---3--:R-:W-:Y:S02]  /*70d0*/  ISETP.GT.U32.AND P2, PT, R29.reuse, R13, PT ;  /* 0x0000000d1d00720c */ /* 0x048fe40003f44070 */
[C---:B------:R-:W-:Y:S02]  /*70e0*/  ISETP.GT.U32.AND P3, PT, R29.reuse, R14, PT ;  /* 0x0000000e1d00720c */ /* 0x040fe40003f64070 */
[C---:B------:R-:W-:Y:S02]  /*70f0*/  ISETP.GT.U32.AND P4, PT, R29.reuse, R21, PT ;  /* 0x000000151d00720c */ /* 0x040fe40003f84070 */
[----:B------:R-:W-:-:S05]  /*7100*/  ISETP.GT.U32.AND P5, PT, R29, R15, PT ;  /* 0x0000000f1d00720c */ /* 0x000fca0003fa4070 */
[--C-:B------:R-:W-:Y:S01]  /*7110*/  @!P1 IMAD.IADD R12, R12, 0x1, -R29.reuse ;  /* 0x000000010c0c9824 */ /* 0x100fe200078e0a1d */
[----:B------:R-:W-:Y:S01]  /*7120*/  ISETP.GT.U32.AND P1, PT, R29, R26, PT ;  /* 0x0000001a1d00720c */ /* 0x000fe20003f24070 */
[--C-:B------:R-:W-:Y:S01]  /*7130*/  @!P2 IMAD.IADD R13, R13, 0x1, -R29.reuse ;  /* 0x000000010d0da824 */ /* 0x100fe200078e0a1d */
[C---:B------:R-:W-:Y:S01]  /*7140*/  ISETP.GT.U32.AND P2, PT, R29.reuse, R27, PT ;  /* 0x0000001b1d00720c */ /* 0x040fe20003f44070 */
[--C-:B------:R-:W-:Y:S01]  /*7150*/  @!P3 IMAD.IADD R14, R14, 0x1, -R29.reuse ;  /* 0x000000010e0eb824 */ /* 0x100fe200078e0a1d */
[----:B------:R-:W-:Y:S01]  /*7160*/  ISETP.GT.U32.AND P6, PT, R29, R16, PT ;  /* 0x000000101d00720c */ /* 0x000fe20003fc4070 */
[--C-:B------:R-:W-:Y:S01]  /*7170*/  @!P4 IMAD.IADD R21, R21, 0x1, -R29.reuse ;  /* 0x000000011515c824 */ /* 0x100fe200078e0a1d */
[----:B------:R-:W-:Y:S01]  /*7180*/  ISETP.GT.U32.AND P3, PT, R29, R0, PT ;  /* 0x000000001d00720c */ /* 0x000fe20003f64070 */
[----:B------:R-:W-:Y:S01]  /*7190*/  @!P5 IMAD.IADD R15, R15, 0x1, -R29 ;  /* 0x000000010f0fd824 */ /* 0x000fe200078e0a1d */
[C---:B------:R-:W-:Y:S02]  /*71a0*/  ISETP.GT.U32.AND P4, PT, R29.reuse, R2, PT ;  /* 0x000000021d00720c */ /* 0x040fe40003f84070 */
[----:B------:R-:W-:-:S07]  /*71b0*/  ISETP.GT.U32.AND P0, PT, R29, R17, PT ;  /* 0x000000111d00720c */ /* 0x000fce0003f04070 */
[--C-:B------:R-:W-:Y:S01]  /*71c0*/  @!P6 IMAD.IADD R16, R16, 0x1, -R29.reuse ;  /* 0x000000011010e824 */ /* 0x100fe200078e0a1d */
[C---:B------:R-:W-:Y:S02]  /*71d0*/  ISETP.GT.U32.AND P5, PT, R29.reuse, R3, PT ;  /* 0x000000031d00720c */ /* 0x040fe40003fa4070 */
[C---:B------:R-:W-:Y:S01]  /*71e0*/  ISETP.GT.U32.AND P6, PT, R29.reuse, R4, PT ;  /* 0x000000041d00720c */ /* 0x040fe20003fc4070 */
[--C-:B------:R-:W-:Y:S01]  /*71f0*/  @!P1 IMAD.IADD R26, R26, 0x1, -R29.reuse ;  /* 0x000000011a1a9824 */ /* 0x100fe200078e0a1d */
[----:B------:R-:W-:Y:S01]  /*7200*/  ISETP.GT.U32.AND P1, PT, R29, R13, PT ;  /* 0x0000000d1d00720c */ /* 0x000fe20003f24070 */
[--C-:B------:R-:W-:Y:S01]  /*7210*/  @!P2 IMAD.IADD R27, R27, 0x1, -R29.reuse ;  /* 0x000000011b1ba824 */ /* 0x100fe200078e0a1d */
[----:B------:R-:W-:Y:S01]  /*7220*/  ISETP.GT.U32.AND P2, PT, R29, R14, PT ;  /* 0x0000000e1d00720c */ /* 0x000fe20003f44070 */
[--C-:B------:R-:W-:Y:S01]  /*7230*/  @!P0 IMAD.IADD R17, R17, 0x1, -R29.reuse ;  /* 0x0000000111118824 */ /* 0x100fe200078e0a1d */
[C---:B------:R-:W-:Y:S01]  /*7240*/  ISETP.GT.U32.AND P0, PT, R29.reuse, R12, PT ;  /* 0x0000000c1d00720c */ /* 0x040fe20003f04070 */
[--C-:B------:R-:W-:Y:S01]  /*7250*/  @!P3 IMAD.IADD R0, R0, 0x1, -R29.reuse ;  /* 0x000000010000b824 */ /* 0x100fe200078e0a1d */
[----:B------:R0:W-:Y:S01]  /*7260*/  STL [R1+0x104], R26 ;  /* 0x0001041a01007387 */ /* 0x0001e20000100800 */
[--C-:B------:R-:W-:Y:S01]  /*7270*/  @!P4 IMAD.IADD R2, R2, 0x1, -R29.reuse ;  /* 0x000000010202c824 */ /* 0x100fe200078e0a1d */
[----:B------:R-:W-:Y:S01]  /*7280*/  ISETP.GT.U32.AND P3, PT, R29, R21, PT ;  /* 0x000000151d00720c */ /* 0x000fe20003f64070 */
[--C-:B------:R-:W-:Y:S01]  /*7290*/  @!P5 IMAD.IADD R3, R3, 0x1, -R29.reuse ;  /* 0x000000010303d824 */ /* 0x100fe200078e0a1d */
[C---:B------:R-:W-:Y:S01]  /*72a0*/  ISETP.GT.U32.AND P4, PT, R29.reuse, R15, PT ;  /* 0x0000000f1d00720c */ /* 0x040fe20003f84070 */
[--C-:B------:R-:W-:Y:S01]  /*72b0*/  @!P6 IMAD.IADD R4, R4, 0x1, -R29.reuse ;  /* 0x000000010404e824 */ /* 0x100fe200078e0a1d */
[C---:B------:R-:W-:Y:S01]  /*72c0*/  ISETP.GT.U32.AND P6, PT, R29.reuse, R16, PT ;  /* 0x000000101d00720c */ /* 0x040fe20003fc4070 */
[----:B0-----:R-:W2:Y:S04]  /*72d0*/  LDL.LU R26, [R1+0x135c] ;  /* 0x00135c00011a7983 */ /* 0x001ea80000300800 */
[----:B------:R0:W-:Y:S01]  /*72e0*/  STL [R1+0x11c], R27 ;  /* 0x00011c1b01007387 */ /* 0x0001e20000100800 */
[----:B------:R-:W-:Y:S01]  /*72f0*/  ISETP.GT.U32.AND P5, PT, R29, R17, PT ;  /* 0x000000111d00720c */ /* 0x000fe20003fa4070 */
[----:B------:R-:W-:-:S02]  /*7300*/  @!P0 IMAD.IADD R12, R12, 0x1, -R29 ;  /* 0x000000010c0c8824 */ /* 0x000fc400078e0a1d */
[----:B0-----:R-:W3:Y:S04]  /*7310*/  LDL.LU R27, [R1+0x1358] ;  /* 0x00135800011b7983 */ /* 0x001ee80000300800 */
[----:B------:R0:W-:Y:S01]  /*7320*/  STL [R1+0x124], R0 ;  /* 0x0001240001007387 */ /* 0x0001e20000100800 */
[--C-:B------:R-:W-:Y:S02]  /*7330*/  @!P1 IMAD.IADD R13, R13, 0x1, -R29.reuse ;  /* 0x000000010d0d9824 */ /* 0x100fe400078e0a1d */
[--C-:B------:R-:W-:Y:S01]  /*7340*/  @!P2 IMAD.IADD R14, R14, 0x1, -R29.reuse ;  /* 0x000000010e0ea824 */ /* 0x100fe200078e0a1d */
[----:B0-----:R-:W2:Y:S04]  /*7350*/  LDL.LU R0, [R1+0x1354] ;  /* 0x0013540001007983 */ /* 0x001ea80000300800 */
[----:B------:R0:W-:Y:S01]  /*7360*/  STL [R1+0x10c], R2 ;  /* 0x00010c0201007387 */ /* 0x0001e20000100800 */
[----:B------:R-:W-:-:S03]  /*7370*/  @!P3 IMAD.IADD R21, R21, 0x1, -R29 ;  /* 0x000000011515b824 */ /* 0x000fc600078e0a1d */
[----:B0-----:R-:W2:Y:S04]  /*7380*/  LDL.LU R2, [R1+0x1350] ;  /* 0x0013500001027983 */ /* 0x001ea80000300800 */
[----:B------:R0:W-:Y:S01]  /*7390*/  STL [R1+0x108], R3 ;  /* 0x0001080301007387 */ /* 0x0001e20000100800 */
[----:B------:R-:W-:-:S03]  /*73a0*/  @!P4 IMAD.IADD R15, R15, 0x1, -R29 ;  /* 0x000000010f0fc824 */ /* 0x000fc600078e0a1d */
[----:B0-----:R-:W2:Y:S04]  /*73b0*/  LDL.LU R3, [R1+0x134c] ;  /* 0x00134c0001037983 */ /* 0x001ea80000300800 */
[----:B------:R0:W-:Y:S01]  /*73c0*/  STL [R1+0xc4], R4 ;  /* 0x0000c40401007387 */ /* 0x0001e20000100800 */
[----:B------:R-:W-:-:S03]  /*73d0*/  @!P6 IMAD.IADD R16, R16, 0x1, -R29 ;  /* 0x000000011010e824 */ /* 0x000fc600078e0a1d */
[----:B0-----:R-:W2:Y:S04]  /*73e0*/  LDL.LU R4, [R1+0x1348] ;  /* 0x0013480001047983 */ /* 0x001ea80000300800 */
[----:B------:R-:W2:Y:S04]  /*73f0*/  LDL.LU R11, [R1+0x1344] ;  /* 0x00134400010b7983 */ /* 0x000ea80000300800 */
[----:B------:R0:W-:Y:S01]  /*7400*/  STL [R1+0xe0], R12 ;  /* 0x0000e00c01007387 */ /* 0x0001e20000100800 */
[----:B------:R-:W-:-:S03]  /*7410*/  @!P5 IMAD.IADD R17, R17, 0x1, -R29 ;  /* 0x000000011111d824 */ /* 0x000fc600078e0a1d */
[----:B0-----:R-:W2:Y:S04]  /*7420*/  LDL.LU R12, [R1+0x1340] ;  /* 0x00134000010c7983 */ /* 0x001ea80000300800 */
[----:B------:R0:W-:Y:S04]  /*7430*/  STL [R1+0xe4], R13 ;  /* 0x0000e40d01007387 */ /* 0x0001e80000100800 */
[----:B0-----:R-:W3:Y:S04]  /*7440*/  LDL.LU R13, [R1+0x133c] ;  /* 0x00133c00010d7983 */ /* 0x001ee80000300800 */
[----:B------:R0:W-:Y:S04]  /*7450*/  STL [R1+0xd4], R14 ;  /* 0x0000d40e01007387 */ /* 0x0001e80000100800 */
[----:B0-----:R-:W3:Y:S04]  /*7460*/  LDL.LU R14, [R1+0x1338] ;  /* 0x00133800010e7983 */ /* 0x001ee80000300800 */
[----:B------:R0:W-:Y:S04]  /*7470*/  STL [R1+0xcc], R21 ;  /* 0x0000cc1501007387 */ /* 0x0001e80000100800 */
[----:B0-----:R-:W3:Y:S04]  /*7480*/  LDL R21, [R1+0xf90] ;  /* 0x000f900001157983 */ /* 0x001ee80000100800 */
[----:B------:R0:W-:Y:S04]  /*7490*/  STL [R1+0x20], R15 ;  /* 0x0000200f01007387 */ /* 0x0001e80000100800 */
[----:B0-----:R-:W3:Y:S04]  /*74a0*/  LDL.LU R15, [R1+0x1334] ;  /* 0x00133400010f7983 */ /* 0x001ee80000300800 */
[----:B------:R0:W-:Y:S04]  /*74b0*/  STL [R1+0x1c], R16 ;  /* 0x00001c1001007387 */ /* 0x0001e80000100800 */
[----:B0-----:R-:W3:Y:S04]  /*74c0*/  LDL.LU R16, [R1+0x1330] ;  /* 0x0013300001107983 */ /* 0x001ee80000300800 */
[----:B------:R0:W-:Y:S04]  /*74d0*/  STL [R1+0x18], R17 ;  /* 0x0000181101007387 */ /* 0x0001e80000100800 */
[----:B0-----:R-:W3:Y:S01]  /*74e0*/  LDL.LU R17, [R1+0x132c] ;  /* 0x00132c0001117983 */ /* 0x001ee20000300800 */
[----:B------:R-:W-:-:S02]  /*74f0*/  ISETP.GT.U32.AND P0, PT, R29, R5, PT ;  /* 0x000000051d00720c */ /* 0x000fc40003f04070 */
[C---:B------:R-:W-:Y:S02]  /*7500*/  ISETP.GT.U32.AND P1, PT, R29.reuse, R6, PT ;  /* 0x000000061d00720c */ /* 0x040fe40003f24070 */
[C---:B----4-:R-:W-:Y:S02]  /*7510*/  ISETP.GT.U32.AND P2, PT, R29.reuse, R7, PT ;  /* 0x000000071d00720c */ /* 0x050fe40003f44070 */
[C---:B-----5:R-:W-:Y:S02]  /*7520*/  ISETP.GT.U32.AND P3, PT, R29.reuse, R8, PT ;  /* 0x000000081d00720c */ /* 0x060fe40003f64070 */
[----:B------:R-:W-:-:S05]  /*7530*/  ISETP.GT.U32.AND P4, PT, R29, R9, PT ;  /* 0x000000091d00720c */ /* 0x000fca0003f84070 */
[--C-:B------:R-:W-:Y:S02]  /*7540*/  @!P0 IMAD.IADD R5, R5, 0x1, -R29.reuse ;  /* 0x0000000105058824 */ /* 0x100fe400078e0a1d */
[--C-:B------:R-:W-:Y:S01]  /*7550*/  @!P1 IMAD.IADD R6, R6, 0x1, -R29.reuse ;  /* 0x0000000106069824 */ /* 0x100fe200078e0a1d */
[----:B------:R-:W-:Y:S01]  /*7560*/  ISETP.GT.U32.AND P6, PT, R29, R10, PT ;  /* 0x0000000a1d00720c */ /* 0x000fe20003fc4070 */
[--C-:B------:R-:W-:Y:S02]  /*7570*/  @!P2 IMAD.IADD R7, R7, 0x1, -R29.reuse ;  /* 0x000000010707a824 */ /* 0x100fe400078e0a1d */
[--C-:B------:R-:W-:Y:S02]  /*7580*/  @!P3 IMAD.IADD R8, R8, 0x1, -R29.reuse ;  /* 0x000000010808b824 */ /* 0x100fe400078e0a1d */
[----:B------:R-:W-:-:S08]  /*7590*/  @!P4 IMAD.IADD R9, R9, 0x1, -R29 ;  /* 0x000000010909c824 */ /* 0x000fd000078e0a1d */
[----:B------:R-:W-:Y:S01]  /*75a0*/  @!P6 IMAD.IADD R10, R10, 0x1, -R29 ;  /* 0x000000010a0ae824 */ /* 0x000fe200078e0a1d */
[C---:B--2---:R-:W-:Y:S02]  /*75b0*/  ISETP.GT.U32.AND P4, PT, R29.reuse, R12, PT ;  /* 0x0000000c1d00720c */ /* 0x044fe40003f84070 */
[C---:B---3--:R-:W-:Y:S02]  /*75c0*/  ISETP.GT.U32.AND P3, PT, R29.reuse, R13, PT ;  /* 0x0000000d1d00720c */ /* 0x048fe40003f64070 */
[----:B------:R-:W-:-:S11]  /*75d0*/  ISETP.GT.U32.AND P2, PT, R29, R14, PT ;  /* 0x0000000e1d00720c */ /* 0x000fd60003f44070 */
[--C-:B------:R-:W-:Y:S01]  /*75e0*/  @!P3 IMAD.IADD R13, R13, 0x1, -R29.reuse ;  /* 0x000000010d0db824 */ /* 0x100fe200078e0a1d */
[C---:B------:R-:W-:Y:S01]  /*75f0*/  ISETP.GT.U32.AND P3, PT, R29.reuse, R9, PT ;  /* 0x000000091d00720c */ /* 0x040fe20003f64070 */
[--C-:B------:R-:W-:Y:S01]  /*7600*/  @!P4 IMAD.IADD R12, R12, 0x1, -R29.reuse ;  /* 0x000000010c0cc824 */ /* 0x100fe200078e0a1d */
[C---:B------:R-:W-:Y:S01]  /*7610*/  ISETP.GT.U32.AND P4, PT, R29.reuse, R10, PT ;  /* 0x0000000a1d00720c */ /* 0x040fe20003f84070 */
[----:B------:R-:W-:Y:S01]  /*7620*/  @!P2 IMAD.IADD R14, R14, 0x1, -R29 ;  /* 0x000000010e0ea824 */ /* 0x000fe200078e0a1d */
[C---:B------:R-:W-:Y:S02]  /*7630*/  ISETP.GT.U32.AND P1, PT, R29.reuse, R15, PT ;  /* 0x0000000f1d00720c */ /* 0x040fe40003f24070 */
[C---:B------:R-:W-:Y:S02]  /*7640*/  ISETP.GT.U32.AND P0, PT, R29.reuse, R16, PT ;  /* 0x000000101d00720c */ /* 0x040fe40003f04070 */
[----:B------:R-:W-:-:S11]  /*7650*/  ISETP.GT.U32.AND P5, PT, R29, R17, PT ;  /* 0x000000111d00720c */ /* 0x000fd60003fa4070 */
[--C-:B------:R-:W-:Y:S01]  /*7660*/  @!P0 IMAD.IADD R16, R16, 0x1, -R29.reuse ;  /* 0x0000000110108824 */ /* 0x100fe200078e0a1d */
[----:B------:R-:W-:Y:S01]  /*7670*/  ISETP.GT.U32.AND P0, PT, R29, R6, PT ;  /* 0x000000061d00720c */ /* 0x000fe20003f04070 */
[--C-:B------:R-:W-:Y:S01]  /*7680*/  @!P1 IMAD.IADD R15, R15, 0x1, -R29.reuse ;  /* 0x000000010f0f9824 */ /* 0x100fe200078e0a1d */
[C---:B------:R-:W-:Y:S02]  /*7690*/  ISETP.GT.U32.AND P1, PT, R29.reuse, R7, PT ;  /* 0x000000071d00720c */ /* 0x040fe40003f24070 */
[----:B------:R-:W-:Y:S01]  /*76a0*/  ISETP.GT.U32.AND P2, PT, R29, R8, PT ;  /* 0x000000081d00720c */ /* 0x000fe20003f44070 */
[----:B------:R-:W-:Y:S01]  /*76b0*/  @!P5 IMAD.IADD R17, R17, 0x1, -R29 ;  /* 0x000000011111d824 */ /* 0x000fe200078e0a1d */
[----:B------:R-:W-:-:S07]  /*76c0*/  ISETP.GT.U32.AND P5, PT, R29, R5, PT ;  /* 0x000000051d00720c */ /* 0x000fce0003fa4070 */
[--C-:B------:R-:W-:Y:S02]  /*76d0*/  @!P0 IMAD.IADD R6, R6, 0x1, -R29.reuse ;  /* 0x0000000106068824 */ /* 0x100fe400078e0a1d */
[--C-:B------:R-:W-:Y:S02]  /*76e0*/  @!P1 IMAD.IADD R7, R7, 0x1, -R29.reuse ;  /* 0x0000000107079824 */ /* 0x100fe400078e0a1d */
[--C-:B------:R-:W-:Y:S02]  /*76f0*/  @!P2 IMAD.IADD R8, R8, 0x1, -R29.reuse ;  /* 0x000000010808a824 */ /* 0x100fe400078e0a1d */
[--C-:B------:R-:W-:Y:S02]  /*7700*/  @!P5 IMAD.IADD R5, R5, 0x1, -R29.reuse ;  /* 0x000000010505d824 */ /* 0x100fe400078e0a1d */
[----:B------:R-:W-:-:S03]  /*7710*/  @!P3 IMAD.IADD R9, R9, 0x1, -R29 ;  /* 0x000000010909b824 */ /* 0x000fc600078e0a1d */
[----:B------:R0:W-:Y:S01]  /*7720*/  STL [R1+0x14], R5 ;  /* 0x0000140501007387 */ /* 0x0001e20000100800 */
[----:B------:R-:W-:-:S03]  /*7730*/  @!P4 IMAD.IADD R10, R10, 0x1, -R29 ;  /* 0x000000010a0ac824 */ /* 0x000fc600078e0a1d */
[----:B0-----:R-:W2:Y:S04]  /*7740*/  LDL.LU R5, [R1+0x1328] ;  /* 0x0013280001057983 */ /* 0x001ea80000300800 */
[----:B------:R0:W-:Y:S04]  /*7750*/  STL [R1+0x10], R6 ;  /* 0x0000100601007387 */ /* 0x0001e80000100800 */
[----:B0-----:R-:W3:Y:S04]  /*7760*/  LDL.LU R6, [R1+0x1324] ;  /* 0x0013240001067983 */ /* 0x001ee80000300800 */
[----:B------:R0:W-:Y:S04]  /*7770*/  STL [R1+0xc], R7 ;  /* 0x00000c0701007387 */ /* 0x0001e80000100800 */
[----:B0-----:R-:W4:Y:S04]  /*7780*/  LDL.LU R7, [R1+0x1320] ;  /* 0x0013200001077983 */ /* 0x001f280000300800 */
[----:B------:R0:W-:Y:S04]  /*7790*/  STL [R1+0x8], R8 ;  /* 0x0000080801007387 */ /* 0x0001e80000100800 */
[----:B0-----:R-:W5:Y:S04]  /*77a0*/  LDL.LU R8, [R1+0x131c] ;  /* 0x00131c0001087983 */ /* 0x001f680000300800 */
[----:B------:R0:W-:Y:S04]  /*77b0*/  STL [R1+0x4], R9 ;  /* 0x0000040901007387 */ /* 0x0001e80000100800 */
[----:B0-----:R-:W2:Y:S04]  /*77c0*/  LDL.LU R9, [R1+0x1318] ;  /* 0x0013180001097983 */ /* 0x001ea80000300800 */
[----:B------:R0:W-:Y:S04]  /*77d0*/  STL [R1], R10 ;  /* 0x0000000a01007387 */ /* 0x0001e80000100800 */
[----:B0-----:R-:W2:Y:S01]  /*77e0*/  LDL.LU R10, [R1+0x1314] ;  /* 0x00131400010a7983 */ /* 0x001ea20000300800 */
[----:B------:R-:W-:-:S02]  /*77f0*/  ISETP.GT.U32.AND P5, PT, R29, R17, PT ;  /* 0x000000111d00720c */ /* 0x000fc40003fa4070 */
[C---:B------:R-:W-:Y:S02]  /*7800*/  ISETP.GT.U32.AND P0, PT, R29.reuse, R16, PT ;  /* 0x000000101d00720c */ /* 0x040fe40003f04070 */
[C---:B------:R-:W-:Y:S02]  /*7810*/  ISETP.GT.U32.AND P1, PT, R29.reuse, R15, PT ;  /* 0x0000000f1d00720c */ /* 0x040fe40003f24070 */
[----:B------:R-:W-:-:S07]  /*7820*/  ISETP.GT.U32.AND P2, PT, R29, R14, PT ;  /* 0x0000000e1d00720c */ /* 0x000fce0003f44070 */
[--C-:B------:R-:W-:Y:S02]  /*7830*/  @!P5 IMAD.IADD R17, R17, 0x1, -R29.reuse ;  /* 0x000000011111d824 */ /* 0x100fe400078e0a1d */
[--C-:B------:R-:W-:Y:S02]  /*7840*/  @!P0 IMAD.IADD R16, R16, 0x1, -R29.reuse ;  /* 0x0000000110108824 */ /* 0x100fe400078e0a1d */
[--C-:B------:R-:W-:Y:S01]  /*7850*/  @!P1 IMAD.IADD R15, R15, 0x1, -R29.reuse ;  /* 0x000000010f0f9824 */ /* 0x100fe200078e0a1d */
[----:B------:R0:W-:Y:S01]  /*7860*/  STL [R1+0x12ec], R17 ;  /* 0x0012ec1101007387 */ /* 0x0001e20000100800 */
[----:B------:R-:W-:-:S03]  /*7870*/  @!P2 IMAD.IADD R14, R14, 0x1, -R29 ;  /* 0x000000010e0ea824 */ /* 0x000fc600078e0a1d */
[----:B0-----:R-:W2:Y:S04]  /*7880*/  LDL R17, [R1+0x758] ;  /* 0x0007580001117983 */ /* 0x001ea80000100800 */
[----:B------:R0:W-:Y:S04]  /*7890*/  STL [R1+0x12e8], R16 ;  /* 0x0012e81001007387 */ /* 0x0001e80000100800 */
[----:B0-----:R-:W2:Y:S04]  /*78a0*/  LDL R16, [R1+0x754] ;  /* 0x0007540001107983 */ /* 0x001ea80000100800 */
[----:B------:R-:W-:Y:S04]  /*78b0*/  STL [R1+0x12e4], R15 ;  /* 0x0012e40f01007387 */ /* 0x000fe80000100800 */
[----:B------:R0:W-:Y:S04]  /*78c0*/  STL [R1+0x12f0], R14 ;  /* 0x0012f00e01007387 */ /* 0x0001e80000100800 */
[----:B0-----:R-:W2:Y:S01]  /*78d0*/  LDL.LU R14, [R1+0x19c] ;  /* 0x00019c00010e7983 */ /* 0x001ea20000300800 */
[----:B------:R-:W-:-:S02]  /*78e0*/  ISETP.GT.U32.AND P6, PT, R29, R11, PT ;  /* 0x0000000b1d00720c */ /* 0x000fc40003fc4070 */
[----:B------:R-:W-:-:S11]  /*78f0*/  ISETP.GT.U32.AND P3, PT, R29, R13, PT ;  /* 0x0000000d1d00720c */ /* 0x000fd60003f64070 */
[--C-:B------:R-:W-:Y:S02]  /*7900*/  @!P6 IMAD.IADD R11, R11, 0x1, -R29.reuse ;  /* 0x000000010b0be824 */ /* 0x100fe400078e0a1d */
[----:B------:R-:W-:-:S03]  /*7910*/  @!P3 IMAD.IADD R13, R13, 0x1, -R29 ;  /* 0x000000010d0db824 */ /* 0x000fc600078e0a1d */
[C---:B------:R-:W-:Y:S02]  /*7920*/  ISETP.GT.U32.AND P6, PT, R29.reuse, R11, PT ;  /* 0x0000000b1d00720c */ /* 0x040fe40003fc4070 */
[----:B------:R-:W-:-:S11]  /*7930*/  ISETP.GT.U32.AND P4, PT, R29, R12, PT ;  /* 0x0000000c1d00720c */ /* 0x000fd60003f84070 */
[--C-:B------:R-:W-:Y:S01]  /*7940*/  @!P6 IMAD.IADD R11, R11, 0x1, -R29.reuse ;  /* 0x000000010b0be824 */ /* 0x100fe200078e0a1d */
[----:B------:R-:W-:Y:S01]  /*7950*/  ISETP.GT.U32.AND P6, PT, R29, R4, PT ;  /* 0x000000041d00720c */ /* 0x000fe20003fc4070 */
[----:B------:R-:W-:-:S12]  /*7960*/  @!P4 IMAD.IADD R12, R12, 0x1, -R29 ;  /* 0x000000010c0cc824 */ /* 0x000fd800078e0a1d */
[----:B------:R-:W-:Y:S01]  /*7970*/  @!P6 IMAD.IADD R4, R4, 0x1, -R29 ;  /* 0x000000010404e824 */ /* 0x000fe200078e0a1d */
[----:B------:R-:W0:Y:S01]  /*7980*/  S2R R15, SR_TID.X ;  /* 0x00000000000f7919 */ /* 0x000e220000002100 */
[----:B------:R-:W-:-:S03]  /*7990*/  IABS R21, R21 ;  /* 0x0000001500157213 */ /* 0x000fc60000000000 */
[----:B------:R-:W-:Y:S04]  /*79a0*/  STL [R1+0x12f4], R13 ;  /* 0x0012f40d01007387 */ /* 0x000fe80000100800 */
[----:B------:R-:W-:Y:S04]  /*79b0*/  STL [R1+0x12f8], R12 ;  /* 0x0012f80c01007387 */ /* 0x000fe80000100800 */
[----:B------:R-:W-:Y:S01]  /*79c0*/  STL [R1+0x12fc], R11 ;  /* 0x0012fc0b01007387 */ /* 0x000fe20000100800 */
[----:B------:R-:W-:-:S04]  /*79d0*/  IMAD.HI.U32 R28, R28, R21, RZ ;  /* 0x000000151c1c7227 */ /* 0x000fc800078e00ff */
[----:B------:R-:W-:-:S04]  /*79e0*/  IMAD.MOV R28, RZ, RZ, -R28 ;  /* 0x000000ffff1c7224 */ /* 0x000fc800078e0a1c */
[C---:B------:R-:W-:Y:S01]  /*79f0*/  IMAD R28, R29.reuse, R28, R21 ;  /* 0x0000001c1d1c7224 */ /* 0x040fe200078e0215 */
[C---:B---3--:R-:W-:Y:S02]  /*7a00*/  ISETP.GT.U32.AND P3, PT, R29.reuse, R6, PT ;  /* 0x000000061d00720c */ /* 0x048fe40003f64070 */
[----:B----4-:R-:W-:-:S11]  /*7a10*/  ISETP.GT.U32.AND P2, PT, R29, R7, PT ;  /* 0x000000071d00720c */ /* 0x010fd60003f44070 */
[--C-:B------:R-:W-:Y:S01]  /*7a20*/  @!P3 IMAD.IADD R6, R6, 0x1, -R29.reuse ;  /* 0x000000010606b824 */ /* 0x100fe200078e0a1d */
[----:B-----5:R-:W-:Y:S01]  /*7a30*/  ISETP.GT.U32.AND P1, PT, R29, R8, PT ;  /* 0x000000081d00720c */ /* 0x020fe20003f24070 */
[----:B------:R-:W-:Y:S01]  /*7a40*/  @!P2 IMAD.IADD R7, R7, 0x1, -R29 ;  /* 0x000000010707a824 */ /* 0x000fe200078e0a1d */
[----:B--2---:R-:W-:-:S11]  /*7a50*/  ISETP.GT.U32.AND P5, PT, R29, R10, PT ;  /* 0x0000000a1d00720c */ /* 0x004fd60003fa4070 */
[--C-:B------:R-:W-:Y:S01]  /*7a60*/  @!P1 IMAD.IADD R8, R8, 0x1, -R29.reuse ;  /* 0x0000000108089824 */ /* 0x100fe200078e0a1d */
[C---:B------:R-:W-:Y:S01]  /*7a70*/  ISETP.GT.U32.AND P1, PT, R29.reuse, R0, PT ;  /* 0x000000001d00720c */ /* 0x040fe20003f24070 */
[----:B------:R-:W-:Y:S01]  /*7a80*/  @!P5 IMAD.IADD R10, R10, 0x1, -R29 ;  /* 0x000000010a0ad824 */ /* 0x000fe200078e0a1d */
[----:B------:R-:W-:-:S04]  /*7a90*/  ISETP.GT.U32.AND P5, PT, R29, R3, PT ;  /* 0x000000031d00720c */ /* 0x000fc80003fa4070 */
[C---:B------:R-:W-:Y:S02]  /*7aa0*/  ISETP.GT.U32.AND P3, PT, R29.reuse, R10, PT ;  /* 0x0000000a1d00720c */ /* 0x040fe40003f64070 */
[----:B------:R-:W-:-:S07]  /*7ab0*/  ISETP.GT.U32.AND P2, PT, R29, R27, PT ;  /* 0x0000001b1d00720c */ /* 0x000fce0003f44070 */
[--C-:B------:R-:W-:Y:S01]  /*7ac0*/  @!P5 IMAD.IADD R3, R3, 0x1, -R29.reuse ;  /* 0x000000010303d824 */ /* 0x100fe200078e0a1d */
[C---:B------:R-:W-:Y:S02]  /*7ad0*/  ISETP.GT.U32.AND P5, PT, R29.reuse, R7, PT ;  /* 0x000000071d00720c */ /* 0x040fe40003fa4070 */
[C---:B------:R-:W-:Y:S01]  /*7ae0*/  ISETP.GT.U32.AND P0, PT, R29.reuse, R9, PT ;  /* 0x000000091d00720c */ /* 0x040fe20003f04070 */
[--C-:B------:R-:W-:Y:S02]  /*7af0*/  @!P1 IMAD.IADD R0, R0, 0x1, -R29.reuse ;  /* 0x0000000100009824 */ /* 0x100fe400078e0a1d */
[--C-:B------:R-:W-:Y:S01]  /*7b00*/  @!P3 IMAD.IADD R10, R10, 0x1, -R29.reuse ;  /* 0x000000010a0ab824 */ /* 0x100fe200078e0a1d */
[C---:B------:R-:W-:Y:S02]  /*7b10*/  ISETP.GT.U32.AND P3, PT, R29.reuse, R3, PT ;  /* 0x000000031d00720c */ /* 0x040fe40003f64070 */
[----:B------:R-:W-:Y:S01]  /*7b20*/  ISETP.GT.U32.AND P4, PT, R29, R5, PT ;  /* 0x000000051d00720c */ /* 0x000fe20003f84070 */
[----:B------:R-:W-:Y:S01]  /*7b30*/  @!P2 IMAD.IADD R27, R27, 0x1, -R29 ;  /* 0x000000011b1ba824 */ /* 0x000fe200078e0a1d */
[----:B------:R-:W-:-:S03]  /*7b40*/  ISETP.GT.U32.AND P2, PT, R29, R4, PT ;  /* 0x000000041d00720c */ /* 0x000fc60003f44070 */
[--C-:B------:R-:W-:Y:S01]  /*7b50*/  @!P5 IMAD.IADD R7, R7, 0x1, -R29.reuse ;  /* 0x000000010707d824 */ /* 0x100fe200078e0a1d */
[----:B------:R-:W-:Y:S01]  /*7b60*/  ISETP.GT.U32.AND P5, PT, R29, R0, PT ;  /* 0x000000001d00720c */ /* 0x000fe20003fa4070 */
[----:B------:R-:W-:Y:S01]  /*7b70*/  @!P0 IMAD.IADD R9, R9, 0x1, -R29 ;  /* 0x0000000109098824 */ /* 0x000fe200078e0a1d */
[----:B------:R-:W-:-:S03]  /*7b80*/  ISETP.GT.U32.AND P6, PT, R29, R8, PT ;  /* 0x000000081d00720c */ /* 0x000fc60003fc4070 */
[--C-:B------:R-:W-:Y:S01]  /*7b90*/  @!P3 IMAD.IADD R3, R3, 0x1, -R29.reuse ;  /* 0x000000010303b824 */ /* 0x100fe200078e0a1d */
[----:B------:R-:W-:Y:S01]  /*7ba0*/  ISETP.GT.U32.AND P3, PT, R29, R23, PT ;  /* 0x000000171d00720c */ /* 0x000fe20003f64070 */
[--C-:B------:R-:W-:Y:S01]  /*7bb0*/  @!P4 IMAD.IADD R5, R5, 0x1, -R29.reuse ;  /* 0x000000010505c824 */ /* 0x100fe200078e0a1d */
[C---:B------:R-:W-:Y:S01]  /*7bc0*/  ISETP.GT.U32.AND P4, PT, R29.reuse, R9, PT ;  /* 0x000000091d00720c */ /* 0x040fe20003f84070 */
[----:B------:R-:W-:Y:S01]  /*7bd0*/  @!P2 IMAD.IADD R4, R4, 0x1, -R29 ;  /* 0x000000010404a824 */ /* 0x000fe200078e0a1d */
[----:B------:R-:W-:-:S03]  /*7be0*/  ISETP.GT.U32.AND P2, PT, R29, R24, PT ;  /* 0x000000181d00720c */ /* 0x000fc60003f44070 */
[--C-:B------:R-:W-:Y:S01]  /*7bf0*/  @!P5 IMAD.IADD R0, R0, 0x1, -R29.reuse ;  /* 0x000000010000d824 */ /* 0x100fe200078e0a1d */
[----:B------:R-:W-:Y:S01]  /*7c00*/  ISETP.GT.U32.AND P5, PT, R29, R20, PT ;  /* 0x000000141d00720c */ /* 0x000fe20003fa4070 */
[----:B------:R-:W-:-:S04]  /*7c10*/  @!P6 IMAD.IADD R8, R8, 0x1, -R29 ;  /* 0x000000010808e824 */ /* 0x000fc800078e0a1d */
[--C-:B------:R-:W-:Y:S02]  /*7c20*/  @!P3 IMAD.IADD R23, R23, 0x1, -R29.reuse ;  /* 0x000000011717b824 */ /* 0x100fe400078e0a1d */
[--C-:B------:R-:W-:Y:S01]  /*7c30*/  @!P4 IMAD.IADD R9, R9, 0x1, -R29.reuse ;  /* 0x000000010909c824 */ /* 0x100fe200078e0a1d */
[----:B------:R-:W-:Y:S01]  /*7c40*/  STL [R1+0x1300], R10 ;  /* 0x0013000a01007387 */ /* 0x000fe20000100800 */
[----:B------:R-:W-:Y:S01]  /*7c50*/  @!P2 IMAD.IADD R24, R24, 0x1, -R29 ;  /* 0x000000011818a824 */ /* 0x000fe200078e0a1d */
[----:B------:R-:W-:-:S03]  /*7c60*/  ISETP.GT.U32.AND P2, PT, R29, R18, PT ;  /* 0x000000121d00720c */ /* 0x000fc60003f44070 */
[--C-:B------:R-:W-:Y:S01]  /*7c70*/  @!P5 IMAD.IADD R20, R20, 0x1, -R29.reuse ;  /* 0x000000011414d824 */ /* 0x100fe200078e0a1d */
[----:B------:R-:W-:Y:S01]  /*7c80*/  ISETP.GT.U32.AND P5, PT, R29, R23, PT ;  /* 0x000000171d00720c */ /* 0x000fe20003fa4070 */
[----:B------:R-:W-:Y:S04]  /*7c90*/  STL [R1+0x1304], R9 ;  /* 0x0013040901007387 */ /* 0x000fe80000100800 */
[----:B------:R-:W-:Y:S04]  /*7ca0*/  STL [R1+0x1308], R8 ;  /* 0x0013080801007387 */ /* 0x000fe80000100800 */
[----:B------:R0:W-:Y:S01]  /*7cb0*/  STL [R1+0x130c], R7 ;  /* 0x00130c0701007387 */ /* 0x0001e20000100800 */
[----:B------:R-:W-:-:S02]  /*7cc0*/  @!P2 IMAD.IADD R18, R18, 0x1, -R29 ;  /* 0x000000011212a824 */ /* 0x000fc400078e0a1d */
[----:B0-----:R-:W-:Y:S01]  /*7cd0*/  IMAD.SHL.U32 R7, R15, 0x80, RZ ;  /* 0x000000800f077824 */ /* 0x001fe200078e00ff */
[----:B------:R-:W2:Y:S04]  /*7ce0*/  LDL.LU R21, [R1+0x1310] ;  /* 0x0013100001157983 */ /* 0x000ea80000300800 */
[----:B------:R-:W-:Y:S01]  /*7cf0*/  LOP3.LUT R7, R14, 0x800, R7, 0xf8, !PT ;  /* 0x000008000e077812 */ /* 0x000fe200078ef807 */
[----:B------:R-:W3:Y:S01]  /*7d00*/  LDL R12, [R1+0x750] ;  /* 0x00075000010c7983 */ /* 0x000ee20000100800 */
[----:B------:R-:W-:Y:S01]  /*7d10*/  @!P5 IMAD.IADD R23, R23, 0x1, -R29 ;  /* 0x000000011717d824 */ /* 0x000fe200078e0a1d */
[----:B------:R-:W-:Y:S02]  /*7d20*/  ISETP.GE.AND P2, PT, R16, RZ, PT ;  /* 0x000000ff1000720c */ /* 0x000fe40003f46270 */
[----:B------:R-:W4:Y:S01]  /*7d30*/  LDL R15, [R1+0x1170] ;  /* 0x00117000010f7983 */ /* 0x000f220000100800 */
[----:B------:R-:W-:-:S03]  /*7d40*/  ISETP.GE.AND P5, PT, R17, RZ, PT ;  /* 0x000000ff1100720c */ /* 0x000fc60003fa6270 */
[----:B------:R-:W5:Y:S04]  /*7d50*/  LDL R13, [R1+0x1174] ;  /* 0x00117400010d7983 */ /* 0x000f680000100800 */
[----:B------:R-:W2:Y:S04]  /*7d60*/  LDL R14, [R1+0x1178] ;  /* 0x00117800010e7983 */ /* 0x000ea80000100800 */
[----:B------:R0:W-:Y:S04]  /*7d70*/  STL [R1+0x720], R7 ;  /* 0x0007200701007387 */ /* 0x0001e80000100800 */
[----:B------:R-:W2:Y:S04]  /*7d80*/  LDL R16, [R1+0x1168] ;  /* 0x0011680001107983 */ /* 0x000ea80000100800 */
[----:B------:R-:W5:Y:S04]  /*7d90*/  LDL R17, [R1+0x116c] ;  /* 0x00116c0001117983 */ /* 0x000f680000100800 */
[----:B------:R-:W5:Y:S04]  /*7da0*/  LDL R10, [R1+0x1160] ;  /* 0x00116000010a7983 */ /* 0x000f680000100800 */
[----:B------:R-:W5:Y:S04]  /*7db0*/  LDL R11, [R1+0x1164] ;  /* 0x00116400010b7983 */ /* 0x000f680000100800 */
[----:B0-----:R-:W5:Y:S04]  /*7dc0*/  LDL.LU R7, [R1+0x5c] ;  /* 0x00005c0001077983 */ /* 0x001f680000300800 */
[----:B------:R-:W5:Y:S01]  /*7dd0*/  LDL.LU R9, [R1+0x58] ;  /* 0x0000580001097983 */ /* 0x000f620000300800 */
[----:B------:R-:W-:-:S02]  /*7de0*/  ISETP.GT.U32.AND P0, PT, R29, R2, PT ;  /* 0x000000021d00720c */ /* 0x000fc40003f04070 */
[----:B------:R-:W-:-:S11]  /*7df0*/  ISETP.GT.U32.AND P1, PT, R29, R5, PT ;  /* 0x000000051d00720c */ /* 0x000fd60003f24070 */
[----:B------:R-:W-:Y:S01]  /*7e00*/  @!P0 IMAD.IADD R2, R2, 0x1, -R29 ;  /* 0x0000000102028824 */ /* 0x000fe200078e0a1d */
[----:B------:R-:W-:-:S04]  /*7e10*/  ISETP.GT.U32.AND P0, PT, R29, R6, PT ;  /* 0x000000061d00720c */ /* 0x000fc80003f04070 */
[----:B------:R-:W-:Y:S01]  /*7e20*/  ISETP.GT.U32.AND P4, PT, R29, R2, PT ;  /* 0x000000021d00720c */ /* 0x000fe20003f84070 */
[----:B------:R-:W-:Y:S01]  /*7e30*/  @!P1 IMAD.IADD R5, R5, 0x1, -R29 ;  /* 0x0000000105059824 */ /* 0x000fe200078e0a1d */
[C---:B------:R-:W-:Y:S02]  /*7e40*/  ISETP.GT.U32.AND P1, PT, R29.reuse, R25, PT ;  /* 0x000000191d00720c */ /* 0x040fe40003f24070 */
[----:B------:R-:W-:-:S05]  /*7e50*/  ISETP.GT.U32.AND P6, PT, R29, R27, PT ;  /* 0x0000001b1d00720c */ /* 0x000fca0003fc4070 */
[----:B------:R-:W-:Y:S01]  /*7e60*/  @!P0 IMAD.IADD R6, R6, 0x1, -R29 ;  /* 0x0000000106068824 */ /* 0x000fe200078e0a1d */
[----:B------:R-:W-:-:S03]  /*7e70*/  ISETP.GT.U32.AND P0, PT, R29, R26, PT ;  /* 0x0000001a1d00720c */ /* 0x000fc60003f04070 */
[--C-:B------:R-:W-:Y:S01]  /*7e80*/  @!P4 IMAD.IADD R2, R2, 0x1, -R29.reuse ;  /* 0x000000010202c824 */ /* 0x100fe200078e0a1d */
[----:B------:R-:W-:Y:S01]  /*7e90*/  ISETP.GT.U32.AND P4, PT, R29, R22, PT ;  /* 0x000000161d00720c */ /* 0x000fe20003f84070 */
[--C-:B------:R-:W-:Y:S01]  /*7ea0*/  @!P1 IMAD.IADD R25, R25, 0x1, -R29.reuse ;  /* 0x0000000119199824 */ /* 0x100fe200078e0a1d */
[----:B------:R-:W-:Y:S01]  /*7eb0*/  ISETP.GT.U32.AND P3, PT, R29, R28, PT ;  /* 0x0000001c1d00720c */ /* 0x000fe20003f64070 */
[----:B------:R-:W-:-:S06]  /*7ec0*/  @!P6 IMAD.IADD R27, R27, 0x1, -R29 ;  /* 0x000000011b1be824 */ /* 0x000fcc00078e0a1d */
[--C-:B------:R-:W-:Y:S01]  /*7ed0*/  @!P0 IMAD.IADD R26, R26, 0x1, -R29.reuse ;  /* 0x000000011a1a8824 */ /* 0x100fe200078e0a1d */
[C---:B------:R-:W-:Y:S02]  /*7ee0*/  ISETP.GT.U32.AND P0, PT, R29.reuse, R19, PT ;  /* 0x000000131d00720c */ /* 0x040fe40003f04070 */
[C---:B------:R-:W-:Y:S01]  /*7ef0*/  ISETP.GT.U32.AND P1, PT, R29.reuse, R25, PT ;  /* 0x000000191d00720c */ /* 0x040fe20003f24070 */
[--C-:B------:R-:W-:Y:S01]  /*7f00*/  @!P4 IMAD.IADD R22, R22, 0x1, -R29.reuse ;  /* 0x000000011616c824 */ /* 0x100fe200078e0a1d */
[C---:B------:R-:W-:Y:S02]  /*7f10*/  ISETP.GT.U32.AND P6, PT, R29.reuse, R26, PT ;  /* 0x0000001a1d00720c */ /* 0x040fe40003fc4070 */
[C---:B------:R-:W-:Y:S01]  /*7f20*/  ISETP.GT.U32.AND P4, PT, R29.reuse, R24, PT ;  /* 0x000000181d00720c */ /* 0x040fe20003f84070 */
[----:B------:R-:W-:Y:S01]  /*7f30*/  @!P3 IMAD.IADD R28, R28, 0x1, -R29 ;  /* 0x000000011c1cb824 */ /* 0x000fe200078e0a1d */
[----:B------:R-:W-:-:S05]  /*7f40*/  ISETP.GT.U32.AND P3, PT, R29, R18, PT ;  /* 0x000000121d00720c */ /* 0x000fca0003f64070 */
[--C-:B------:R-:W-:Y:S01]  /*7f50*/  @!P0 IMAD.IADD R19, R19, 0x1, -R29.reuse ;  /* 0x0000000113138824 */ /* 0x100fe200078e0a1d */
[----:B------:R-:W-:Y:S01]  /*7f60*/  ISETP.GT.U32.AND P0, PT, R29, R22, PT ;  /* 0x000000161d00720c */ /* 0x000fe20003f04070 */
[--C-:B------:R-:W-:Y:S01]  /*7f70*/  @!P1 IMAD.IADD R25, R25, 0x1, -R29.reuse ;  /* 0x0000000119199824 */ /* 0x100fe200078e0a1d */
[C---:B------:R-:W-:Y:S01]  /*7f80*/  ISETP.GT.U32.AND P1, PT, R29.reuse, R20, PT ;  /* 0x000000141d00720c */ /* 0x040fe20003f24070 */
[--C-:B------:R-:W-:Y:S01]  /*7f90*/  @!P6 IMAD.IADD R26, R26, 0x1, -R29.reuse ;  /* 0x000000011a1ae824 */ /* 0x100fe200078e0a1d */
[C---:B------:R-:W-:Y:S01]  /*7fa0*/  ISETP.GT.U32.AND P6, PT, R29.reuse, R19, PT ;  /* 0x000000131d00720c */ /* 0x040fe20003fc4070 */
[--C-:B------:R-:W-:Y:S01]  /*7fb0*/  @!P4 IMAD.IADD R24, R24, 0x1, -R29.reuse ;  /* 0x000000011818c824 */ /* 0x100fe200078e0a1d */
[----:B------:R-:W-:Y:S02]  /*7fc0*/  ISETP.GT.U32.AND P4, PT, R29, R28, PT ;  /* 0x0000001c1d00720c */ /* 0x000fe40003f84070 */
[----:B------:R-:W-:Y:S01]  /*7fd0*/  LOP3.LUT R8, RZ, c[0x0][0x178], RZ, 0x33, !PT ;  /* 0x00005e00ff087a12 */ /* 0x000fe200078e33ff */
[----:B------:R-:W-:-:S04]  /*7fe0*/  @!P3 IMAD.IADD R18, R18, 0x1, -R29 ;  /* 0x000000011212b824 */ /* 0x000fc800078e0a1d */
[--C-:B------:R-:W-:Y:S01]  /*7ff0*/  @!P0 IMAD.IADD R22, R22, 0x1, -R29.reuse ;  /* 0x0000000116168824 */ /* 0x100fe200078e0a1d */
[----:B------:R-:W-:Y:S01]  /*8000*/  ISETP.NE.AND P0, PT, RZ, c[0x0][0x178], PT ;  /* 0x00005e00ff007a0c */ /* 0x000fe20003f05270 */
[--C-:B------:R-:W-:Y:S02]  /*8010*/  @!P1 IMAD.IADD R20, R20, 0x1, -R29.reuse ;  /* 0x0000000114149824 */ /* 0x100fe400078e0a1d */
[--C-:B------:R-:W-:Y:S02]  /*8020*/  @!P6 IMAD.IADD R19, R19, 0x1, -R29.reuse ;  /* 0x000000011313e824 */ /* 0x100fe400078e0a1d */
[----:B------:R-:W-:Y:S01]  /*8030*/  @!P4 IMAD.IADD R28, R28, 0x1, -R29 ;  /* 0x000000011c1cc824 */ /* 0x000fe200078e0a1d */
[----:B---3--:R-:W-:Y:S02]  /*8040*/  ISETP.GE.AND P1, PT, R12, RZ, PT ;  /* 0x000000ff0c00720c */ /* 0x008fe40003f26270 */
[----:B------:R-:W3:Y:S01]  /*8050*/  LDL R12, [R1+0x1158] ;  /* 0x00115800010c7983 */ /* 0x000ee20000100800 */
[----:B----4-:R-:W-:-:S03]  /*8060*/  ISETP.GE.AND P6, PT, R15, RZ, PT ;  /* 0x000000ff0f00720c */ /* 0x010fc60003fc6270 */
[----:B------:R-:W4:Y:S01]  /*8070*/  LDL R15, [R1+0x115c] ;  /* 0x00115c00010f7983 */ /* 0x000f220000100800 */
[----:B--2---:R-:W-:Y:S01]  /*8080*/  ISETP.GE.AND P4, PT, R16, RZ, PT ;  /* 0x000000ff1000720c */ /* 0x004fe20003f86270 */
[----:B-----5:R-:W-:Y:S02]  /*8090*/  @!P2 IMAD.MOV R7, RZ, RZ, -R7 ;  /* 0x000000ffff07a224 */ /* 0x020fe400078e0a07 */
[----:B------:R-:W-:-:S03]  /*80a0*/  @!P5 IMAD.MOV R9, RZ, RZ, -R9 ;  /* 0x000000ffff09d224 */ /* 0x000fc600078e0a09 */
[C---:B------:R-:W-:Y:S02]  /*80b0*/  SEL R29, R8.reuse, R7, !P0 ;  /* 0x00000007081d7207 */ /* 0x040fe40004000000 */
[----:B------:R-:W-:Y:S02]  /*80c0*/  ISETP.GE.AND P2, PT, R13, RZ, PT ;  /* 0x000000ff0d00720c */ /* 0x000fe40003f46270 */
[----:B------:R-:W-:Y:S01]  /*80d0*/  SEL R8, R8, R9, !P0 ;  /* 0x0000000908087207 */ /* 0x000fe20004000000 */
[----:B------:R-:W2:Y:S01]  /*80e0*/  LDL R13, [R1+0x1154] ;  /* 0x00115400010d7983 */ /* 0x000ea20000100800 */
[----:B------:R-:W-:-:S03]  /*80f0*/  ISETP.GE.AND P0, PT, R14, RZ, PT ;  /* 0x000000ff0e00720c */ /* 0x000fc60003f06270 */
[----:B------:R-:W5:Y:S04]  /*8100*/  LDL.LU R7, [R1+0x130c] ;  /* 0x00130c0001077983 */ /* 0x000f680000300800 */
[----:B------:R-:W-:Y:S04]  /*8110*/  STL [R1+0x1dc], R29 ;  /* 0x0001dc1d01007387 */ /* 0x000fe80000100800 */
[----:B------:R-:W2:Y:S04]  /*8120*/  LDL R14, [R1+0x1150] ;  /* 0x00115000010e7983 */ /* 0x000ea80000100800 */
[----:B------:R0:W-:Y:S04]  /*8130*/  STL [R1+0x1e0], R8 ;  /* 0x0001e00801007387 */ /* 0x0001e80000100800 */
[----:B------:R-:W2:Y:S04]  /*8140*/  LDL R16, [R1+0x114c] ;  /* 0x00114c0001107983 */ /* 0x000ea80000100800 */
[----:B------:R-:W2:Y:S01]  /*8150*/  LDL.LU R9, [R1+0x54] ;  /* 0x0000540001097983 */ /* 0x000ea20000300800 */
[----:B0-----:R-:W-:-:S04]  /*8160*/  IMAD.MOV.U32 R8, RZ, RZ, R21 ;  /* 0x000000ffff087224 */ /* 0x001fc800078e0015 */
[----:B------:R-:W-:Y:S01]  /*8170*/  @!P1 IMAD.MOV R8, RZ, RZ, -R8 ;  /* 0x000000ffff089224 */ /* 0x000fe200078e0a08 */
[----:B------:R-:W-:Y:S02]  /*8180*/  ISETP.GE.AND P1, PT, R17, RZ, PT ;  /* 0x000000ff1100720c */ /* 0x000fe40003f26270 */
[----:B------:R-:W3:Y:S04]  /*8190*/  LDL R17, [R1+0x1148] ;  /* 0x0011480001117983 */ /* 0x000ee80000100800 */
[----:B------:R0:W-:Y:S01]  /*81a0*/  STL [R1+0x1d8], R8 ;  /* 0x0001d80801007387 */ /* 0x0001e20000100800 */
[----:B------:R-:W-:-:S03]  /*81b0*/  ISETP.GE.AND P5, PT, R10, RZ, PT ;  /* 0x000000ff0a00720c */ /* 0x000fc60003fa6270 */
[----:B0-----:R-:W3:Y:S04]  /*81c0*/  LDL.LU R8, [R1+0x50] ;  /* 0x0000500001087983 */ /* 0x001ee80000300800 */
[----:B------:R-:W4:Y:S01]  /*81d0*/  LDL R10, [R1+0x1144] ;  /* 0x00114400010a7983 */ /* 0x000f220000100800 */
[----:B--2---:R-:W-:-:S05]  /*81e0*/  @!P6 IMAD.MOV R9, RZ, RZ, -R9 ;  /* 0x000000ffff09e224 */ /* 0x004fca00078e0a09 */
[----:B------:R0:W-:Y:S04]  /*81f0*/  STL [R1+0x1d4], R9 ;  /* 0x0001d40901007387 */ /* 0x0001e80000100800 */
[----:B0-----:R-:W2:Y:S01]  /*8200*/  LDL.LU R9, [R1+0x4c] ;  /* 0x00004c0001097983 */ /* 0x001ea20000300800 */
[----:B---3--:R-:W-:Y:S01]  /*8210*/  @!P2 IMAD.MOV R8, RZ, RZ, -R8 ;  /* 0x000000ffff08a224 */ /* 0x008fe200078e0a08 */
[----:B------:R-:W-:Y:S02]  /*8220*/  ISETP.GE.AND P2, PT, R11, RZ, PT ;  /* 0x000000ff0b00720c */ /* 0x000fe40003f46270 */
[----:B------:R-:W3:Y:S04]  /*8230*/  LDL R11, [R1+0x1140] ;  /* 0x00114000010b7983 */ /* 0x000ee80000100800 */
[----:B------:R0:W-:Y:S04]  /*8240*/  STL [R1+0x1d0], R8 ;  /* 0x0001d00801007387 */ /* 0x0001e80000100800 */
[----:B0-----:R-:W3:Y:S01]  /*8250*/  LDL.LU R8, [R1+0x48] ;  /* 0x0000480001087983 */ /* 0x001ee20000300800 */
[----:B--2---:R-:W-:Y:S01]  /*8260*/  @!P0 IMAD.MOV R9, RZ, RZ, -R9 ;  /* 0x000000ffff098224 */ /* 0x004fe200078e0a09 */
[----:B------:R-:W-:-:S02]  /*8270*/  ISETP.GE.AND P0, PT, R12, RZ, PT ;  /* 0x000000ff0c00720c */ /* 0x000fc40003f06270 */
[----:B------:R-:W2:Y:S04]  /*8280*/  LDL R12, [R1+0x113c] ;  /* 0x00113c00010c7983 */ /* 0x000ea80000100800 */
[----:B------:R0:W-:Y:S04]  /*8290*/  STL [R1+0x1cc], R9 ;  /* 0x0001cc0901007387 */ /* 0x0001e80000100800 */
[----:B0-----:R-:W2:Y:S01]  /*82a0*/  LDL.LU R9, [R1+0x44] ;  /* 0x0000440001097983 */ /* 0x001ea20000300800 */
[----:B---3--:R-:W-:Y:S01]  /*82b0*/  @!P4 IMAD.MOV R8, RZ, RZ, -R8 ;  /* 0x000000ffff08c224 */ /* 0x008fe200078e0a08 */
[----:B----4-:R-:W-:-:S02]  /*82c0*/  ISETP.GE.AND P4, PT, R15, RZ, PT ;  /* 0x000000ff0f00720c */ /* 0x010fc40003f86270 */
[----:B------:R-:W3:Y:S04]  /*82d0*/  LDL R15, [R1+0x1138] ;  /* 0x00113800010f7983 */ /* 0x000ee80000100800 */
[----:B------:R0:W-:Y:S04]  /*82e0*/  STL [R1+0x1c8], R8 ;  /* 0x0001c80801007387 */ /* 0x0001e80000100800 */
[----:B0-----:R-:W4:Y:S01]  /*82f0*/  LDL.LU R8, [R1+0x40] ;  /* 0x0000400001087983 */ /* 0x001f220000300800 */
[----:B--2---:R-:W-:Y:S01]  /*8300*/  @!P1 IMAD.MOV R9, RZ, RZ, -R9 ;  /* 0x000000ffff099224 */ /* 0x004fe200078e0a09 */
[----:B------:R-:W-:-:S02]  /*8310*/  ISETP.GE.AND P1, PT, R13, RZ, PT ;  /* 0x000000ff0d00720c */ /* 0x000fc40003f26270 */
[----:B------:R-:W2:Y:S04]  /*8320*/  LDL R13, [R1+0x1134] ;  /* 0x00113400010d7983 */ /* 0x000ea80000100800 */
[----:B------:R0:W-:Y:S04]  /*8330*/  STL [R1+0x1c4], R9 ;  /* 0x0001c40901007387 */ /* 0x0001e80000100800 */
[----:B0-----:R-:W2:Y:S01]  /*8340*/  LDL.LU R9, [R1+0x3c] ;  /* 0x00003c0001097983 */ /* 0x001ea20000300800 */
[----:B----4-:R-:W-:Y:S01]  /*8350*/  @!P5 IMAD.MOV R8, RZ, RZ, -R8 ;  /* 0x000000ffff08d224 */ /* 0x010fe200078e0a08 */
[----:B------:R-:W-:-:S02]  /*8360*/  ISETP.GE.AND P5, PT, R14, RZ, PT ;  /* 0x000000ff0e00720c */ /* 0x000fc40003fa6270 */
[----:B------:R-:W4:Y:S04]  /*8370*/  LDL R14, [R1+0x1130] ;  /* 0x00113000010e7983 */ /* 0x000f280000100800 */
        /* <DEDUP_REMOVED lines=8> */
[----:B------:R-:W-:-:S02]  /*8400*/  ISETP.GE.AND P0, PT, R17, RZ, PT ;  /* 0x000000ff1100720c */ /* 0x000fc40003f06270 */
        /* <DEDUP_REMOVED lines=353> */
[----:B--2---:R-:W-:-:S05]  /*9a20*/  @!P4 IMAD.MOV R9, RZ, RZ, -R9 ;  /* 0x000000ffff09c224 */ /* 0x004fca00078e0a09 */
[----:B------:R0:W-:Y:S04]  /*9a30*/  STL [R1+0x54], R9 ;  /* 0x0000540901007387 */ /* 0x0001e80000100800 */
[----:B0-----:R-:W2:Y:S01]  /*9a40*/  LDL.LU R9, [R1+0x144] ;  /* 0x0001440001097983 */ /* 0x001ea20000300800 */
[----:B------:R-:W-:-:S03]  /*9a50*/  ISETP.GE.AND P4, PT, R16, RZ, PT ;  /* 0x000000ff1000720c */ /* 0x000fc60003f86270 */
[----:B------:R-:W4:Y:S01]  /*9a60*/  LDL R16, [R1+0x1008] ;  /* 0x0010080001107983 */ /* 0x000f220000100800 */
[----:B---3--:R-:W-:Y:S01]  /*9a70*/  @!P1 IMAD.MOV R8, RZ, RZ, -R8 ;  /* 0x000000ffff089224 */ /* 0x008fe200078e0a08 */
[----:B------:R-:W-:-:S04]  /*9a80*/  ISETP.GE.AND P1, PT, R17, RZ, PT ;  /* 0x000000ff1100720c */ /* 0x000fc80003f26270 */
[----:B------:R0:W-:Y:S04]  /*9a90*/  STL [R1+0x50], R8 ;  /* 0x0000500801007387 */ /* 0x0001e80000100800 */
[----:B0-----:R-:W3:Y:S04]  /*9aa0*/  LDL.LU R8, [R1+0x104] ;  /* 0x0001040001087983 */ /* 0x001ee80000300800 */
[----:B------:R-:W4:Y:S01]  /*9ab0*/  LDL R17, [R1+0x100c] ;  /* 0x00100c0001117983 */ /* 0x000f220000100800 */
[----:B--2---:R-:W-:Y:S01]  /*9ac0*/  @!P5 IMAD.MOV R9, RZ, RZ, -R9 ;  /* 0x000000ffff09d224 */ /* 0x004fe200078e0a09 */
[----:B------:R-:W-:-:S02]  /*9ad0*/  ISETP.GE.AND P5, PT, R10, RZ, PT ;  /* 0x000000ff0a00720c */ /* 0x000fc40003fa6270 */
[----:B------:R-:W2:Y:S04]  /*9ae0*/  LDL.LU R10, [R1+0x11c] ;  /* 0x00011c00010a7983 */ /* 0x000ea80000300800 */
[----:B------:R0:W-:Y:S04]  /*9af0*/  STL [R1+0x4c], R9 ;  /* 0x00004c0901007387 */ /* 0x0001e80000100800 */
[----:B0-----:R-:W4:Y:S01]  /*9b00*/  LDL R9, [R1+0x1000] ;  /* 0x0010000001097983 */ /* 0x001f220000100800 */
[----:B---3--:R-:W-:Y:S01]  /*9b10*/  @!P2 IMAD.MOV R8, RZ, RZ, -R8 ;  /* 0x000000ffff08a224 */ /* 0x008fe200078e0a08 */
[----:B------:R-:W-:-:S04]  /*9b20*/  ISETP.GE.AND P2, PT, R11, RZ, PT ;  /* 0x000000ff0b00720c */ /* 0x000fc80003f46270 */
[----:B------:R0:W-:Y:S04]  /*9b30*/  STL [R1+0x48], R8 ;  /* 0x0000480801007387 */ /* 0x0001e80000100800 */
[----:B0-----:R-:W3:Y:S01]  /*9b40*/  LDL.LU R8, [R1+0x124] ;  /* 0x0001240001087983 */ /* 0x001ee20000300800 */
[----:B--2---:R-:W-:-:S05]  /*9b50*/  @!P0 IMAD.MOV R10, RZ, RZ, -R10 ;  /* 0x000000ffff0a8224 */ /* 0x004fca00078e0a0a */
[----:B------:R0:W-:Y:S04]  /*9b60*/  STL [R1+0x44], R10 ;  /* 0x0000440a01007387 */ /* 0x0001e80000100800 */
[----:B0-----:R-:W2:Y:S04]  /*9b70*/  LDL R10, [R1+0x1004] ;  /* 0x00100400010a7983 */ /* 0x001ea80000100800 */
[----:B------:R-:W2:Y:S04]  /*9b80*/  LDL.LU R11, [R1+0x10c] ;  /* 0x00010c00010b7983 */ /* 0x000ea80000300800 */
[----:B------:R-:W5:Y:S01]  /*9b90*/  LDL R21, [R1+0xff8] ;  /* 0x000ff80001157983 */ /* 0x000f620000100800 */
[----:B---3--:R-:W-:Y:S01]  /*9ba0*/  @!P4 IMAD.MOV R8, RZ, RZ, -R8 ;  /* 0x000000ffff08c224 */ /* 0x008fe200078e0a08 */
[----:B----4-:R-:W-:-:S02]  /*9bb0*/  ISETP.GE.AND P4, PT, R15, RZ, PT ;  /* 0x000000ff0f00720c */ /* 0x010fc40003f86270 */
[----:B------:R-:W3:Y:S04]  /*9bc0*/  LDL R15, [R1+0xffc] ;  /* 0x000ffc00010f7983 */ /* 0x000ee80000100800 */
[----:B------:R0:W-:Y:S04]  /*9bd0*/  STL [R1+0x40], R8 ;  /* 0x0000400801007387 */ /* 0x0001e80000100800 */
[----:B0-----:R-:W4:Y:S01]  /*9be0*/  LDL.LU R8, [R1+0x108] ;  /* 0x0001080001087983 */ /* 0x001f220000300800 */
[----:B--2---:R-:W-:Y:S01]  /*9bf0*/  @!P1 IMAD.MOV R11, RZ, RZ, -R11 ;  /* 0x000000ffff0b9224 */ /* 0x004fe200078e0a0b */
[----:B------:R-:W-:-:S04]  /*9c00*/  ISETP.GE.AND P1, PT, R13, RZ, PT ;  /* 0x000000ff0d00720c */ /* 0x000fc80003f26270 */
[----:B------:R0:W-:Y:S04]  /*9c10*/  STL [R1+0x3c], R11 ;  /* 0x00003c0b01007387 */ /* 0x0001e80000100800 */
[----:B0-----:R-:W2:Y:S04]  /*9c20*/  LDL R11, [R1+0xff0] ;  /* 0x000ff000010b7983 */ /* 0x001ea80000100800 */
[----:B------:R-:W2:Y:S01]  /*9c30*/  LDL.LU R13, [R1+0xc4] ;  /* 0x0000c400010d7983 */ /* 0x000ea20000300800 */
[----:B------:R-:W-:-:S03]  /*9c40*/  ISETP.GE.AND P0, PT, R12, RZ, PT ;  /* 0x000000ff0c00720c */ /* 0x000fc60003f06270 */
[----:B------:R-:W3:Y:S01]  /*9c50*/  LDL R12, [R1+0xff4] ;  /* 0x000ff400010c7983 */ /* 0x000ee20000100800 */
[----:B----4-:R-:W-:-:S05]  /*9c60*/  @!P5 IMAD.MOV R8, RZ, RZ, -R8 ;  /* 0x000000ffff08d224 */ /* 0x010fca00078e0a08 */
        /* <DEDUP_REMOVED lines=9> */
[----:B----4-:R-:W-:Y:S01]  /*9d00*/  @!P0 IMAD.MOV R8, RZ, RZ, -R8 ;  /* 0x000000ffff088224 */ /* 0x010fe200078e0a08 */
[----:B------:R-:W-:Y:S02]  /*9d10*/  ISETP.GE.AND P0, PT, R17, RZ, PT ;  /* 0x000000ff1100720c */ /* 0x000fe40003f06270 */
[----:B------:R-:W4:Y:S04]  /*9d20*/  LDL R17, [R1+0xfe0] ;  /* 0x000fe00001117983 */ /* 0x000f280000100800 */
[----:B------:R0:W-:Y:S04]  /*9d30*/  STL [R1+0x30], R8 ;  /* 0x0000300801007387 */ /* 0x0001e80000100800 */
[----:B0-----:R-:W3:Y:S01]  /*9d40*/  LDL.LU R8, [R1+0xd4] ;  /* 0x0000d40001087983 */ /* 0x001ee20000300800 */
[----:B--2---:R-:W-:Y:S01]  /*9d50*/  @!P4 IMAD.MOV R16, RZ, RZ, -R16 ;  /* 0x000000ffff10c224 */ /* 0x004fe200078e0a10 */
[----:B------:R-:W-:-:S04]  /*9d60*/  ISETP.GE.AND P4, PT, R9, RZ, PT ;  /* 0x000000ff0900720c */ /* 0x000fc80003f86270 */
[----:B------:R0:W-:Y:S04]  /*9d70*/  STL [R1+0x2c], R16 ;  /* 0x00002c1001007387 */ /* 0x0001e80000100800 */
[----:B0-----:R-:W2:Y:S04]  /*9d80*/  LDL R16, [R1+0xfe4] ;  /* 0x000fe40001107983 */ /* 0x001ea80000100800 */
[----:B------:R-:W2:Y:S04]  /*9d90*/  LDL.LU R9, [R1+0xcc] ;  /* 0x0000cc0001097983 */ /* 0x000ea80000300800 */
[----:B------:R-:W4:Y:S01]  /*9da0*/  LDL R29, [R1+0xfd8] ;  /* 0x000fd800011d7983 */ /* 0x000f220000100800 */
[----:B---3--:R-:W-:Y:S01]  /*9db0*/  @!P1 IMAD.MOV R8, RZ, RZ, -R8 ;  /* 0x000000ffff089224 */ /* 0x008fe200078e0a08 */
[----:B------:R-:W-:-:S04]  /*9dc0*/  ISETP.GE.AND P1, PT, R10, RZ, PT ;  /* 0x000000ff0a00720c */ /* 0x000fc80003f26270 */
[----:B------:R0:W-:Y:S04]  /*9dd0*/  STL [R1+0x28], R8 ;  /* 0x0000280801007387 */ /* 0x0001e80000100800 */
[----:B0-----:R-:W3:Y:S04]  /*9de0*/  LDL.LU R8, [R1+0x1308] ;  /* 0x0013080001087983 */ /* 0x001ee80000300800 */
[----:B------:R-:W3:Y:S01]  /*9df0*/  LDL.LU R10, [R1+0x20] ;  /* 0x00002000010a7983 */ /* 0x000ee20000300800 */
[----:B--2---:R-:W-:Y:S01]  /*9e00*/  @!P5 IMAD.MOV R9, RZ, RZ, -R9 ;  /* 0x000000ffff09d224 */ /* 0x004fe200078e0a09 */
[----:B-----5:R-:W-:-:S04]  /*9e10*/  ISETP.GE.AND P5, PT, R21, RZ, PT ;  /* 0x000000ff1500720c */ /* 0x020fc80003fa6270 */
[----:B------:R0:W-:Y:S04]  /*9e20*/  STL [R1+0x24], R9 ;  /* 0x0000240901007387 */ /* 0x0001e80000100800 */
[----:B0-----:R-:W2:Y:S04]  /*9e30*/  LDL.LU R9, [R1+0x1304] ;  /* 0x0013040001097983 */ /* 0x001ea80000300800 */
[----:B------:R-:W5:Y:S01]  /*9e40*/  LDL.LU R21, [R1+0x1c] ;  /* 0x00001c0001157983 */ /* 0x000f620000300800 */
[----:B---3--:R-:W-:Y:S01]  /*9e50*/  @!P2 IMAD.MOV R10, RZ, RZ, -R10 ;  /* 0x000000ffff0aa224 */ /* 0x008fe200078e0a0a */
[----:B------:R-:W-:-:S02]  /*9e60*/  ISETP.GE.AND P2, PT, R15, RZ, PT ;  /* 0x000000ff0f00720c */ /* 0x000fc40003f46270 */
[----:B------:R-:W3:Y:S04]  /*9e70*/  LDL R15, [R1+0xfd0] ;  /* 0x000fd000010f7983 */ /* 0x000ee80000100800 */
[----:B------:R0:W-:Y:S04]  /*9e80*/  STL [R1+0x20], R10 ;  /* 0x0000200a01007387 */ /* 0x0001e80000100800 */
[----:B0-----:R-:W2:Y:S01]  /*9e90*/  LDL.LU R10, [R1+0x18] ;  /* 0x00001800010a7983 */ /* 0x001ea20000300800 */
[----:B-----5:R-:W-:Y:S01]  /*9ea0*/  @!P0 IMAD.MOV R21, RZ, RZ, -R21 ;  /* 0x000000ffff158224 */ /* 0x020fe200078e0a15 */
[----:B------:R-:W-:-:S02]  /*9eb0*/  ISETP.GE.AND P0, PT, R11, RZ, PT ;  /* 0x000000ff0b00720c */ /* 0x000fc40003f06270 */
[----:B------:R-:W5:Y:S04]  /*9ec0*/  LDL.LU R11, [R1+0x14] ;  /* 0x00001400010b7983 */ /* 0x000f680000300800 */
[----:B------:R0:W-:Y:S04]  /*9ed0*/  STL [R1+0x1c], R21 ;  /* 0x00001c1501007387 */ /* 0x0001e80000100800 */
[----:B0-----:R-:W3:Y:S01]  /*9ee0*/  LDL R21, [R1+0xfd4] ;  /* 0x000fd40001157983 */ /* 0x001ee20000100800 */
[----:B--2---:R-:W-:Y:S01]  /*9ef0*/  @!P4 IMAD.MOV R10, RZ, RZ, -R10 ;  /* 0x000000ffff0ac224 */ /* 0x004fe200078e0a0a */
[----:B------:R-:W-:-:S04]  /*9f00*/  ISETP.GE.AND P4, PT, R12, RZ, PT ;  /* 0x000000ff0c00720c */ /* 0x000fc80003f86270 */
[----:B------:R0:W-:Y:S04]  /*9f10*/  STL [R1+0x18], R10 ;  /* 0x0000180a01007387 */ /* 0x0001e80000100800 */
[----:B0-----:R-:W2:Y:S04]  /*9f20*/  LDL.LU R10, [R1+0x1300] ;  /* 0x00130000010a7983 */ /* 0x001ea80000300800 */
[----:B------:R-:W2:Y:S01]  /*9f30*/  LDL.LU R12, [R1+0x10] ;  /* 0x00001000010c7983 */ /* 0x000ea20000300800 */
[----:B-----5:R-:W-:Y:S01]  /*9f40*/  @!P1 IMAD.MOV R11, RZ, RZ, -R11 ;  /* 0x000000ffff0b9224 */ /* 0x020fe200078e0a0b */
[----:B------:R-:W-:-:S04]  /*9f50*/  ISETP.GE.AND P1, PT, R13, RZ, PT ;  /* 0x000000ff0d00720c */ /* 0x000fc80003f26270 */
[----:B------:R0:W-:Y:S04]  /*9f60*/  STL [R1+0x14], R11 ;  /* 0x0000140b01007387 */ /* 0x0001e80000100800 */
[----:B0-----:R-:W5:Y:S04]  /*9f70*/  LDL.LU R11, [R1+0x12fc] ;  /* 0x0012fc00010b7983 */ /* 0x001f680000300800 */
[----:B------:R-:W3:Y:S01]  /*9f80*/  LDL.LU R13, [R1+0xc] ;  /* 0x00000c00010d7983 */ /* 0x000ee20000300800 */
[----:B--2---:R-:W-:Y:S01]  /*9f90*/  @!P5 IMAD.MOV R12, RZ, RZ, -R12 ;  /* 0x000000ffff0cd224 */ /* 0x004fe200078e0a0c */
[----:B------:R-:W-:-:S04]  /*9fa0*/  ISETP.GE.AND P5, PT, R14, RZ, PT ;  /* 0x000000ff0e00720c */ /* 0x000fc80003fa6270 */
[----:B------:R0:W-:Y:S04]  /*9fb0*/  STL [R1+0x10], R12 ;  /* 0x0000100c01007387 */ /* 0x0001e80000100800 */
[----:B0-----:R-:W2:Y:S04]  /*9fc0*/  LDL.LU R12, [R1+0x12f8] ;  /* 0x0012f800010c7983 */ /* 0x001ea80000300800 */
[----:B------:R-:W2:Y:S01]  /*9fd0*/  LDL.LU R14, [R1+0x8] ;  /* 0x00000800010e7983 */ /* 0x000ea20000300800 */
[----:B---3--:R-:W-:Y:S01]  /*9fe0*/  @!P2 IMAD.MOV R13, RZ, RZ, -R13 ;  /* 0x000000ffff0da224 */ /* 0x008fe200078e0a0d */
[----:B----4-:R-:W-:-:S04]  /*9ff0*/  ISETP.GE.AND P2, PT, R17, RZ, PT ;  /* 0x000000ff1100720c */ /* 0x010fc80003f46270 */
[----:B------:R0:W-:Y:S04]  /*a000*/  STL [R1+0xc], R13 ;  /* 0x00000c0d01007387 */ /* 0x0001e80000100800 */
[----:B0-----:R-:W3:Y:S04]  /*a010*/  LDL.LU R13, [R1+0x12f4] ;  /* 0x0012f400010d7983 */ /* 0x001ee80000300800 */
[----:B------:R-:W4:Y:S01]  /*a020*/  LDL.LU R17, [R1+0x4] ;  /* 0x0000040001117983 */ /* 0x000f220000300800 */
[----:B--2---:R-:W-:Y:S01]  /*a030*/  @!P0 IMAD.MOV R14, RZ, RZ, -R14 ;  /* 0x000000ffff0e8224 */ /* 0x004fe200078e0a0e */
[----:B------:R-:W-:-:S04]  /*a040*/  ISETP.GE.AND P0, PT, R16, RZ, PT ;  /* 0x000000ff1000720c */ /* 0x000fc80003f06270 */
[----:B------:R0:W-:Y:S04]  /*a050*/  STL [R1+0x8], R14 ;  /* 0x0000080e01007387 */ /* 0x0001e80000100800 */
[----:B0-----:R-:W2:Y:S04]  /*a060*/  LDL.LU R14, [R1+0x12f0] ;  /* 0x0012f000010e7983 */ /* 0x001ea80000300800 */
[----:B------:R-:W2:Y:S01]  /*a070*/  LDL.LU R16, [R1] ;  /* 0x0000000001107983 */ /* 0x000ea20000300800 */
[----:B----4-:R-:W-:-:S05]  /*a080*/  @!P4 IMAD.MOV R17, RZ, RZ, -R17 ;  /* 0x000000ffff11c224 */ /* 0x010fca00078e0a11 */
[----:B------:R0:W-:Y:S04]  /*a090*/  STL [R1+0x4], R17 ;  /* 0x0000041101007387 */ /* 0x0001e80000100800 */
[----:B0-----:R-:W4:Y:S01]  /*a0a0*/  LDL.LU R17, [R1+0x12ec] ;  /* 0x0012ec0001117983 */ /* 0x001f220000300800 */
[----:B------:R-:W-:Y:S01]  /*a0b0*/  ISETP.GE.AND P4, PT, R29, RZ, PT ;  /* 0x000000ff1d00720c */ /* 0x000fe20003f86270 */
[----:B----4-:R-:W-:Y:S02]  /*a0c0*/  IMAD.MOV.U32 R29, RZ, RZ, R17 ;  /* 0x000000ffff1d7224 */ /* 0x010fe400078e0011 */
[----:B------:R-:W4:Y:S01]  /*a0d0*/  LDL R17, [R1+0xfdc] ;  /* 0x000fdc0001117983 */ /* 0x000f220000100800 */
[----:B--2---:R-:W-:Y:S02]  /*a0e0*/  @!P1 IMAD.MOV R16, RZ, RZ, -R16 ;  /* 0x000000ffff109224 */ /* 0x004fe400078e0a10 */
[----:B------:R-:W-:-:S03]  /*a0f0*/  @!P5 IMAD.MOV R29, RZ, RZ, -R29 ;  /* 0x000000ffff1dd224 */ /* 0x000fc600078e0a1d */
[----:B------:R0:W-:Y:S01]  /*a100*/  STL [R1], R16 ;  /* 0x0000001001007387 */ /* 0x0001e20000100800 */
[----:B------:R-:W-:-:S03]  /*a110*/  ISETP.GE.AND P5, PT, R15, RZ, PT ;  /* 0x000000ff0f00720c */ /* 0x000fc60003fa6270 */
[----:B0-----:R-:W2:Y:S01]  /*a120*/  LDL.LU R16, [R1+0x12e8] ;  /* 0x0012e80001107983 */ /* 0x001ea20000300800 */
[----:B----4-:R-:W-:-:S03]  /*a130*/  ISETP.GE.AND P1, PT, R17, RZ, PT ;  /* 0x000000ff1100720c */ /* 0x010fc60003f26270 */
[----:B------:R-:W4:Y:S04]  /*a140*/  LDL R17, [R1+0xfb8] ;  /* 0x000fb80001117983 */ /* 0x000f280000100800 */
[----:B------:R0:W-:Y:S04]  /*a150*/  STL [R1+0x1254], R29 ;  /* 0x0012541d01007387 */ /* 0x0001e80000100800 */
[----:B0-----:R-:W3:Y:S04]  /*a160*/  LDL R29, [R1+0xfc0] ;  /* 0x000fc000011d7983 */ /* 0x001ee80000100800 */
[----:B------:R-:W3:Y:S01]  /*a170*/  LDL.LU R15, [R1+0x12e4] ;  /* 0x0012e400010f7983 */ /* 0x000ee20000300800 */
[----:B--2---:R-:W-:Y:S01]  /*a180*/  @!P2 IMAD.MOV R16, RZ, RZ, -R16 ;  /* 0x000000ffff10a224 */ /* 0x004fe200078e0a10 */
[----:B------:R-:W-:-:S04]  /*a190*/  ISETP.GE.AND P2, PT, R21, RZ, PT ;  /* 0x000000ff1500720c */ /* 0x000fc80003f46270 */
[----:B------:R0:W-:Y:S04]  /*a1a0*/  STL [R1+0x1258], R16 ;  /* 0x0012581001007387 */ /* 0x0001e80000100800 */
[----:B------:R-:W2:Y:S04]  /*a1b0*/  LDL R21, [R1+0xfb0] ;  /* 0x000fb00001157983 */ /* 0x000ea80000100800 */
[----:B0-----:R-:W2:Y:S01]  /*a1c0*/  LDL R16, [R1+0xfcc] ;  /* 0x000fcc0001107983 */ /* 0x001ea20000100800 */
[----:B---3--:R-:W-:-:S05]  /*a1d0*/  @!P0 IMAD.MOV R15, RZ, RZ, -R15 ;  /* 0x000000ffff0f8224 */ /* 0x008fca00078e0a0f */
[----:B------:R0:W-:Y:S04]  /*a1e0*/  STL [R1+0x125c], R15 ;  /* 0x00125c0f01007387 */ /* 0x0001e80000100800 */
[----:B0-----:R-:W3:Y:S01]  /*a1f0*/  LDL R15, [R1+0xfc8] ;  /* 0x000fc800010f7983 */ /* 0x001ee20000100800 */
[----:B------:R-:W-:Y:S02]  /*a200*/  @!P4 IMAD.MOV R14, RZ, RZ, -R14 ;  /* 0x000000ffff0ec224 */ /* 0x000fe400078e0a0e */
[----:B------:R-:W-:Y:S01]  /*a210*/  @!P1 IMAD.MOV R13, RZ, RZ, -R13 ;  /* 0x000000ffff0d9224 */ /* 0x000fe200078e0a0d */
[----:B--2---:R-:W-:Y:S01]  /*a220*/  ISETP.GE.AND P4, PT, R16, RZ, PT ;  /* 0x000000ff1000720c */ /* 0x004fe20003f86270 */
[----:B------:R-:W-:Y:S02]  /*a230*/  @!P5 IMAD.MOV R12, RZ, RZ, -R12 ;  /* 0x000000ffff0cd224 */ /* 0x000fe400078e0a0c */
[----:B-----5:R-:W-:Y:S01]  /*a240*/  @!P2 IMAD.MOV R11, RZ, RZ, -R11 ;  /* 0x000000ffff0ba224 */ /* 0x020fe200078e0a0b */
[----:B------:R-:W-:-:S02]  /*a250*/  ISETP.GE.AND P1, PT, R29, RZ, PT ;  /* 0x000000ff1d00720c */ /* 0x000fc40003f26270 */
[----:B----4-:R-:W-:Y:S02]  /*a260*/  ISETP.GE.AND P2, PT, R17, RZ, PT ;  /* 0x000000ff1100720c */ /* 0x010fe40003f46270 */
[----:B---3--:R-:W-:Y:S02]  /*a270*/  ISETP.GE.AND P0, PT, R15, RZ, PT ;  /* 0x000000ff0f00720c */ /* 0x008fe40003f06270 */
[----:B------:R-:W2:Y:S04]  /*a280*/  LDL R15, [R1+0xfb4] ;  /* 0x000fb400010f7983 */ /* 0x000ea80000100800 */
[----:B------:R0:W-:Y:S04]  /*a290*/  STL [R1+0x1260], R14 ;  /* 0x0012600e01007387 */ /* 0x0001e80000100800 */
[----:B------:R-:W3:Y:S04]  /*a2a0*/  LDL R16, [R1+0xfa8] ;  /* 0x000fa80001107983 */ /* 0x000ee80000100800 */
[----:B0-----:R-:W4:Y:S04]  /*a2b0*/  LDL R14, [R1+0xfbc] ;  /* 0x000fbc00010e7983 */ /* 0x001f280000100800 */
[----:B------:R0:W-:Y:S04]  /*a2c0*/  STL [R1+0x1264], R13 ;  /* 0x0012640d01007387 */ /* 0x0001e80000100800 */
[----:B------:R-:W5:Y:S04]  /*a2d0*/  LDL R29, [R1+0xfac] ;  /* 0x000fac00011d7983 */ /* 0x000f680000100800 */
[----:B0-----:R-:W3:Y:S04]  /*a2e0*/  LDL R13, [R1+0xfc4] ;  /* 0x000fc400010d7983 */ /* 0x001ee80000100800 */
[----:B------:R0:W-:Y:S04]  /*a2f0*/  STL [R1+0x1268], R12 ;  /* 0x0012680c01007387 */ /* 0x0001e80000100800 */
[----:B------:R-:W-:Y:S04]  /*a300*/  STL [R1+0x126c], R11 ;  /* 0x00126c0b01007387 */ /* 0x000fe80000100800 */
[----:B------:R-:W4:Y:S01]  /*a310*/  LDL R17, [R1+0xfa0] ;  /* 0x000fa00001117983 */ /* 0x000f220000100800 */
[----:B------:R-:W-:-:S02]  /*a320*/  @!P0 IMAD.MOV R10, RZ, RZ, -R10 ;  /* 0x000000ffff0a8224 */ /* 0x000fc400078e0a0a */
[----:B------:R-:W-:Y:S01]  /*a330*/  @!P4 IMAD.MOV R9, RZ, RZ, -R9 ;  /* 0x000000ffff09c224 */ /* 0x000fe200078e0a09 */
[----:B------:R-:W-:Y:S02]  /*a340*/  ISETP.GE.AND P4, PT, R21, RZ, PT ;  /* 0x000000ff1500720c */ /* 0x000fe40003f86270 */
[----:B------:R1:W-:Y:S04]  /*a350*/  STL [R1+0x1270], R10 ;  /* 0x0012700a01007387 */ /* 0x0003e80000100800 */
[----:B0-----:R-:W5:Y:S01]  /*a360*/  LDL R12, [R1+0xfa4] ;  /* 0x000fa400010c7983 */ /* 0x001f620000100800 */
[----:B------:R-:W-:Y:S02]  /*a370*/  @!P1 IMAD.MOV R8, RZ, RZ, -R8 ;  /* 0x000000ffff089224 */ /* 0x000fe400078e0a08 */
[----:B------:R-:W-:Y:S01]  /*a380*/  @!P2 IMAD.MOV R6, RZ, RZ, -R6 ;  /* 0x000000ffff06a224 */ /* 0x000fe200078e0a06 */
[----:B--2---:R-:W-:-:S02]  /*a390*/  ISETP.GE.AND P1, PT, R15, RZ, PT ;  /* 0x000000ff0f00720c */ /* 0x004fc40003f26270 */
[----:B---3--:R-:W-:Y:S02]  /*a3a0*/  ISETP.GE.AND P5, PT, R13, RZ, PT ;  /* 0x000000ff0d00720c */ /* 0x008fe40003fa6270 */
[----:B------:R-:W2:Y:S04]  /*a3b0*/  LDL R13, [R1+0xf98] ;  /* 0x000f9800010d7983 */ /* 0x000ea80000100800 */
[----:B------:R-:W-:Y:S04]  /*a3c0*/  STL [R1+0x1274], R9 ;  /* 0x0012740901007387 */ /* 0x000fe80000100800 */
[----:B------:R-:W3:Y:S03]  /*a3d0*/  LDL R21, [R1+0xf9c] ;  /* 0x000f9c0001157983 */ /* 0x000ee60000100800 */
[----:B------:R-:W-:Y:S01]  /*a3e0*/  @!P5 IMAD.MOV R7, RZ, RZ, -R7 ;  /* 0x000000ffff07d224 */ /* 0x000fe200078e0a07 */
[----:B----4-:R-:W-:Y:S01]  /*a3f0*/  ISETP.GE.AND P0, PT, R14, RZ, PT ;  /* 0x000000ff0e00720c */ /* 0x010fe20003f06270 */
[----:B------:R-:W-:Y:S04]  /*a400*/  STL [R1+0x1278], R8 ;  /* 0x0012780801007387 */ /* 0x000fe80000100800 */
[----:B------:R-:W4:Y:S04]  /*a410*/  LDL R14, [R1+0xf94] ;  /* 0x000f9400010e7983 */ /* 0x000f280000100800 */
[----:B------:R-:W-:Y:S04]  /*a420*/  STL [R1+0x127c], R7 ;  /* 0x00127c0701007387 */ /* 0x000fe80000100800 */
[----:B------:R-:W4:Y:S01]  /*a430*/  LDL R15, [R1+0xf80] ;  /* 0x000f8000010f7983 */ /* 0x000f220000100800 */
[----:B------:R-:W-:Y:S01]  /*a440*/  @!P0 IMAD.MOV R5, RZ, RZ, -R5 ;  /* 0x000000ffff058224 */ /* 0x000fe200078e0a05 */
[----:B------:R-:W-:-:S02]  /*a450*/  ISETP.GE.AND P5, PT, R16, RZ, PT ;  /* 0x000000ff1000720c */ /* 0x000fc40003fa6270 */
[----:B------:R-:W-:Y:S01]  /*a460*/  STL [R1+0x1280], R6 ;  /* 0x0012800601007387 */ /* 0x000fe20000100800 */
[----:B-----5:R-:W-:Y:S02]  /*a470*/  ISETP.GE.AND P2, PT, R29, RZ, PT ;  /* 0x000000ff1d00720c */ /* 0x020fe40003f46270 */
[----:B------:R-:W-:Y:S01]  /*a480*/  ISETP.GE.AND P0, PT, R17, RZ, PT ;  /* 0x000000ff1100720c */ /* 0x000fe20003f06270 */
[----:B------:R-:W5:Y:S04]  /*a490*/  LDL R16, [R1+0xf84] ;  /* 0x000f840001107983 */ /* 0x000f680000100800 */
[----:B------:R-:W4:Y:S04]  /*a4a0*/  LDL R29, [R1+0xf88] ;  /* 0x000f8800011d7983 */ /* 0x000f280000100800 */
[----:B------:R-:W-:Y:S04]  /*a4b0*/  STL [R1+0x1284], R5 ;  /* 0x0012840501007387 */ /* 0x000fe80000100800 */
[----:B------:R-:W5:Y:S01]  /*a4c0*/  LDL R17, [R1+0xf8c] ;  /* 0x000f8c0001117983 */ /* 0x000f620000100800 */
[----:B------:R-:W-:Y:S01]  /*a4d0*/  @!P4 IMAD.MOV R4, RZ, RZ, -R4 ;  /* 0x000000ffff04c224 */ /* 0x000fe200078e0a04 */
[----:B------:R-:W-:Y:S01]  /*a4e0*/  ISETP.GE.AND P4, PT, R12, RZ, PT ;  /* 0x000000ff0c00720c */ /* 0x000fe20003f86270 */
[----:B------:R-:W-:-:S02]  /*a4f0*/  @!P1 IMAD.MOV R3, RZ, RZ, -R3 ;  /* 0x000000ffff039224 */ /* 0x000fc400078e0a03 */
[----:B------:R-:W-:Y:S01]  /*a500*/  @!P5 IMAD.MOV R2, RZ, RZ, -R2 ;  /* 0x000000ffff02d224 */ /* 0x000fe200078e0a02 */
[----:B------:R-:W-:Y:S04]  /*a510*/  STL [R1+0x1288], R4 ;  /* 0x0012880401007387 */ /* 0x000fe80000100800 */
[----:B------:R-:W-:Y:S04]  /*a520*/  STL [R1+0x128c], R3 ;  /* 0x00128c0301007387 */ /* 0x000fe80000100800 */
[----:B------:R-:W-:Y:S01]  /*a530*/  STL [R1+0x1290], R2 ;  /* 0x0012900201007387 */ /* 0x000fe20000100800 */
[----:B------:R-:W-:-:S02]  /*a540*/  @!P2 IMAD.MOV R0, RZ, RZ, -R0 ;  /* 0x000000ffff00a224 */ /* 0x000fc400078e0a00 */
[----:B------:R-:W-:Y:S02]  /*a550*/  @!P0 IMAD.MOV R27, RZ, RZ, -R27 ;  /* 0x000000ffff1b8224 */ /* 0x000fe400078e0a1b */
[----:B------:R-:W-:Y:S01]  /*a560*/  @!P4 IMAD.MOV R26, RZ, RZ, -R26 ;  /* 0x000000ffff1ac224 */ /* 0x000fe200078e0a1a */
[----:B--2---:R-:W-:Y:S02]  /*a570*/  ISETP.GE.AND P1, PT, R13, RZ, PT ;  /* 0x000000ff0d00720c */ /* 0x004fe40003f26270 */
[----:B---3--:R-:W-:Y:S02]  /*a580*/  ISETP.GE.AND P5, PT, R21, RZ, PT ;  /* 0x000000ff1500720c */ /* 0x008fe40003fa6270 */
[----:B------:R-:W2:Y:S09]  /*a590*/  LDL R21, [R1+0xf90] ;  /* 0x000f900001157983 */ /* 0x000eb20000100800 */
[----:B------:R-:W-:Y:S01]  /*a5a0*/  @!P1 IMAD.MOV R25, RZ, RZ, -R25 ;  /* 0x000000ffff199224 */ /* 0x000fe200078e0a19 */
[----:B------:R0:W-:Y:S04]  /*a5b0*/  STL [R1+0x1294], R0 ;  /* 0x0012940001007387 */ /* 0x0001e80000100800 */
[----:B------:R-:W-:Y:S01]  /*a5c0*/  STL [R1+0x1298], R27 ;  /* 0x0012981b01007387 */ /* 0x000fe20000100800 */
[----:B------:R-:W-:-:S03]  /*a5d0*/  @!P5 IMAD.MOV R24, RZ, RZ, -R24 ;  /* 0x000000ffff18d224 */ /* 0x000fc600078e0a18 */
[----:B------:R-:W-:Y:S04]  /*a5e0*/  STL [R1+0x129c], R26 ;  /* 0x00129c1a01007387 */ /* 0x000fe80000100800 */
[----:B------:R-:W-:Y:S04]  /*a5f0*/  STL [R1+0x12a0], R25 ;  /* 0x0012a01901007387 */ /* 0x000fe80000100800 */
[----:B------:R-:W-:Y:S04]  /*a600*/  STL [R1+0x12a4], R24 ;  /* 0x0012a41801007387 */ /* 0x000fe80000100800 */
[----:B-1----:R-:W3:Y:S04]  /*a610*/  LDL.LU R10, [R1+0x1d8] ;  /* 0x0001d800010a7983 */ /* 0x002ee80000300800 */
[----:B------:R-:W3:Y:S04]  /*a620*/  LDL.LU R11, [R1+0x1d4] ;  /* 0x0001d400010b7983 */ /* 0x000ee80000300800 */
[----:B------:R-:W3:Y:S01]  /*a630*/  LDL.LU R12, [R1+0x1d0] ;  /* 0x0001d000010c7983 */ /* 0x000ee20000300800 */
[----:B----4-:R-:W-:-:S02]  /*a640*/  ISETP.GE.AND P2, PT, R14, RZ, PT ;  /* 0x000000ff0e00720c */ /* 0x010fc40003f46270 */
[----:B------:R-:W-:Y:S01]  /*a650*/  ISETP.GE.AND P0, PT, R15, RZ, PT ;  /* 0x000000ff0f00720c */ /* 0x000fe20003f06270 */
[----:B------:R-:W4:Y:S04]  /*a660*/  LDL.LU R13, [R1+0x1cc] ;  /* 0x0001cc00010d7983 */ /* 0x000f280000300800 */
[----:B------:R-:W4:Y:S04]  /*a670*/  LDL.LU R14, [R1+0x1c8] ;  /* 0x0001c800010e7983 */ /* 0x000f280000300800 */
[----:B------:R-:W4:Y:S01]  /*a680*/  LDL.LU R15, [R1+0x1c4] ;  /* 0x0001c400010f7983 */ /* 0x000f220000300800 */
[----:B-----5:R-:W-:-:S03]  /*a690*/  ISETP.GE.AND P5, PT, R17, RZ, PT ;  /* 0x000000ff1100720c */ /* 0x020fc60003fa6270 */
[----:B------:R-:W1:Y:S01]  /*a6a0*/  S2R R17, SR_TID.X ;  /* 0x0000000000117919 */ /* 0x000e620000002100 */
[----:B------:R-:W-:Y:S01]  /*a6b0*/  ISETP.GE.AND P4, PT, R16, RZ, PT ;  /* 0x000000ff1000720c */ /* 0x000fe20003f86270 */
[----:B------:R-:W-:Y:S01]  /*a6c0*/  @!P2 IMAD.MOV R23, RZ, RZ, -R23 ;  /* 0x000000ffff17a224 */ /* 0x000fe200078e0a17 */
[----:B------:R-:W-:Y:S01]  /*a6d0*/  ISETP.GE.AND P1, PT, R29, RZ, PT ;  /* 0x000000ff1d00720c */ /* 0x000fe20003f26270 */
[----:B------:R-:W-:Y:S01]  /*a6e0*/  @!P0 IMAD.MOV R22, RZ, RZ, -R22 ;  /* 0x000000ffff168224 */ /* 0x000fe200078e0a16 */
[----:B------:R-:W-:Y:S01]  /*a6f0*/  ISETP.NE.AND P3, PT, RZ, c[0x0][0x17c], PT ;  /* 0x00005f00ff007a0c */ /* 0x000fe20003f65270 */
[----:B------:R-:W5:Y:S04]  /*a700*/  LDL.LU R16, [R1+0x1c0] ;  /* 0x0001c00001107983 */ /* 0x000f680000300800 */
[----:B------:R-:W5:Y:S01]  /*a710*/  LDL.LU R29, [R1+0x1bc] ;  /* 0x0001bc00011d7983 */ /* 0x000f620000300800 */
[----:B-1----:R-:W-:-:S05]  /*a720*/  LOP3.LUT R17, R17, 0x3f, RZ, 0xc0, !PT ;  /* 0x0000003f11117812 */ /* 0x002fca00078ec0ff */
[----:B0-----:R-:W-:Y:S02]  /*a730*/  IMAD R0, R17, c[0x0][0x18c], RZ ;  /* 0x0000630011007a24 */ /* 0x001fe400078e02ff */
[----:B------:R-:W-:-:S03]  /*a740*/  @!P4 IMAD.MOV R20, RZ, RZ, -R20 ;  /* 0x000000ffff14c224 */ /* 0x000fc600078e0a14 */
[----:B------:R-:W-:Y:S01]  /*a750*/  LEA R17, P6, R0, c[0x0][0x168], 0x1 ;  /* 0x00005a0000117a11 */ /* 0x000fe200078c08ff */
[----:B------:R-:W-:Y:S01]  /*a760*/  @!P1 IMAD.MOV R19, RZ, RZ, -R19 ;  /* 0x000000ffff139224 */ /* 0x000fe200078e0a13 */
[----:B------:R-:W-:Y:S01]  /*a770*/  STL [R1+0x12a8], R23 ;  /* 0x0012a81701007387 */ /* 0x000fe20000100800 */
[----:B------:R-:W-:-:S03]  /*a780*/  @!P5 IMAD.MOV R18, RZ, RZ, -R18 ;  /* 0x000000ffff12d224 */ /* 0x000fc600078e0a12 */
[----:B------:R-:W-:Y:S04]  /*a790*/  STL [R1+0x11c4], R17 ;  /* 0x0011c41101007387 */ /* 0x000fe80000100800 */
[----:B------:R-:W-:Y:S04]  /*a7a0*/  STL [R1+0x12ac], R22 ;  /* 0x0012ac1601007387 */ /* 0x000fe80000100800 */
[----:B------:R-:W-:Y:S04]  /*a7b0*/  STL [R1+0x12b0], R20 ;  /* 0x0012b01401007387 */ /* 0x000fe80000100800 */
[----:B------:R-:W-:Y:S04]  /*a7c0*/  STL [R1+0x12b4], R19 ;  /* 0x0012b41301007387 */ /* 0x000fe80000100800 */
[----:B------:R-:W-:Y:S01]  /*a7d0*/  STL [R1+0x12b8], R18 ;  /* 0x0012b81201007387 */ /* 0x000fe20000100800 */
[----:B--2---:R-:W-:-:S02]  /*a7e0*/  ISETP.GE.AND P2, PT, R21, RZ, PT ;  /* 0x000000ff1500720c */ /* 0x004fc40003f46270 */
[----:B------:R-:W-:-:S11]  /*a7f0*/  LOP3.LUT R21, RZ, c[0x0][0x17c], RZ, 0x33, !PT ;  /* 0x00005f00ff157a12 */ /* 0x000fd600078e33ff */
[----:B------:R-:W-:-:S05]  /*a800*/  @!P2 IMAD.MOV R28, RZ, RZ, -R28 ;  /* 0x000000ffff1ca224 */ /* 0x000fca00078e0a1c */
[----:B------:R-:W-:Y:S01]  /*a810*/  STL [R1+0x12bc], R28 ;  /* 0x0012bc1c01007387 */ /* 0x000fe20000100800 */
[C---:B---3--:R-:W-:Y:S02]  /*a820*/  SEL R2, R21.reuse, R10, !P3 ;  /* 0x0000000a15027207 */ /* 0x048fe40005800000 */
[----:B------:R-:W-:-:S03]  /*a830*/  SEL R0, R21, R11, !P3 ;  /* 0x0000000b15007207 */ /* 0x000fc60005800000 */
[----:B------:R4:W-:Y:S01]  /*a840*/  STL [R1+0x1d8], R2 ;  /* 0x0001d80201007387 */ /* 0x0009e20000100800 */
[----:B------:R-:W-:-:S03]  /*a850*/  SEL R3, R21, R12, !P3 ;  /* 0x0000000c15037207 */ /* 0x000fc60005800000 */
[----:B------:R0:W-:Y:S04]  /*a860*/  STL [R1+0x1d4], R0 ;  /* 0x0001d40001007387 */ /* 0x0001e80000100800 */
[----:B------:R1:W-:Y:S01]  /*a870*/  STL [R1+0x1d0], R3 ;  /* 0x0001d00301007387 */ /* 0x0003e20000100800 */
[C---:B----4-:R-:W-:Y:S02]  /*a880*/  SEL R2, R21.reuse, R13, !P3 ;  /* 0x0000000d15027207 */ /* 0x050fe40005800000 */
[----:B0-----:R-:W-:-:S03]  /*a890*/  SEL R0, R21, R14, !P3 ;  /* 0x0000000e15007207 */ /* 0x001fc60005800000 */
[----:B------:R5:W-:Y:S01]  /*a8a0*/  STL [R1+0x1cc], R2 ;  /* 0x0001cc0201007387 */ /* 0x000be20000100800 */
[----:B-1----:R-:W-:-:S03]  /*a8b0*/  SEL R3, R21, R15, !P3 ;  /* 0x0000000f15037207 */ /* 0x002fc60005800000 */
[----:B------:R0:W-:Y:S04]  /*a8c0*/  STL [R1+0x1c8], R0 ;  /* 0x0001c80001007387 */ /* 0x0001e80000100800 */
[----:B------:R-:W-:Y:S04]  /*a8d0*/  STL [R1+0x1c4], R3 ;  /* 0x0001c40301007387 */ /* 0x000fe80000100800 */
[----:B------:R-:W2:Y:S01]  /*a8e0*/  LDL.LU R28, [R1+0x1ac] ;  /* 0x0001ac00011c7983 */ /* 0x000ea20000300800 */
[C---:B-----5:R-:W-:Y:S02]  /*a8f0*/  SEL R2, R21.reuse, R16, !P3 ;  /* 0x0000001015027207 */ /* 0x060fe40005800000 */
[----:B0-----:R-:W-:-:S03]  /*a900*/  SEL R0, R21, R29, !P3 ;  /* 0x0000001d15007207 */ /* 0x001fc60005800000 */
[----:B------:R-:W-:Y:S04]  /*a910*/  STL [R1+0x1c0], R2 ;  /* 0x0001c00201007387 */ /* 0x000fe80000100800 */
[----:B--2---:R0:W-:Y:S04]  /*a920*/  STL [R1+0x12d8], R28 ;  /* 0x0012d81c01007387 */ /* 0x0041e80000100800 */
[----:B------:R-:W-:Y:S04]  /*a930*/  STL [R1+0x1bc], R0 ;  /* 0x0001bc0001007387 */ /* 0x000fe80000100800 */
[----:B0-----:R-:W2:Y:S04]  /*a940*/  LDL.LU R28, [R1+0x1b0] ;  /* 0x0001b000011c7983 */ /* 0x001ea80000300800 */
[----:B--2---:R0:W-:Y:S04]  /*a950*/  STL [R1+0x12dc], R28 ;  /* 0x0012dc1c01007387 */ /* 0x0041e80000100800 */
[----:B0-----:R-:W2:Y:S04]  /*a960*/  LDL.LU R28, [R1+0x1b4] ;  /* 0x0001b400011c7983 */ /* 0x001ea80000300800 */
[----:B--2---:R0:W-:Y:S04]  /*a970*/  STL [R1+0x12e0], R28 ;  /* 0x0012e01c01007387 */ /* 0x0041e80000100800 */
[----:B0-----:R-:W2:Y:S04]  /*a980*/  LDL.LU R28, [R1+0x1b8] ;  /* 0x0001b800011c7983 */ /* 0x001ea80000300800 */
[----:B------:R-:W3:Y:S04]  /*a990*/  LDL.LU R18, [R1+0x1a8] ;  /* 0x0001a80001127983 */ /* 0x000ee80000300800 */
[----:B------:R-:W4:Y:S04]  /*a9a0*/  LDL.LU R19, [R1+0x1a4] ;  /* 0x0001a40001137983 */ /* 0x000f280000300800 */
[----:B------:R-:W5:Y:S04]  /*a9b0*/  LDL.LU R20, [R1+0x1a0] ;  /* 0x0001a00001147983 */ /* 0x000f680000300800 */
[----:B------:R-:W3:Y:S04]  /*a9c0*/  LDL.LU R22, [R1+0x19c] ;  /* 0x00019c0001167983 */ /* 0x000ee80000300800 */
        /* <DEDUP_REMOVED lines=22> */
[----:B------:R-:W3:Y:S01]  /*ab30*/  LDL.LU R29, [R1+0x118] ;  /* 0x00011800011d7983 */ /* 0x000ee20000300800 */
[----:B--2---:R-:W-:-:S05]  /*ab40*/  SEL R28, R21, R28, !P3 ;  /* 0x0000001c151c7207 */ /* 0x004fca0005800000 */
[----:B------:R0:W-:Y:S04]  /*ab50*/  STL [R1+0x1b8], R28 ;  /* 0x0001b81c01007387 */ /* 0x0001e80000100800 */
[----:B0-----:R-:W2:Y:S02]  /*ab60*/  LDL.LU R28, [R1+0x12e0] ;  /* 0x0012e000011c7983 */ /* 0x001ea40000300800 */
[----:B--2---:R-:W-:-:S05]  /*ab70*/  SEL R28, R21, R28, !P3 ;  /* 0x0000001c151c7207 */ /* 0x004fca0005800000 */
[----:B------:R0:W-:Y:S04]  /*ab80*/  STL [R1+0x1b4], R28 ;  /* 0x0001b41c01007387 */ /* 0x0001e80000100800 */
[----:B0-----:R-:W2:Y:S02]  /*ab90*/  LDL.LU R28, [R1+0x12dc] ;  /* 0x0012dc00011c7983 */ /* 0x001ea40000300800 */
[----:B--2---:R-:W-:-:S05]  /*aba0*/  SEL R28, R21, R28, !P3 ;  /* 0x0000001c151c7207 */ /* 0x004fca0005800000 */
[----:B------:R0:W-:Y:S04]  /*abb0*/  STL [R1+0x1b0], R28 ;  /* 0x0001b01c01007387 */ /* 0x0001e80000100800 */
[----:B0-----:R-:W2:Y:S01]  /*abc0*/  LDL.LU R28, [R1+0x12d8] ;  /* 0x0012d800011c7983 */ /* 0x001ea20000300800 */
[C---:B---3--:R-:W-:Y:S02]  /*abd0*/  SEL R18, R21.reuse, R18, !P3 ;  /* 0x0000001215127207 */ /* 0x048fe40005800000 */
[C---:B------:R-:W-:Y:S02]  /*abe0*/  SEL R17, R21.reuse, R17, !P3 ;  /* 0x0000001115117207 */ /* 0x040fe40005800000 */
[C---:B------:R-:W-:Y:S02]  /*abf0*/  SEL R3, R21.reuse, R3, !P3 ;  /* 0x0000000315037207 */ /* 0x040fe40005800000 */
[----:B--2---:R-:W-:-:S05]  /*ac00*/  SEL R28, R21, R28, !P3 ;  /* 0x0000001c151c7207 */ /* 0x004fca0005800000 */
[----:B------:R4:W-:Y:S04]  /*ac10*/  STL [R1+0xcc], R28 ;  /* 0x0000cc1c01007387 */ /* 0x0009e80000100800 */
[----:B------:R0:W-:Y:S01]  /*ac20*/  STL [R1+0xe0], R18 ;  /* 0x0000e01201007387 */ /* 0x0001e20000100800 */
[C---:B----4-:R-:W-:Y:S02]  /*ac30*/  SEL R28, R21.reuse, R19, !P3 ;  /* 0x00000013151c7207 */ /* 0x050fe40005800000 */
[C---:B-----5:R-:W-:Y:S02]  /*ac40*/  SEL R19, R21.reuse, R20, !P3 ;  /* 0x0000001415137207 */ /* 0x060fe40005800000 */
[C---:B0-----:R-:W-:Y:S01]  /*ac50*/  SEL R18, R21.reuse, R22, !P3 ;  /* 0x0000001615127207 */ /* 0x041fe20005800000 */
[----:B------:R-:W-:Y:S04]  /*ac60*/  STL [R1+0x1a4], R28 ;  /* 0x0001a41c01007387 */ /* 0x000fe80000100800 */
[----:B------:R0:W-:Y:S04]  /*ac70*/  STL [R1+0x10c], R19 ;  /* 0x00010c1301007387 */ /* 0x0001e80000100800 */
[----:B------:R1:W-:Y:S04]  /*ac80*/  STL [R1+0x1a0], R18 ;  /* 0x0001a01201007387 */ /* 0x0003e80000100800 */
[----:B------:R2:W-:Y:S01]  /*ac90*/  STL [R1+0x19c], R17 ;  /* 0x00019c1101007387 */ /* 0x0005e20000100800 */
[----:B0-----:R-:W-:-:S02]  /*aca0*/  SEL R19, R21, R23, !P3 ;  /* 0x0000001715137207 */ /* 0x001fc40005800000 */
[----:B-1----:R-:W-:-:S03]  /*acb0*/  SEL R18, R21, R24, !P3 ;  /* 0x0000001815127207 */ /* 0x002fc60005800000 */
[----:B------:R0:W-:Y:S01]  /*acc0*/  STL [R1+0x14c], R19 ;  /* 0x00014c1301007387 */ /* 0x0001e20000100800 */
[----:B--2---:R-:W-:-:S03]  /*acd0*/  SEL R17, R21, R25, !P3 ;  /* 0x0000001915117207 */ /* 0x004fc60005800000 */
[----:B------:R1:W-:Y:S04]  /*ace0*/  STL [R1+0x15c], R18 ;  /* 0x00015c1201007387 */ /* 0x0003e80000100800 */
[----:B------:R2:W-:Y:S01]  /*acf0*/  STL [R1+0x198], R17 ;  /* 0x0001981101007387 */ /* 0x0005e20000100800 */
[C---:B0-----:R-:W-:Y:S02]  /*ad00*/  SEL R19, R21.reuse, R26, !P3 ;  /* 0x0000001a15137207 */ /* 0x041fe40005800000 */
[----:B-1----:R-:W-:-:S03]  /*ad10*/  SEL R18, R21, R27, !P3 ;  /* 0x0000001b15127207 */ /* 0x002fc60005800000 */
[----:B------:R-:W-:Y:S01]  /*ad20*/  STL [R1+0x184], R19 ;  /* 0x0001841301007387 */ /* 0x000fe20000100800 */
[C---:B--2---:R-:W-:Y:S02]  /*ad30*/  SEL R17, R21.reuse, R0, !P3 ;  /* 0x0000000015117207 */ /* 0x044fe40005800000 */
[C---:B------:R-:W-:Y:S01]  /*ad40*/  SEL R0, R21.reuse, R2, !P3 ;  /* 0x0000000215007207 */ /* 0x040fe20005800000 */
[----:B------:R-:W-:Y:S01]  /*ad50*/  STL [R1+0x194], R18 ;  /* 0x0001941201007387 */ /* 0x000fe20000100800 */
[----:B------:R-:W-:-:S03]  /*ad60*/  SEL R2, R21, R4, !P3 ;  /* 0x0000000415027207 */ /* 0x000fc60005800000 */
[----:B------:R-:W-:Y:S04]  /*ad70*/  STL [R1+0x190], R17 ;  /* 0x0001901101007387 */ /* 0x000fe80000100800 */
[----:B------:R0:W-:Y:S04]  /*ad80*/  STL [R1+0x18c], R0 ;  /* 0x00018c0001007387 */ /* 0x0001e80000100800 */
[----:B------:R1:W-:Y:S01]  /*ad90*/  STL [R1+0x188], R3 ;  /* 0x0001880301007387 */ /* 0x0003e20000100800 */
[----:B0-----:R-:W-:-:S03]  /*ada0*/  SEL R0, R21, R5, !P3 ;  /* 0x0000000515007207 */ /* 0x001fc60005800000 */
[----:B------:R0:W-:Y:S01]  /*adb0*/  STL [R1+0x180], R2 ;  /* 0x0001800201007387 */ /* 0x0001e20000100800 */
[----:B-1----:R-:W-:-:S03]  /*adc0*/  SEL R3, R21, R6, !P3 ;  /* 0x0000000615037207 */ /* 0x002fc60005800000 */
[----:B------:R1:W-:Y:S04]  /*add0*/  STL [R1+0x17c], R0 ;  /* 0x00017c0001007387 */ /* 0x0003e80000100800 */
[----:B------:R2:W-:Y:S01]  /*ade0*/  STL [R1+0x178], R3 ;  /* 0x0001780301007387 */ /* 0x0005e20000100800 */
[C---:B0-----:R-:W-:Y:S02]  /*adf0*/  SEL R2, R21.reuse, R7, !P3 ;  /* 0x0000000715027207 */ /* 0x041fe40005800000 */
[----:B-1----:R-:W-:-:S03]  /*ae00*/  SEL R0, R21, R8, !P3 ;  /* 0x0000000815007207 */ /* 0x002fc60005800000 */
[----:B------:R0:W-:Y:S01]  /*ae10*/  STL [R1+0x170], R2 ;  /* 0x0001700201007387 */ /* 0x0001e20000100800 */
[----:B--2---:R-:W-:-:S03]  /*ae20*/  SEL R3, R21, R9, !P3 ;  /* 0x0000000915037207 */ /* 0x004fc60005800000 */
        /* <DEDUP_REMOVED lines=13> */
[----:B------:R-:W-:Y:S04]  /*af00*/  STL [R1+0x148], R3 ;  /* 0x0001480301007387 */ /* 0x000fe80000100800 */
[----:B------:R-:W2:Y:S01]  /*af10*/  LDL.LU R28, [R1+0xfc] ;  /* 0x0000fc00011c7983 */ /* 0x000ea20000300800 */
[C---:B0-----:R-:W-:Y:S02]  /*af20*/  SEL R2, R21.reuse, R16, !P3 ;  /* 0x0000001015027207 */ /* 0x041fe40005800000 */
[----:B-1----:R-:W-:-:S03]  /*af30*/  SEL R0, R21, R29, !P3 ;  /* 0x0000001d15007207 */ /* 0x002fc60005800000 */
        /* <DEDUP_REMOVED lines=133> */
[----:B------:R-:W3:Y:S01]  /*b790*/  LDL.LU R17, [R1] ;  /* 0x0000000001117983 */ /* 0x000ee20000300800 */
        /* <DEDUP_REMOVED lines=10> */
[C---:B----4-:R-:W-:Y:S02]  /*b840*/  SEL R19, R21.reuse, R19, !P3 ;  /* 0x0000001315137207 */ /* 0x050fe40005800000 */
[C---:B-----5:R-:W-:Y:S02]  /*b850*/  SEL R20, R21.reuse, R20, !P3 ;  /* 0x0000001415147207 */ /* 0x060fe40005800000 */
[----:B------:R-:W-:-:S02]  /*b860*/  SEL R22, R21, R22, !P3 ;  /* 0x0000001615167207 */ /* 0x000fc40005800000 */
[C---:B------:R-:W-:Y:S02]  /*b870*/  SEL R23, R21.reuse, R23, !P3 ;  /* 0x0000001715177207 */ /* 0x040fe40005800000 */
[C---:B------:R-:W-:Y:S02]  /*b880*/  SEL R24, R21.reuse, R24, !P3 ;  /* 0x0000001815187207 */ /* 0x040fe40005800000 */
[C---:B------:R-:W-:Y:S02]  /*b890*/  SEL R25, R21.reuse, R25, !P3 ;  /* 0x0000001915197207 */ /* 0x040fe40005800000 */
[C---:B------:R-:W-:Y:S02]  /*b8a0*/  SEL R26, R21.reuse, R26, !P3 ;  /* 0x0000001a151a7207 */ /* 0x040fe40005800000 */
[C---:B------:R-:W-:Y:S02]  /*b8b0*/  SEL R27, R21.reuse, R27, !P3 ;  /* 0x0000001b151b7207 */ /* 0x040fe40005800000 */
        /* <DEDUP_REMOVED lines=17> */
[----:B--2---:R-:W-:-:S05]  /*b9d0*/  SEL R28, R21, R28, !P3 ;  /* 0x0000001c151c7207 */ /* 0x004fca0005800000 */
[----:B------:R0:W-:Y:S04]  /*b9e0*/  STL [R1+0x94], R28 ;  /* 0x0000941c01007387 */ /* 0x0001e80000100800 */
        /* <DEDUP_REMOVED lines=52> */
[----:B0-----:R-:W5:Y:S01]  /*bd30*/  LDL.LU R29, [R1+0x1254] ;  /* 0x00125400011d7983 */ /* 0x001f620000300800 */
[----:B------:R-:W-:-:S05]  /*bd40*/  SEL R17, R21, R17, !P3 ;  /* 0x0000001115117207 */ /* 0x000fca0005800000 */
[----:B------:R0:W-:Y:S01]  /*bd50*/  STL [R1+0x20], R17 ;  /* 0x0000201101007387 */ /* 0x0001e20000100800 */
[C---:B--2---:R-:W-:Y:S02]  /*bd60*/  SEL R0, R21.reuse, R0, !P3 ;  /* 0x0000000015007207 */ /* 0x044fe40005800000 */
[C---:B---3--:R-:W-:Y:S02]  /*bd70*/  SEL R2, R21.reuse, R2, !P3 ;  /* 0x0000000215027207 */ /* 0x048fe40005800000 */
[C---:B----4-:R-:W-:Y:S02]  /*bd80*/  SEL R3, R21.reuse, R3, !P3 ;  /* 0x0000000315037207 */ /* 0x050fe40005800000 */
[C---:B-----5:R-:W-:Y:S02]  /*bd90*/  SEL R4, R21.reuse, R4, !P3 ;  /* 0x0000000415047207 */ /* 0x060fe40005800000 */
[C---:B------:R-:W-:Y:S02]  /*bda0*/  SEL R5, R21.reuse, R5, !P3 ;  /* 0x0000000515057207 */ /* 0x040fe40005800000 */
[----:B------:R-:W-:-:S02]  /*bdb0*/  SEL R12, R21, R12, !P3 ;  /* 0x0000000c150c7207 */ /* 0x000fc40005800000 */
[C---:B0-----:R-:W-:Y:S02]  /*bdc0*/  SEL R17, R21.reuse, R16, !P3 ;  /* 0x0000001015117207 */ /* 0x041fe40005800000 */
[C---:B------:R-:W-:Y:S02]  /*bdd0*/  SEL R16, R21.reuse, R15, !P3 ;  /* 0x0000000f15107207 */ /* 0x040fe40005800000 */
[C---:B------:R-:W-:Y:S02]  /*bde0*/  SEL R15, R21.reuse, R14, !P3 ;  /* 0x0000000e150f7207 */ /* 0x040fe40005800000 */
[C---:B------:R-:W-:Y:S02]  /*bdf0*/  SEL R14, R21.reuse, R13, !P3 ;  /* 0x0000000d150e7207 */ /* 0x040fe40005800000 */
[C---:B------:R-:W-:Y:S02]  /*be00*/  SEL R29, R21.reuse, R29, !P3 ;  /* 0x0000001d151d7207 */ /* 0x040fe40005800000 */
[----:B------:R-:W-:-:S03]  /*be10*/  SEL R13, R21, R11, !P3 ;  /* 0x0000000b150d7207 */ /* 0x000fc60005800000 */
[----:B------:R-:W-:Y:S04]  /*be20*/  STL [R1+0x1c], R29 ;  /* 0x00001c1d01007387 */ /* 0x000fe80000100800 */
[----:B------:R0:W-:Y:S04]  /*be30*/  STL [R1+0x18], R17 ;  /* 0x0000181101007387 */ /* 0x0001e80000100800 */
[----:B------:R1:W-:Y:S04]  /*be40*/  STL [R1+0x14], R16 ;  /* 0x0000141001007387 */ /* 0x0003e80000100800 */
[----:B------:R-:W-:Y:S01]  /*be50*/  STL [R1+0x10], R15 ;  /* 0x0000100f01007387 */ /* 0x000fe20000100800 */
[----:B0-----:R-:W-:-:S03]  /*be60*/  SEL R17, R21, R10, !P3 ;  /* 0x0000000a15117207 */ /* 0x001fc60005800000 */
[----:B------:R-:W-:Y:S04]  /*be70*/  STL [R1+0xc], R14 ;  /* 0x00000c0e01007387 */ /* 0x000fe80000100800 */
[----:B------:R-:W2:Y:S01]  /*be80*/  LDL.LU R11, [R1+0x1cc] ;  /* 0x0001cc00010b7983 */ /* 0x000ea20000300800 */
[----:B------:R-:W-:-:S03]  /*be90*/  SEL R29, R21, R9, !P3 ;  /* 0x00000009151d7207 */ /* 0x000fc60005800000 */
[----:B------:R0:W-:Y:S01]  /*bea0*/  STL [R1+0x8], R12 ;  /* 0x0000080c01007387 */ /* 0x0001e20000100800 */
[----:B-1----:R-:W-:-:S03]  /*beb0*/  SEL R16, R21, R8, !P3 ;  /* 0x0000000815107207 */ /* 0x002fc60005800000 */
[----:B0-----:R-:W3:Y:S04]  /*bec0*/  LDL.LU R12, [R1+0x1c8] ;  /* 0x0001c800010c7983 */ /* 0x001ee80000300800 */
[----:B------:R0:W-:Y:S01]  /*bed0*/  STL [R1+0x4], R13 ;  /* 0x0000040d01007387 */ /* 0x0001e20000100800 */
[----:B------:R-:W-:-:S03]  /*bee0*/  SEL R15, R21, R7, !P3 ;  /* 0x00000007150f7207 */ /* 0x000fc60005800000 */
[----:B0-----:R-:W4:Y:S04]  /*bef0*/  LDL.LU R13, [R1+0x1c4] ;  /* 0x0001c400010d7983 */ /* 0x001f280000300800 */
[----:B------:R-:W5:Y:S04]  /*bf00*/  LDL.LU R10, [R1+0x1d0] ;  /* 0x0001d000010a7983 */ /* 0x000f680000300800 */
[----:B------:R0:W-:Y:S01]  /*bf10*/  STL [R1+0x11c8], R17 ;  /* 0x0011c81101007387 */ /* 0x0001e20000100800 */
[----:B------:R-:W-:-:S03]  /*bf20*/  SEL R14, R21, R6, !P3 ;  /* 0x00000006150e7207 */ /* 0x000fc60005800000 */
[----:B0-----:R-:W5:Y:S04]  /*bf30*/  LDL.LU R17, [R1+0x10c] ;  /* 0x00010c0001117983 */ /* 0x001f680000300800 */
[----:B------:R-:W5:Y:S04]  /*bf40*/  LDL.LU R9, [R1+0x1d4] ;  /* 0x0001d40001097983 */ /* 0x000f680000300800 */
[----:B------:R0:W-:Y:S04]  /*bf50*/  STL [R1+0x11cc], R29 ;  /* 0x0011cc1d01007387 */ /* 0x0001e80000100800 */
[----:B0-----:R-:W5:Y:S04]  /*bf60*/  LDL.LU R29, [R1+0x1a4] ;  /* 0x0001a400011d7983 */ /* 0x001f680000300800 */
[----:B------:R-:W5:Y:S04]  /*bf70*/  LDL.LU R8, [R1+0x1e0] ;  /* 0x0001e00001087983 */ /* 0x000f680000300800 */
[----:B------:R0:W-:Y:S04]  /*bf80*/  STL [R1+0x11d0], R16 ;  /* 0x0011d01001007387 */ /* 0x0001e80000100800 */
[----:B0-----:R-:W5:Y:S04]  /*bf90*/  LDL.LU R16, [R1+0xe0] ;  /* 0x0000e00001107983 */ /* 0x001f680000300800 */
[----:B------:R-:W5:Y:S04]  /*bfa0*/  LDL.LU R7, [R1+0x1dc] ;  /* 0x0001dc0001077983 */ /* 0x000f680000300800 */
        /* <DEDUP_REMOVED lines=14> */
[----:B------:R-:W0:Y:S01]  /*c090*/  S2R R6, SR_TID.X ;  /* 0x0000000000067919 */ /* 0x000e220000002100 */
[----:B------:R-:W-:-:S02]  /*c0a0*/  SEL R27, R21, R27, !P3 ;  /* 0x0000001b151b7207 */ /* 0x000fc40005800000 */
[C---:B------:R-:W-:Y:S02]  /*c0b0*/  SEL R26, R21.reuse, R26, !P3 ;  /* 0x0000001a151a7207 */ /* 0x040fe40005800000 */
[C---:B------:R-:W-:Y:S02]  /*c0c0*/  SEL R25, R21.reuse, R25, !P3 ;  /* 0x0000001915197207 */ /* 0x040fe40005800000 */
[C---:B------:R-:W-:Y:S01]  /*c0d0*/  SEL R24, R21.reuse, R24, !P3 ;  /* 0x0000001815187207 */ /* 0x040fe20005800000 */
[----:B------:R-:W-:Y:S01]  /*c0e0*/  STL [R1+0x11f0], R27 ;  /* 0x0011f01b01007387 */ /* 0x000fe20000100800 */
[C---:B------:R-:W-:Y:S02]  /*c0f0*/  SEL R23, R21.reuse, R23, !P3 ;  /* 0x0000001715177207 */ /* 0x040fe40005800000 */
[C---:B------:R-:W-:Y:S01]  /*c100*/  SEL R22, R21.reuse, R22, !P3 ;  /* 0x0000001615167207 */ /* 0x040fe20005800000 */
[----:B------:R-:W-:Y:S01]  /*c110*/  STL [R1+0x11f4], R26 ;  /* 0x0011f41a01007387 */ /* 0x000fe20000100800 */
[----:B------:R-:W-:-:S02]  /*c120*/  SEL R20, R21, R20, !P3 ;  /* 0x0000001415147207 */ /* 0x000fc40005800000 */
[----:B------:R-:W-:Y:S01]  /*c130*/  SEL R19, R21, R19, !P3 ;  /* 0x0000001315137207 */ /* 0x000fe20005800000 */
[----:B------:R-:W-:Y:S01]  /*c140*/  STL [R1+0x11f8], R25 ;  /* 0x0011f81901007387 */ /* 0x000fe20000100800 */
[----:B0-----:R-:W-:-:S03]  /*c150*/  LOP3.LUT R6, R6, 0x3f, RZ, 0xc0, !PT ;  /* 0x0000003f06067812 */ /* 0x001fc600078ec0ff */
[----:B------:R-:W-:Y:S01]  /*c160*/  STL [R1+0x11fc], R24 ;  /* 0x0011fc1801007387 */ /* 0x000fe20000100800 */
[C---:B------:R-:W-:Y:S01]  /*c170*/  SEL R18, R21.reuse, R18, !P3 ;  /* 0x0000001215127207 */ /* 0x040fe20005800000 */
[----:B------:R-:W-:Y:S02]  /*c180*/  IMAD R6, R6, c[0x0][0x18c], RZ ;  /* 0x0000630006067a24 */ /* 0x000fe400078e02ff */
[----:B------:R-:W-:Y:S01]  /*c190*/  STL [R1+0x1200], R23 ;  /* 0x0012001701007387 */ /* 0x000fe20000100800 */
[----:B------:R-:W-:-:S03]  /*c1a0*/  SEL R21, R21, R28, !P3 ;  /* 0x0000001c15157207 */ /* 0x000fc60005800000 */
[----:B------:R-:W-:Y:S01]  /*c1b0*/  STL [R1+0x1204], R22 ;  /* 0x0012041601007387 */ /* 0x000fe20000100800 */
[----:B------:R-:W-:-:S03]  /*c1c0*/  LEA.HI.X.SX32 R6, R6, c[0x0][0x16c], 0x1, P6 ;  /* 0x00005b0006067a11 */ /* 0x000fc600030f0eff */
[----:B------:R-:W-:Y:S04]  /*c1d0*/  STL [R1+0x1208], R20 ;  /* 0x0012081401007387 */ /* 0x000fe80000100800 */
[----:B------:R-:W-:Y:S04]  /*c1e0*/  STL [R1+0x120c], R19 ;  /* 0x00120c1301007387 */ /* 0x000fe80000100800 */
[----:B------:R-:W-:Y:S04]  /*c1f0*/  STL [R1+0x1210], R18 ;  /* 0x0012101201007387 */ /* 0x000fe80000100800 */
[----:B------:R-:W-:Y:S04]  /*c200*/  STL [R1+0x1214], R21 ;  /* 0x0012141501007387 */ /* 0x000fe80000100800 */
[----:B------:R-:W-:Y:S01]  /*c210*/  STL [R1+0x1218], R6 ;  /* 0x0012180601007387 */ /* 0x000fe20000100800 */
[----:B--2---:R-:W-:-:S02]  /*c220*/  IMAD R11, R11, c[0x0][0x190], RZ ;  /* 0x000064000b0b7a24 */ /* 0x004fc400078e02ff */
[----:B---3--:R-:W-:Y:S02]  /*c230*/  IMAD R12, R12, c[0x0][0x190], RZ ;  /* 0x000064000c0c7a24 */ /* 0x008fe400078e02ff */
[----:B----4-:R-:W-:Y:S02]  /*c240*/  IMAD R13, R13, c[0x0][0x190], RZ ;  /* 0x000064000d0d7a24 */ /* 0x010fe400078e02ff */
[----:B-----5:R-:W-:Y:S02]  /*c250*/  IMAD R10, R10, c[0x0][0x190], RZ ;  /* 0x000064000a0a7a24 */ /* 0x020fe400078e02ff */
[----:B------:R-:W-:Y:S02]  /*c260*/  IMAD R9, R9, c[0x0][0x190], RZ ;  /* 0x0000640009097a24 */ /* 0x000fe400078e02ff */
[----:B------:R-:W-:Y:S02]  /*c270*/  IMAD R8, R8, c[0x0][0x184], RZ ;  /* 0x0000610008087a24 */ /* 0x000fe400078e02ff */
[----:B------:R-:W-:-:S05]  /*c280*/  IMAD R7, R7, c[0x0][0x184], RZ ;  /* 0x0000610007077a24 */ /* 0x000fca00078e02ff */
[----:B------:R-:W-:Y:S04]  /*c290*/  STL [R1+0x121c], R7 ;  /* 0x00121c0701007387 */ /* 0x000fe80000100800 */
[----:B------:R-:W-:Y:S04]  /*c2a0*/  STL [R1+0x1220], R8 ;  /* 0x0012200801007387 */ /* 0x000fe80000100800 */
[----:B------:R-:W-:Y:S01]  /*c2b0*/  STL [R1+0x1224], R9 ;  /* 0x0012240901007387 */ /* 0x000fe20000100800 */
[----:B------:R-:W-:Y:S02]  /*c2c0*/  IMAD R28, R2, c[0x0][0x190], RZ ;  /* 0x00006400021c7a24 */ /* 0x000fe400078e02ff */
[----:B------:R-:W-:-:S02]  /*c2d0*/  IMAD R2, R3, c[0x0][0x190], RZ ;  /* 0x0000640003027a24 */ /* 0x000fc400078e02ff */
[----:B------:R-:W-:Y:S02]  /*c2e0*/  IMAD R3, R5, c[0x0][0x190], RZ ;  /* 0x0000640005037a24 */ /* 0x000fe400078e02ff */
[----:B------:R-:W-:-:S05]  /*c2f0*/  IMAD R0, R0, c[0x0][0x190], RZ ;  /* 0x0000640000007a24 */ /* 0x000fca00078e02ff */
[----:B------:R0:W-:Y:S04]  /*c300*/  STL [R1+0x1a8], R0 ;  /* 0x0001a80001007387 */ /* 0x0001e80000100800 */
[----:B------:R-:W-:Y:S04]  /*c310*/  STL [R1+0x1228], R10 ;  /* 0x0012280a01007387 */ /* 0x000fe80000100800 */
[----:B------:R-:W-:Y:S01]  /*c320*/  STL [R1+0x122c], R11 ;  /* 0x00122c0b01007387 */ /* 0x000fe20000100800 */
[----:B0-----:R-:W-:-:S03]  /*c330*/  IMAD R0, R4, c[0x0][0x190], RZ ;  /* 0x0000640004007a24 */ /* 0x001fc600078e02ff */
[----:B------:R-:W-:Y:S04]  /*c340*/  STL [R1+0x1230], R12 ;  /* 0x0012300c01007387 */ /* 0x000fe80000100800 */
[----:B------:R-:W-:Y:S04]  /*c350*/  STL [R1+0x1234], R13 ;  /* 0x0012340d01007387 */ /* 0x000fe80000100800 */
[----:B------:R-:W-:Y:S04]  /*c360*/  STL [R1+0x1238], R28 ;  /* 0x0012381c01007387 */ /* 0x000fe80000100800 */
[----:B------:R0:W-:Y:S04]  /*c370*/  STL [R1+0x7c], R2 ;  /* 0x00007c0201007387 */ /* 0x0001e80000100800 */
[----:B------:R1:W-:Y:S04]  /*c380*/  STL [R1+0x8c], R0 ;  /* 0x00008c0001007387 */ /* 0x0003e80000100800 */
[----:B------:R2:W-:Y:S01]  /*c390*/  STL [R1+0xa4], R3 ;  /* 0x0000a40301007387 */ /* 0x0005e20000100800 */
[----:B0-----:R-:W-:-:S02]  /*c3a0*/  IMAD R2, R14, c[0x0][0x190], RZ ;  /* 0x000064000e027a24 */ /* 0x001fc400078e02ff */
[----:B-1----:R-:W-:-:S03]  /*c3b0*/  IMAD R0, R15, c[0x0][0x190], RZ ;  /* 0x000064000f007a24 */ /* 0x002fc600078e02ff */
[----:B------:R0:W-:Y:S01]  /*c3c0*/  STL [R1+0xb4], R2 ;  /* 0x0000b40201007387 */ /* 0x0001e20000100800 */
[----:B--2---:R-:W-:-:S03]  /*c3d0*/  IMAD R3, R16, c[0x0][0x190], RZ ;  /* 0x0000640010037a24 */ /* 0x004fc600078e02ff */
[----:B------:R1:W-:Y:S04]  /*c3e0*/  STL [R1+0xcc], R0 ;  /* 0x0000cc0001007387 */ /* 0x0003e80000100800 */
[----:B------:R-:W-:Y:S04]  /*c3f0*/  STL [R1+0xe0], R3 ;  /* 0x0000e00301007387 */ /* 0x000fe80000100800 */
[----:B------:R-:W2:Y:S01]  /*c400*/  LDL.LU R28, [R1+0x14c] ;  /* 0x00014c00011c7983 */ /* 0x000ea20000300800 */
[----:B0-----:R-:W-:Y:S02]  /*c410*/  IMAD R2, R29, c[0x0][0x190], RZ ;  /* 0x000064001d027a24 */ /* 0x001fe400078e02ff */
[----:B-1----:R-:W-:-:S03]  /*c420*/  IMAD R0, R17, c[0x0][0x190], RZ ;  /* 0x0000640011007a24 */ /* 0x002fc600078e02ff */
[----:B------:R-:W-:Y:S04]  /*c430*/  STL [R1+0xf4], R2 ;  /* 0x0000f40201007387 */ /* 0x000fe80000100800 */
[----:B--2---:R0:W-:Y:S04]  /*c440*/  STL [R1+0x124c], R28 ;  /* 0x00124c1c01007387 */ /* 0x0041e80000100800 */
[----:B------:R-:W-:Y:S04]  /*c450*/  STL [R1+0x10c], R0 ;  /* 0x00010c0001007387 */ /* 0x000fe80000100800 */
        /* <DEDUP_REMOVED lines=31> */
[----:B--2---:R-:W-:-:S05]  /*c650*/  IMAD R28, R28, c[0x0][0x190], RZ ;  /* 0x000064001c1c7a24 */ /* 0x004fca00078e02ff */
[----:B------:R0:W-:Y:S04]  /*c660*/  STL [R1+0x120], R28 ;  /* 0x0001201c01007387 */ /* 0x0001e80000100800 */
[----:B0-----:R-:W2:Y:S02]  /*c670*/  LDL.LU R28, [R1+0x1250] ;  /* 0x00125000011c7983 */ /* 0x001ea40000300800 */
[----:B--2---:R-:W-:-:S05]  /*c680*/  IMAD R28, R28, c[0x0][0x190], RZ ;  /* 0x000064001c1c7a24 */ /* 0x004fca00078e02ff */
[----:B------:R0:W-:Y:S04]  /*c690*/  STL [R1+0x134], R28 ;  /* 0x0001341c01007387 */ /* 0x0001e80000100800 */
[----:B0-----:R-:W2:Y:S01]  /*c6a0*/  LDL.LU R28, [R1+0x124c] ;  /* 0x00124c00011c7983 */ /* 0x001ea20000300800 */
[----:B---3--:R-:W-:Y:S02]  /*c6b0*/  IMAD R6, R6, c[0x0][0x190], RZ ;  /* 0x0000640006067a24 */ /* 0x008fe400078e02ff */
[----:B------:R-:W-:Y:S02]  /*c6c0*/  IMAD R0, R0, c[0x0][0x190], RZ ;  /* 0x0000640000007a24 */ /* 0x000fe400078e02ff */
[----:B--2---:R-:W-:-:S05]  /*c6d0*/  IMAD R28, R28, c[0x0][0x190], RZ ;  /* 0x000064001c1c7a24 */ /* 0x004fca00078e02ff */
[----:B------:R0:W-:Y:S02]  /*c6e0*/  STL [R1+0x14c], R28 ;  /* 0x00014c1c01007387 */ /* 0x0001e40000100800 */
[----:B0-----:R-:W-:Y:S02]  /*c6f0*/  IMAD R28, R13, c[0x0][0x190], RZ ;  /* 0x000064000d1c7a24 */ /* 0x001fe400078e02ff */
[----:B----4-:R-:W-:Y:S02]  /*c700*/  IMAD R13, R12, c[0x0][0x190], RZ ;  /* 0x000064000c0d7a24 */ /* 0x010fe400078e02ff */
[----:B-----5:R-:W-:Y:S02]  /*c710*/  IMAD R12, R11, c[0x0][0x190], RZ ;  /* 0x000064000b0c7a24 */ /* 0x020fe400078e02ff */
[----:B------:R-:W-:Y:S01]  /*c720*/  IMAD R11, R10, c[0x0][0x190], RZ ;  /* 0x000064000a0b7a24 */ /* 0x000fe200078e02ff */
[----:B------:R-:W-:Y:S01]  /*c730*/  STL [R1+0x15c], R28 ;  /* 0x00015c1c01007387 */ /* 0x000fe20000100800 */
[----:B------:R-:W-:-:S02]  /*c740*/  IMAD R10, R9, c[0x0][0x190], RZ ;  /* 0x00006400090a7a24 */ /* 0x000fc400078e02ff */
[----:B------:R-:W-:Y:S01]  /*c750*/  IMAD R9, R8, c[0x0][0x190], RZ ;  /* 0x0000640008097a24 */ /* 0x000fe200078e02ff */
[----:B------:R-:W-:Y:S01]  /*c760*/  STL [R1+0x174], R13 ;  /* 0x0001740d01007387 */ /* 0x000fe20000100800 */
[----:B------:R-:W-:Y:S02]  /*c770*/  IMAD R8, R7, c[0x0][0x190], RZ ;  /* 0x0000640007087a24 */ /* 0x000fe400078e02ff */
[----:B------:R-:W-:Y:S01]  /*c780*/  IMAD R7, R21, c[0x0][0x190], RZ ;  /* 0x0000640015077a24 */ /* 0x000fe200078e02ff */
[----:B------:R-:W-:Y:S04]  /*c790*/  STL [R1+0x184], R12 ;  /* 0x0001840c01007387 */ /* 0x000fe80000100800 */
        /* <DEDUP_REMOVED lines=11> */
[----:B------:R2:W-:Y:S01]  /*c850*/  STL [R1+0x16c], R7 ;  /* 0x00016c0701007387 */ /* 0x0005e20000100800 */
[----:B0-----:R-:W-:Y:S02]  /*c860*/  IMAD R8, R22, c[0x0][0x190], RZ ;  /* 0x0000640016087a24 */ /* 0x001fe400078e02ff */
[----:B-1----:R-:W-:-:S03]  /*c870*/  IMAD R6, R23, c[0x0][0x190], RZ ;  /* 0x0000640017067a24 */ /* 0x002fc600078e02ff */
[----:B------:R0:W-:Y:S01]  /*c880*/  STL [R1+0x168], R8 ;  /* 0x0001680801007387 */ /* 0x0001e20000100800 */
[----:B--2---:R-:W-:-:S03]  /*c890*/  IMAD R7, R24, c[0x0][0x190], RZ ;  /* 0x0000640018077a24 */ /* 0x004fc600078e02ff */
[----:B------:R1:W-:Y:S04]  /*c8a0*/  STL [R1+0x164], R6 ;  /* 0x0001640601007387 */ /* 0x0003e80000100800 */
[----:B------:R2:W-:Y:S01]  /*c8b0*/  STL [R1+0x160], R7 ;  /* 0x0001600701007387 */ /* 0x0005e20000100800 */
[----:B0-----:R-:W-:Y:S02]  /*c8c0*/  IMAD R8, R25, c[0x0][0x190], RZ ;  /* 0x0000640019087a24 */ /* 0x001fe400078e02ff */
[----:B-1----:R-:W-:-:S03]  /*c8d0*/  IMAD R6, R26, c[0x0][0x190], RZ ;  /* 0x000064001a067a24 */ /* 0x002fc600078e02ff */
[----:B------:R-:W-:Y:S01]  /*c8e0*/  STL [R1+0x158], R8 ;  /* 0x0001580801007387 */ /* 0x000fe20000100800 */
[----:B--2---:R-:W-:-:S03]  /*c8f0*/  IMAD R7, R27, c[0x0][0x190], RZ ;  /* 0x000064001b077a24 */ /* 0x004fc600078e02ff */
[----:B------:R0:W-:Y:S04]  /*c900*/  STL [R1+0x154], R6 ;  /* 0x0001540601007387 */ /* 0x0001e80000100800 */
[----:B------:R-:W-:Y:S04]  /*c910*/  STL [R1+0x150], R7 ;  /* 0x0001500701007387 */ /* 0x000fe80000100800 */
[----:B------:R1:W-:Y:S01]  /*c920*/  STL [R1+0x148], R0 ;  /* 0x0001480001007387 */ /* 0x0003e20000100800 */
[----:B0-----:R-:W-:Y:S02]  /*c930*/  IMAD R6, R2, c[0x0][0x190], RZ ;  /* 0x0000640002067a24 */ /* 0x001fe400078e02ff */
[----:B------:R-:W-:-:S02]  /*c940*/  IMAD R2, R3, c[0x0][0x190], RZ ;  /* 0x0000640003027a24 */ /* 0x000fc400078e02ff */
[----:B------:R-:W-:Y:S01]  /*c950*/  IMAD R3, R5, c[0x0][0x190], RZ ;  /* 0x0000640005037a24 */ /* 0x000fe200078e02ff */
[----:B------:R-:W-:Y:S01]  /*c960*/  STL [R1+0x144], R6 ;  /* 0x0001440601007387 */ /* 0x000fe20000100800 */
[----:B-1----:R-:W-:-:S03]  /*c970*/  IMAD R0, R4, c[0x0][0x190], RZ ;  /* 0x0000640004007a24 */ /* 0x002fc600078e02ff */
[----:B------:R0:W-:Y:S04]  /*c980*/  STL [R1+0x140], R2 ;  /* 0x0001400201007387 */ /* 0x0001e80000100800 */
[----:B------:R1:W-:Y:S04]  /*c990*/  STL [R1+0x13c], R0 ;  /* 0x00013c0001007387 */ /* 0x0003e80000100800 */
[----:B------:R2:W-:Y:S01]  /*c9a0*/  STL [R1+0x138], R3 ;  /* 0x0001380301007387 */ /* 0x0005e20000100800 */
[----:B0-----:R-:W-:Y:S02]  /*c9b0*/  IMAD R2, R14, c[0x0][0x190], RZ ;  /* 0x000064000e027a24 */ /* 0x001fe400078e02ff */
        /* <DEDUP_REMOVED lines=146> */
[----:B----4-:R-:W-:Y:S02]  /*d2e0*/  IMAD R12, R12, c[0x0][0x190], RZ ;  /* 0x000064000c0c7a24 */ /* 0x010fe400078e02ff */
[----:B-----5:R-:W-:Y:S02]  /*d2f0*/  IMAD R11, R11, c[0x0][0x190], RZ ;  /* 0x000064000b0b7a24 */ /* 0x020fe400078e02ff */
[----:B------:R-:W-:-:S02]  /*d300*/  IMAD R10, R10, c[0x0][0x190], RZ ;  /* 0x000064000a0a7a24 */ /* 0x000fc400078e02ff */
[----:B------:R-:W-:Y:S02]  /*d310*/  IMAD R9, R9, c[0x0][0x190], RZ ;  /* 0x0000640009097a24 */ /* 0x000fe400078e02ff */
[----:B------:R-:W-:Y:S02]  /*d320*/  IMAD R8, R8, c[0x0][0x190], RZ ;  /* 0x0000640008087a24 */ /* 0x000fe400078e02ff */
[----:B------:R-:W-:Y:S02]  /*d330*/  IMAD R7, R7, c[0x0][0x190], RZ ;  /* 0x0000640007077a24 */ /* 0x000fe400078e02ff */
[----:B------:R-:W-:Y:S02]  /*d340*/  IMAD R6, R6, c[0x0][0x190], RZ ;  /* 0x0000640006067a24 */ /* 0x000fe400078e02ff */
[----:B------:R-:W-:Y:S02]  /*d350*/  IMAD R21, R21, c[0x0][0x190], RZ ;  /* 0x0000640015157a24 */ /* 0x000fe400078e02ff */
        /* <DEDUP_REMOVED lines=19> */
[----:B--2---:R-:W-:-:S05]  /*d490*/  IMAD R28, R28, c[0x0][0x190], RZ ;  /* 0x000064001c1c7a24 */ /* 0x004fca00078e02ff */
        /* <DEDUP_REMOVED lines=57> */
[----:B0-----:R-:W2:Y:S02]  /*d830*/  LDL.LU R17, [R1+0x11c8] ;  /* 0x0011c80001117983 */ /* 0x001ea40000300800 */
[----:B--2---:R-:W-:-:S05]  /*d840*/  IMAD R17, R17, c[0x0][0x190], RZ ;  /* 0x0000640011117a24 */ /* 0x004fca00078e02ff */
[----:B------:R0:W-:Y:S04]  /*d850*/  STL [R1], R17 ;  /* 0x0000001101007387 */ /* 0x0001e80000100800 */
[----:B0-----:R-:W2:Y:S01]  /*d860*/  LDL.LU R17, [R1+0x11c4] ;  /* 0x0011c40001117983 */ /* 0x001ea20000300800 */
[----:B------:R-:W-:Y:S02]  /*d870*/  IMAD R29, R29, c[0x0][0x190], RZ ;  /* 0x000064001d1d7a24 */ /* 0x000fe400078e02ff */
[----:B------:R-:W-:Y:S02]  /*d880*/  IMAD R16, R16, c[0x0][0x190], RZ ;  /* 0x0000640010107a24 */ /* 0x000fe400078e02ff */
[----:B------:R-:W-:Y:S02]  /*d890*/  IMAD R15, R15, c[0x0][0x190], RZ ;  /* 0x000064000f0f7a24 */ /* 0x000fe400078e02ff */
[----:B------:R-:W-:Y:S01]  /*d8a0*/  IMAD R14, R14, c[0x0][0x190], RZ ;  /* 0x000064000e0e7a24 */ /* 0x000fe200078e02ff */
[----:B------:R-:W-:Y:S01]  /*d8b0*/  STL [R1+0x1188], R29 ;  /* 0x0011881d01007387 */ /* 0x000fe20000100800 */
[----:B------:R-:W-:-:S02]  /*d8c0*/  IMAD R5, R5, c[0x0][0x190], RZ ;  /* 0x0000640005057a24 */ /* 0x000fc400078e02ff */
[----:B------:R-:W-:Y:S01]  /*d8d0*/  IMAD R4, R4, c[0x0][0x190], RZ ;  /* 0x0000640004047a24 */ /* 0x000fe200078e02ff */
[----:B------:R-:W-:Y:S01]  /*d8e0*/  STL [R1+0x1184], R16 ;  /* 0x0011841001007387 */ /* 0x000fe20000100800 */
[----:B------:R-:W-:-:S03]  /*d8f0*/  IMAD R3, R3, c[0x0][0x190], RZ ;  /* 0x0000640003037a24 */ /* 0x000fc600078e02ff */
[----:B------:R-:W-:Y:S01]  /*d900*/  STL [R1+0x1180], R15 ;  /* 0x0011800f01007387 */ /* 0x000fe20000100800 */
[----:B------:R-:W-:-:S03]  /*d910*/  IMAD R2, R2, c[0x0][0x190], RZ ;  /* 0x0000640002027a24 */ /* 0x000fc600078e02ff */
[----:B------:R-:W-:Y:S01]  /*d920*/  STL [R1+0x117c], R14 ;  /* 0x00117c0e01007387 */ /* 0x000fe20000100800 */
[----:B------:R-:W-:-:S03]  /*d930*/  IMAD R0, R0, c[0x0][0x190], RZ ;  /* 0x0000640000007a24 */ /* 0x000fc600078e02ff */
[----:B------:R0:W-:Y:S04]  /*d940*/  STL [R1+0x118c], R5 ;  /* 0x00118c0501007387 */ /* 0x0001e80000100800 */
[----:B0-----:R-:W3:Y:S04]  /*d950*/  LDL.LU R5, [R1+0xcc] ;  /* 0x0000cc0001057983 */ /* 0x001ee80000300800 */
[----:B------:R0:W-:Y:S04]  /*d960*/  STL [R1+0x1190], R4 ;  /* 0x0011900401007387 */ /* 0x0001e80000100800 */
[----:B0-----:R-:W3:Y:S04]  /*d970*/  LDL.LU R4, [R1+0xb4] ;  /* 0x0000b40001047983 */ /* 0x001ee80000300800 */
[----:B------:R0:W-:Y:S04]  /*d980*/  STL [R1+0x1194], R3 ;  /* 0x0011940301007387 */ /* 0x0001e80000100800 */
[----:B0-----:R-:W3:Y:S04]  /*d990*/  LDL.LU R3, [R1+0xa4] ;  /* 0x0000a40001037983 */ /* 0x001ee80000300800 */
[----:B------:R0:W-:Y:S04]  /*d9a0*/  STL [R1+0x1198], R2 ;  /* 0x0011980201007387 */ /* 0x0001e80000100800 */
[----:B0-----:R-:W3:Y:S04]  /*d9b0*/  LDL.LU R2, [R1+0x8c] ;  /* 0x00008c0001027983 */ /* 0x001ee80000300800 */
[----:B------:R0:W-:Y:S04]  /*d9c0*/  STL [R1+0x119c], R0 ;  /* 0x00119c0001007387 */ /* 0x0001e80000100800 */
[----:B0-----:R-:W3:Y:S01]  /*d9d0*/  LDL.LU R0, [R1+0x7c] ;  /* 0x00007c0001007983 */ /* 0x001ee20000300800 */
[----:B------:R-:W-:-:S02]  /*d9e0*/  IMAD R27, R27, c[0x0][0x190], RZ ;  /* 0x000064001b1b7a24 */ /* 0x000fc400078e02ff */
[----:B------:R-:W-:Y:S02]  /*d9f0*/  IMAD R26, R26, c[0x0][0x190], RZ ;  /* 0x000064001a1a7a24 */ /* 0x000fe400078e02ff */
[----:B------:R-:W-:Y:S02]  /*da00*/  IMAD R25, R25, c[0x0][0x190], RZ ;  /* 0x0000640019197a24 */ /* 0x000fe400078e02ff */
[----:B------:R-:W-:Y:S01]  /*da10*/  IMAD R24, R24, c[0x0][0x190], RZ ;  /* 0x0000640018187a24 */ /* 0x000fe200078e02ff */
[----:B------:R-:W-:Y:S01]  /*da20*/  STL [R1+0x11a0], R27 ;  /* 0x0011a01b01007387 */ /* 0x000fe20000100800 */
[----:B------:R-:W-:Y:S02]  /*da30*/  IMAD R23, R23, c[0x0][0x190], RZ ;  /* 0x0000640017177a24 */ /* 0x000fe400078e02ff */
[----:B------:R-:W-:Y:S01]  /*da40*/  IMAD R22, R22, c[0x0][0x190], RZ ;  /* 0x0000640016167a24 */ /* 0x000fe200078e02ff */
[----:B------:R-:W-:Y:S01]  /*da50*/  STL [R1+0x11a4], R26 ;  /* 0x0011a41a01007387 */ /* 0x000fe20000100800 */
[----:B------:R-:W-:-:S02]  /*da60*/  IMAD R20, R20, c[0x0][0x190], RZ ;  /* 0x0000640014147a24 */ /* 0x000fc400078e02ff */
[----:B------:R-:W-:Y:S01]  /*da70*/  IMAD R19, R19, c[0x0][0x190], RZ ;  /* 0x0000640013137a24 */ /* 0x000fe200078e02ff */
[----:B------:R-:W-:Y:S01]  /*da80*/  STL [R1+0x11a8], R25 ;  /* 0x0011a81901007387 */ /* 0x000fe20000100800 */
[----:B------:R-:W-:-:S03]  /*da90*/  IMAD R18, R18, c[0x0][0x190], RZ ;  /* 0x0000640012127a24 */ /* 0x000fc600078e02ff */
[----:B------:R-:W-:Y:S04]  /*daa0*/  STL [R1+0x11ac], R24 ;  /* 0x0011ac1801007387 */ /* 0x000fe80000100800 */
[----:B------:R-:W-:Y:S04]  /*dab0*/  STL [R1+0x11b0], R23 ;  /* 0x0011b01701007387 */ /* 0x000fe80000100800 */
[----:B------:R-:W-:Y:S04]  /*dac0*/  STL [R1+0x11b4], R22 ;  /* 0x0011b41601007387 */ /* 0x000fe80000100800 */
[----:B------:R-:W-:Y:S04]  /*dad0*/  STL [R1+0x11b8], R20 ;  /* 0x0011b81401007387 */ /* 0x000fe80000100800 */
[----:B------:R-:W-:Y:S04]  /*dae0*/  STL [R1+0x11bc], R19 ;  /* 0x0011bc1301007387 */ /* 0x000fe80000100800 */
[----:B------:R5:W-:Y:S04]  /*daf0*/  STL [R1+0x11c0], R18 ;  /* 0x0011c01201007387 */ /* 0x000be80000100800 */
[----:B------:R-:W3:Y:S01]  /*db00*/  LDL.LU R29, [R1+0xf4] ;  /* 0x0000f400011d7983 */ /* 0x000ee20000300800 */
[----:B------:R-:W-:-:S02]  /*db10*/  LEA R14, P1, R8, c[0x0][0x160], 0x1 ;  /* 0x00005800080e7a11 */ /* 0x000fc400078208ff */
[-C--:B--2---:R-:W-:Y:S02]  /*db20*/  LEA R16, P3, R9, R17.reuse, 0x1 ;  /* 0x0000001109107211 */ /* 0x084fe400078608ff */
[-C--:B------:R-:W-:Y:S02]  /*db30*/  LEA R15, P4, R10, R17.reuse, 0x1 ;  /* 0x000000110a0f7211 */ /* 0x080fe400078808ff */
[-C--:B-----5:R-:W-:Y:S01]  /*db40*/  LEA R18, P5, R11, R17.reuse, 0x1 ;  /* 0x000000110b127211 */ /* 0x0a0fe200078a08ff */
[----:B------:R0:W-:Y:S04]  /*db50*/  STL [R1+0xf40], R16 ;  /* 0x000f401001007387 */ /* 0x0001e80000100800 */
[----:B------:R4:W-:Y:S04]  /*db60*/  STL [R1+0xf44], R15 ;  /* 0x000f440f01007387 */ /* 0x0009e80000100800 */
[----:B0-----:R-:W2:Y:S01]  /*db70*/  LDL.LU R16, [R1+0x10c] ;  /* 0x00010c0001107983 */ /* 0x001ea20000300800 */
[----:B----4-:R-:W-:-:S03]  /*db80*/  LEA R15, P6, R12, R17, 0x1 ;  /* 0x000000110c0f7211 */ /* 0x010fc600078c08ff */
[----:B------:R-:W-:Y:S04]  /*db90*/  STL [R1+0xf48], R18 ;  /* 0x000f481201007387 */ /* 0x000fe80000100800 */
[----:B------:R0:W-:Y:S02]  /*dba0*/  STL [R1+0xf4c], R15 ;  /* 0x000f4c0f01007387 */ /* 0x0001e40000100800 */
[----:B0-----:R-:W-:Y:S02]  /*dbb0*/  LEA.HI.X.SX32 R15, R8, c[0x0][0x164], 0x1, P1 ;  /* 0x00005900080f7a11 */ /* 0x001fe400008f0eff */
[----:B------:R-:W4:Y:S01]  /*dbc0*/  LDL.LU R8, [R1+0xe0] ;  /* 0x0000e00001087983 */ /* 0x000f220000300800 */
[----:B------:R-:W-:-:S04]  /*dbd0*/  LEA R24, P0, R7, c[0x0][0x160], 0x1 ;  /* 0x0000580007187a11 */ /* 0x000fc800078008ff */
[----:B------:R-:W-:Y:S02]  /*dbe0*/  LEA.HI.X.SX32 R25, R7, c[0x0][0x164], 0x1, P0 ;  /* 0x0000590007197a11 */ /* 0x000fe400000f0eff */
[-C--:B---3--:R-:W-:Y:S02]  /*dbf0*/  LEA R7, P0, R13, R17.reuse, 0x1 ;  /* 0x000000110d077211 */ /* 0x088fe400078008ff */
[----:B------:R-:W-:-:S03]  /*dc00*/  LEA R18, P1, R28, R17, 0x1 ;  /* 0x000000111c127211 */ /* 0x000fc600078208ff */
[----:B------:R0:W-:Y:S01]  /*dc10*/  STL [R1+0xf3c], R7 ;  /* 0x000f3c0701007387 */ /* 0x0001e20000100800 */
[----:B------:R-:W-:-:S03]  /*dc20*/  LEA.HI.X.SX32 R20, R9, R6, 0x1, P3 ;  /* 0x0000000609147211 */ /* 0x000fc600018f0eff */
[----:B0-----:R-:W3:Y:S04]  /*dc30*/  LDL.LU R7, [R1+0x134] ;  /* 0x0001340001077983 */ /* 0x001ee80000300800 */
[----:B------:R-:W-:Y:S04]  /*dc40*/  STL.64 [R1+0x638], R24 ;  /* 0x0006381801007387 */ /* 0x000fe80000100a00 */
[----:B------:R0:W-:Y:S04]  /*dc50*/  STL [R1+0xf34], R18 ;  /* 0x000f341201007387 */ /* 0x0001e80000100800 */
[----:B0-----:R-:W5:Y:S04]  /*dc60*/  LDL.LU R18, [R1+0x14c] ;  /* 0x00014c0001127983 */ /* 0x001f680000300800 */
[----:B------:R-:W-:Y:S01]  /*dc70*/  STL.64 [R1+0x630], R14 ;  /* 0x0006300e01007387 */ /* 0x000fe20000100a00 */
[----:B------:R-:W-:-:S05]  /*dc80*/  LEA R19, P2, R0, R17, 0x1 ;  /* 0x0000001100137211 */ /* 0x000fca00078408ff */
[----:B------:R0:W-:Y:S04]  /*dc90*/  STL [R1+0xf38], R19 ;  /* 0x000f381301007387 */ /* 0x0001e80000100800 */
[----:B------:R-:W3:Y:S01]  /*dca0*/  LDL.LU R9, [R1+0x120] ;  /* 0x0001200001097983 */ /* 0x000ee20000300800 */
[----:B------:R-:W-:-:S03]  /*dcb0*/  LEA R22, P3, R2, R17, 0x1 ;  /* 0x0000001102167211 */ /* 0x000fc600078608ff */
[----:B0-----:R-:W5:Y:S01]  /*dcc0*/  LDL.LU R19, [R1+0x15c] ;  /* 0x00015c0001137983 */ /* 0x001f620000300800 */
[----:B------:R-:W-:-:S03]  /*dcd0*/  LEA.HI.X.SX32 R10, R10, R6, 0x1, P4 ;  /* 0x000000060a0a7211 */ /* 0x000fc600020f0eff */
[----:B------:R0:W-:Y:S01]  /*dce0*/  STL [R1+0xf2c], R20 ;  /* 0x000f2c1401007387 */ /* 0x0001e20000100800 */
[----:B------:R-:W-:-:S03]  /*dcf0*/  LEA R23, P4, R3, R17, 0x1 ;  /* 0x0000001103177211 */ /* 0x000fc600078808ff */
[----:B0-----:R-:W5:Y:S04]  /*dd00*/  LDL.LU R20, [R1+0x174] ;  /* 0x0001740001147983 */ /* 0x001f680000300800 */
[----:B------:R0:W-:Y:S04]  /*dd10*/  STL [R1+0xf30], R22 ;  /* 0x000f301601007387 */ /* 0x0001e80000100800 */
[----:B------:R1:W-:Y:S04]  /*dd20*/  STL [R1+0xf24], R10 ;  /* 0x000f240a01007387 */ /* 0x0003e80000100800 */
[----:B0-----:R-:W5:Y:S01]  /*dd30*/  LDL.LU R22, [R1+0x184] ;  /* 0x0001840001167983 */ /* 0x001f620000300800 */
[----:B-1----:R-:W-:-:S03]  /*dd40*/  LEA.HI.X.SX32 R10, R11, R6, 0x1, P5 ;  /* 0x000000060b0a7211 */ /* 0x002fc600028f0eff */
[----:B------:R0:W-:Y:S04]  /*dd50*/  STL [R1+0xf28], R23 ;  /* 0x000f281701007387 */ /* 0x0001e80000100800 */
[----:B------:R1:W-:Y:S01]  /*dd60*/  STL [R1+0xf1c], R10 ;  /* 0x000f1c0a01007387 */ /* 0x0003e20000100800 */
[----:B------:R-:W-:-:S03]  /*dd70*/  LEA R11, P5, R4, R17, 0x1 ;  /* 0x00000011040b7211 */ /* 0x000fc600078a08ff */
[----:B0-----:R-:W5:Y:S01]  /*dd80*/  LDL.LU R23, [R1+0x194] ;  /* 0x0001940001177983 */ /* 0x001f620000300800 */
[----:B-1----:R-:W-:-:S03]  /*dd90*/  LEA.HI.X.SX32 R10, R12, R6, 0x1, P6 ;  /* 0x000000060c0a7211 */ /* 0x002fc600030f0eff */
[----:B------:R0:W-:Y:S04]  /*dda0*/  STL [R1+0xf20], R11 ;  /* 0x000f200b01007387 */ /* 0x0001e80000100800 */
[----:B------:R1:W-:Y:S04]  /*ddb0*/  STL [R1+0xf14], R10 ;  /* 0x000f140a01007387 */ /* 0x0003e80000100800 */
[----:B------:R-:W5:Y:S01]  /*ddc0*/  LDL.LU R26, [R1+0x190] ;  /* 0x00019000011a7983 */ /* 0x000f620000300800 */
[----:B0-----:R-:W-:Y:S02]  /*ddd0*/  LEA R11, P6, R5, R17, 0x1 ;  /* 0x00000011050b7211 */ /* 0x001fe400078c08ff */
[----:B-1----:R-:W-:-:S03]  /*dde0*/  LEA.HI.X.SX32 R10, R13, R6, 0x1, P0 ;  /* 0x000000060d0a7211 */ /* 0x002fc600000f0eff */
[----:B------:R-:W-:Y:S04]  /*ddf0*/  STL [R1+0xf18], R11 ;  /* 0x000f180b01007387 */ /* 0x000fe80000100800 */
[----:B------:R0:W-:Y:S04]  /*de00*/  STL [R1+0xb70], R10 ;  /* 0x000b700a01007387 */ /* 0x0001e80000100800 */
[----:B------:R-:W5:Y:S01]  /*de10*/  LDL.LU R27, [R1+0x18c] ;  /* 0x00018c00011b7983 */ /* 0x000f620000300800 */
[----:B0-----:R-:W-:Y:S02]  /*de20*/  LEA.HI.X.SX32 R10, R28, R6, 0x1, P1 ;  /* 0x000000061c0a7211 */ /* 0x001fe400008f0eff */
[----:B----4-:R-:W-:-:S05]  /*de30*/  LEA R11, P0, R8, R17, 0x1 ;  /* 0x00000011080b7211 */ /* 0x010fca00078008ff */
[----:B------:R0:W-:Y:S04]  /*de40*/  STL [R1+0xb90], R11 ;  /* 0x000b900b01007387 */ /* 0x0001e80000100800 */
[----:B------:R1:W-:Y:S01]  /*de50*/  STL [R1+0xb74], R10 ;  /* 0x000b740a01007387 */ /* 0x0003e20000100800 */
[----:B0-----:R-:W-:Y:S02]  /*de60*/  LEA R11, P1, R29, R17, 0x1 ;  /* 0x000000111d0b7211 */ /* 0x001fe400078208ff */
[-C--:B-1----:R-:W-:Y:S02]  /*de70*/  LEA.HI.X.SX32 R10, R0, R6.reuse, 0x1, P2 ;  /* 0x00000006000a7211 */ /* 0x082fe400010f0eff */
[----:B------:R-:W4:Y:S04]  /*de80*/  LDL.LU R0, [R1+0x188] ;  /* 0x0001880001007983 */ /* 0x000f280000300800 */
[----:B------:R-:W-:Y:S04]  /*de90*/  STL [R1+0xb98], R11 ;  /* 0x000b980b01007387 */ /* 0x000fe80000100800 */
[----:B------:R0:W-:Y:S02]  /*dea0*/  STL [R1+0xb78], R10 ;  /* 0x000b780a01007387 */ /* 0x0001e40000100800 */
[----:B0-----:R-:W-:-:S02]  /*deb0*/  LEA.HI.X.SX32 R10, R2, R6, 0x1, P3 ;  /* 0x00000006020a7211 */ /* 0x001fc400018f0eff */
[----:B------:R-:W4:Y:S01]  /*dec0*/  LDL.LU R2, [R1+0x180] ;  /* 0x0001800001027983 */ /* 0x000f220000300800 */
[----:B--2---:R-:W-:-:S05]  /*ded0*/  LEA R11, P2, R16, R17, 0x1 ;  /* 0x00000011100b7211 */ /* 0x004fca00078408ff */
[----:B------:R-:W-:Y:S04]  /*dee0*/  STL [R1+0xba0], R11 ;  /* 0x000ba00b01007387 */ /* 0x000fe80000100800 */
[----:B------:R0:W-:Y:S02]  /*def0*/  STL [R1+0xb7c], R10 ;  /* 0x000b7c0a01007387 */ /* 0x0001e40000100800 */
[----:B0-----:R-:W-:Y:S02]  /*df00*/  LEA.HI.X.SX32 R10, R3, R6, 0x1, P4 ;  /* 0x00000006030a7211 */ /* 0x001fe400020f0eff */
[----:B------:R-:W2:Y:S01]  /*df10*/  LDL.LU R3, [R1+0x17c] ;  /* 0x00017c0001037983 */ /* 0x000ea20000300800 */
[----:B---3--:R-:W-:-:S05]  /*df20*/  LEA R11, P3, R9, R17, 0x1 ;  /* 0x00000011090b7211 */ /* 0x008fca00078608ff */
[----:B------:R-:W-:Y:S04]  /*df30*/  STL [R1+0xba8], R11 ;  /* 0x000ba80b01007387 */ /* 0x000fe80000100800 */
[----:B------:R0:W-:Y:S02]  /*df40*/  STL [R1+0xb80], R10 ;  /* 0x000b800a01007387 */ /* 0x0001e40000100800 */
[----:B0-----:R-:W-:Y:S02]  /*df50*/  LEA.HI.X.SX32 R10, R4, R6, 0x1, P5 ;  /* 0x00000006040a7211 */ /* 0x001fe400028f0eff */
[----:B------:R-:W3:Y:S01]  /*df60*/  LDL.LU R4, [R1+0x178] ;  /* 0x0001780001047983 */ /* 0x000ee20000300800 */
[----:B------:R-:W-:-:S05]  /*df70*/  LEA R11, P4, R7, R17, 0x1 ;  /* 0x00000011070b7211 */ /* 0x000fca00078808ff */
[----:B------:R5:W-:Y:S04]  /*df80*/  STL [R1+0xbb0], R11 ;  /* 0x000bb00b01007387 */ /* 0x000be80000100800 */
[----:B------:R0:W-:Y:S01]  /*df90*/  STL [R1+0xb84], R10 ;  /* 0x000b840a01007387 */ /* 0x0001e20000100800 */
[----:B-----5:R-:W-:Y:S02]  /*dfa0*/  LEA R11, P5, R18, R17, 0x1 ;  /* 0x00000011120b7211 */ /* 0x020fe400078a08ff */
[-C--:B0-----:R-:W-:Y:S02]  /*dfb0*/  LEA.HI.X.SX32 R10, R5, R6.reuse, 0x1, P6 ;  /* 0x00000006050a7211 */ /* 0x081fe400030f0eff */
[----:B------:R-:W5:Y:S04]  /*dfc0*/  LDL.LU R5, [R1+0x170] ;  /* 0x0001700001057983 */ /* 0x000f680000300800 */
[----:B------:R-:W-:Y:S04]  /*dfd0*/  STL [R1+0xbb8], R11 ;  /* 0x000bb80b01007387 */ /* 0x000fe80000100800 */
[----:B------:R0:W-:Y:S02]  /*dfe0*/  STL [R1+0xb88], R10 ;  /* 0x000b880a01007387 */ /* 0x0001e40000100800 */
[----:B0-----:R-:W-:-:S02]  /*dff0*/  LEA.HI.X.SX32 R10, R8, R6, 0x1, P0 ;  /* 0x00000006080a7211 */ /* 0x001fc400000f0eff */
[----:B------:R-:W5:Y:S01]  /*e000*/  LDL.LU R8, [R1+0x16c] ;  /* 0x00016c0001087983 */ /* 0x000f620000300800 */
[----:B------:R-:W-:-:S05]  /*e010*/  LEA R11, P6, R19, R17, 0x1 ;  /* 0x00000011130b7211 */ /* 0x000fca00078c08ff */
[----:B------:R0:W-:Y:S04]  /*e020*/  STL [R1+0xbc0], R11 ;  /* 0x000bc00b01007387 */ /* 0x0001e80000100800 */
[----:B------:R1:W-:Y:S01]  /*e030*/  STL [R1+0xb8c], R10 ;  /* 0x000b8c0a01007387 */ /* 0x0003e20000100800 */
[-C--:B0-----:R-:W-:Y:S02]  /*e040*/  LEA R11, P0, R20, R17.reuse, 0x1 ;  /* 0x00000011140b7211 */ /* 0x081fe400078008ff */
[----:B-1----:R-:W-:Y:S02]  /*e050*/  LEA.HI.X.SX32 R10, R29, R6, 0x1, P1 ;  /* 0x000000061d0a7211 */ /* 0x002fe400008f0eff */
[----:B------:R-:W5:Y:S04]  /*e060*/  LDL.LU R29, [R1+0x168] ;  /* 0x00016800011d7983 */ /* 0x000f680000300800 */
[----:B------:R0:W-:Y:S04]  /*e070*/  STL [R1+0xbc8], R11 ;  /* 0x000bc80b01007387 */ /* 0x0001e80000100800 */
[----:B------:R1:W-:Y:S01]  /*e080*/  STL [R1+0xb94], R10 ;  /* 0x000b940a01007387 */ /* 0x0003e20000100800 */
[----:B0-----:R-:W-:-:S02]  /*e090*/  LEA R11, P1, R22, R17, 0x1 ;  /* 0x00000011160b7211 */ /* 0x001fc400078208ff */
        /* <DEDUP_REMOVED lines=15> */
[-C--:B-1----:R-:W-:Y:S02]  /*e190*/  LEA.HI.X.SX32 R10, R18, R6.reuse, 0x1, P5 ;  /* 0x00000006120a7211 */ /* 0x082fe400028f0eff */
[----:B------:R-:W5:Y:S04]  /*e1a0*/  LDL.LU R18, [R1+0x154] ;  /* 0x0001540001127983 */ /* 0x000f680000300800 */
[----:B------:R-:W-:Y:S04]  /*e1b0*/  STL [R1+0xbe8], R11 ;  /* 0x000be80b01007387 */ /* 0x000fe80000100800 */
[----:B------:R0:W-:Y:S02]  /*e1c0*/  STL [R1+0xbb4], R10 ;  /* 0x000bb40a01007387 */ /* 0x0001e40000100800 */
[----:B0-----:R-:W-:-:S02]  /*e1d0*/  LEA.HI.X.SX32 R10, R19, R6, 0x1, P6 ;  /* 0x00000006130a7211 */ /* 0x001fc400030f0eff */
[----:B------:R-:W5:Y:S01]  /*e1e0*/  LDL.LU R19, [R1+0x150] ;  /* 0x0001500001137983 */ /* 0x000f620000300800 */
[----:B----4-:R-:W-:-:S05]  /*e1f0*/  LEA R11, P5, R0, R17, 0x1 ;  /* 0x00000011000b7211 */ /* 0x010fca00078a08ff */
[----:B------:R-:W-:Y:S04]  /*e200*/  STL [R1+0xbf0], R11 ;  /* 0x000bf00b01007387 */ /* 0x000fe80000100800 */
[----:B------:R0:W-:Y:S02]  /*e210*/  STL [R1+0xbbc], R10 ;  /* 0x000bbc0a01007387 */ /* 0x0001e40000100800 */
[-C--:B0-----:R-:W-:Y:S02]  /*e220*/  LEA.HI.X.SX32 R10, R20, R6.reuse, 0x1, P0 ;  /* 0x00000006140a7211 */ /* 0x081fe400000f0eff */
[----:B------:R-:W-:Y:S01]  /*e230*/  LEA R11, P6, R2, R17, 0x1 ;  /* 0x00000011020b7211 */ /* 0x000fe200078c08ff */
        /* <DEDUP_REMOVED lines=15> */
[----:B-----5:R-:W-:-:S05]  /*e330*/  LEA R11, P2, R5, R17, 0x1 ;  /* 0x00000011050b7211 */ /* 0x020fca00078408ff */
[----:B------:R0:W-:Y:S04]  /*e340*/  STL [R1+0xc10], R11 ;  /* 0x000c100b01007387 */ /* 0x0001e80000100800 */
[----:B------:R1:W-:Y:S01]  /*e350*/  STL [R1+0xbdc], R10 ;  /* 0x000bdc0a01007387 */ /* 0x0003e20000100800 */
[----:B0-----:R-:W-:Y:S02]  /*e360*/  LEA R11, P3, R8, R17, 0x1 ;  /* 0x00000011080b7211 */ /* 0x001fe400078608ff */
[-C--:B-1----:R-:W-:Y:S02]  /*e370*/  LEA.HI.X.SX32 R10, R27, R6.reuse, 0x1, P4 ;  /* 0x000000061b0a7211 */ /* 0x082fe400020f0eff */
        /* <DEDUP_REMOVED lines=42> */
[----:B------:R0:W-:Y:S04]  /*e620*/  STL [R1+0xc24], R10 ;  /* 0x000c240a01007387 */ /* 0x0001e80000100800 */
[----:B0-----:R-:W4:Y:S01]  /*e630*/  LDL.LU R10, [R1+0x108] ;  /* 0x00010800010a7983 */ /* 0x001f220000300800 */
[----:B------:R-:W-:-:S02]  /*e640*/  LEA.HI.X.SX32 R9, R9, R6, 0x1, P6 ;  /* 0x0000000609097211 */ /* 0x000fc400030f0eff */
        /* <DEDUP_REMOVED lines=8> */
[-C--:B0-----:R-:W-:Y:S02]  /*e6d0*/  LEA.HI.X.SX32 R9, R18, R6.reuse, 0x1, P1 ;  /* 0x0000000612097211 */ /* 0x081fe400008f0eff */
[----:B------:R-:W3:Y:S01]  /*e6e0*/  LDL.LU R18, [R1+0x100] ;  /* 0x0001000001127983 */ /* 0x000ee20000300800 */
[----:B-----5:R-:W-:Y:S02]  /*e6f0*/  LEA R11, P0, R27, R17, 0x1 ;  /* 0x000000111b0b7211 */ /* 0x020fe400078008ff */
[----:B------:R-:W-:-:S03]  /*e700*/  LEA.HI.X.SX32 R12, R19, R6, 0x1, P2 ;  /* 0x00000006130c7211 */ /* 0x000fc600010f0eff */
[----:B------:R-:W-:Y:S04]  /*e710*/  STL [R1+0xc70], R11 ;  /* 0x000c700b01007387 */ /* 0x000fe80000100800 */
[----:B------:R0:W-:Y:S04]  /*e720*/  STL [R1+0xc3c], R9 ;  /* 0x000c3c0901007387 */ /* 0x0001e80000100800 */
[----:B0-----:R-:W5:Y:S01]  /*e730*/  LDL.LU R9, [R1+0xfc] ;  /* 0x0000fc0001097983 */ /* 0x001f620000300800 */
[----:B------:R-:W-:-:S05]  /*e740*/  LEA R11, P1, R0, R17, 0x1 ;  /* 0x00000011000b7211 */ /* 0x000fca00078208ff */
[----:B------:R-:W-:Y:S04]  /*e750*/  STL [R1+0xc78], R11 ;  /* 0x000c780b01007387 */ /* 0x000fe80000100800 */
[----:B------:R0:W-:Y:S04]  /*e760*/  STL [R1+0xc44], R12 ;  /* 0x000c440c01007387 */ /* 0x0001e80000100800 */
[----:B------:R-:W5:Y:S01]  /*e770*/  LDL.LU R19, [R1+0xf8] ;  /* 0x0000f80001137983 */ /* 0x000f620000300800 */
[----:B0-----:R-:W-:Y:S02]  /*e780*/  LEA.HI.X.SX32 R12, R20, R6, 0x1, P3 ;  /* 0x00000006140c7211 */ /* 0x001fe400018f0eff */
[----:B------:R-:W-:-:S05]  /*e790*/  LEA R11, P2, R2, R17, 0x1 ;  /* 0x00000011020b7211 */ /* 0x000fca00078408ff */
[----:B------:R-:W-:Y:S04]  /*e7a0*/  STL [R1+0xc80], R11 ;  /* 0x000c800b01007387 */ /* 0x000fe80000100800 */
[----:B------:R0:W-:Y:S04]  /*e7b0*/  STL [R1+0xc4c], R12 ;  /* 0x000c4c0c01007387 */ /* 0x0001e80000100800 */
[----:B------:R-:W5:Y:S01]  /*e7c0*/  LDL.LU R20, [R1+0xf0] ;  /* 0x0000f00001147983 */ /* 0x000f620000300800 */
[----:B0-----:R-:W-:Y:S02]  /*e7d0*/  LEA.HI.X.SX32 R12, R22, R6, 0x1, P4 ;  /* 0x00000006160c7211 */ /* 0x001fe400020f0eff */
[----:B------:R-:W-:-:S05]  /*e7e0*/  LEA R11, P3, R3, R17, 0x1 ;  /* 0x00000011030b7211 */ /* 0x000fca00078608ff */
        /* <DEDUP_REMOVED lines=14> */
[----:B------:R-:W-:-:S02]  /*e8d0*/  LEA R11, P6, R8, R17, 0x1 ;  /* 0x00000011080b7211 */ /* 0x000fc400078c08ff */
[----:B------:R-:W-:-:S03]  /*e8e0*/  LEA.HI.X.SX32 R0, R0, R6, 0x1, P1 ;  /* 0x0000000600007211 */ /* 0x000fc600008f0eff */
[----:B------:R0:W-:Y:S04]  /*e8f0*/  STL [R1+0xca0], R11 ;  /* 0x000ca00b01007387 */ /* 0x0001e80000100800 */
[----:B------:R-:W-:Y:S04]  /*e900*/  STL [R1+0xc6c], R12 ;  /* 0x000c6c0c01007387 */ /* 0x000fe80000100800 */
[----:B------:R-:W5:Y:S01]  /*e910*/  LDL.LU R27, [R1+0xdc] ;  /* 0x0000dc00011b7983 */ /* 0x000f620000300800 */
[----:B0-----:R-:W-:-:S05]  /*e920*/  LEA R11, P0, R29, R17, 0x1 ;  /* 0x000000111d0b7211 */ /* 0x001fca00078008ff */
[----:B------:R-:W-:Y:S04]  /*e930*/  STL [R1+0xca8], R11 ;  /* 0x000ca80b01007387 */ /* 0x000fe80000100800 */
[----:B------:R0:W-:Y:S01]  /*e940*/  STL [R1+0xc74], R0 ;  /* 0x000c740001007387 */ /* 0x0001e20000100800 */
[----:B------:R-:W-:-:S03]  /*e950*/  LEA.HI.X.SX32 R2, R2, R6, 0x1, P2 ;  /* 0x0000000602027211 */ /* 0x000fc600010f0eff */
[----:B0-----:R-:W5:Y:S01]  /*e960*/  LDL.LU R0, [R1+0xd8] ;  /* 0x0000d80001007983 */ /* 0x001f620000300800 */
[----:B------:R-:W-:Y:S02]  /*e970*/  LEA.HI.X.SX32 R3, R3, R6, 0x1, P3 ;  /* 0x0000000603037211 */ /* 0x000fe400018f0eff */
[----:B----4-:R-:W-:-:S05]  /*e980*/  LEA R11, P1, R16, R17, 0x1 ;  /* 0x00000011100b7211 */ /* 0x010fca00078208ff */
[----:B------:R0:W-:Y:S04]  /*e990*/  STL [R1+0xcb0], R11 ;  /* 0x000cb00b01007387 */ /* 0x0001e80000100800 */
[----:B------:R1:W-:Y:S01]  /*e9a0*/  STL [R1+0xc7c], R2 ;  /* 0x000c7c0201007387 */ /* 0x0003e20000100800 */
[----:B0-----:R-:W-:-:S03]  /*e9b0*/  LEA R11, P2, R10, R17, 0x1 ;  /* 0x000000110a0b7211 */ /* 0x001fc600078408ff */
[----:B-1----:R-:W4:Y:S04]  /*e9c0*/  LDL.LU R2, [R1+0xd4] ;  /* 0x0000d40001027983 */ /* 0x002f280000300800 */
[----:B------:R-:W-:Y:S04]  /*e9d0*/  STL [R1+0xcb8], R11 ;  /* 0x000cb80b01007387 */ /* 0x000fe80000100800 */
[----:B------:R0:W-:Y:S04]  /*e9e0*/  STL [R1+0xc84], R3 ;  /* 0x000c840301007387 */ /* 0x0001e80000100800 */
[----:B0-----:R-:W4:Y:S01]  /*e9f0*/  LDL.LU R3, [R1+0xd0] ;  /* 0x0000d00001037983 */ /* 0x001f220000300800 */
[----:B------:R-:W-:-:S02]  /*ea00*/  LEA.HI.X.SX32 R4, R4, R6, 0x1, P4 ;  /* 0x0000000604047211 */ /* 0x000fc400020f0eff */
[----:B--2---:R-:W-:-:S05]  /*ea10*/  LEA R11, P3, R7, R17, 0x1 ;  /* 0x00000011070b7211 */ /* 0x004fca00078608ff */
[----:B------:R-:W-:Y:S04]  /*ea20*/  STL [R1+0xcc0], R11 ;  /* 0x000cc00b01007387 */ /* 0x000fe80000100800 */
[----:B------:R0:W-:Y:S04]  /*ea30*/  STL [R1+0xc8c], R4 ;  /* 0x000c8c0401007387 */ /* 0x0001e80000100800 */
[----:B0-----:R-:W2:Y:S01]  /*ea40*/  LDL.LU R4, [R1+0xc8] ;  /* 0x0000c80001047983 */ /* 0x001ea20000300800 */
[----:B---3--:R-:W-:Y:S02]  /*ea50*/  LEA R11, P4, R18, R17, 0x1 ;  /* 0x00000011120b7211 */ /* 0x008fe400078808ff */
[----:B------:R-:W-:-:S03]  /*ea60*/  LEA.HI.X.SX32 R12, R5, R6, 0x1, P5 ;  /* 0x00000006050c7211 */ /* 0x000fc600028f0eff */
[----:B------:R5:W-:Y:S04]  /*ea70*/  STL [R1+0xcc8], R11 ;  /* 0x000cc80b01007387 */ /* 0x000be80000100800 */
[----:B------:R-:W3:Y:S04]  /*ea80*/  LDL.LU R5, [R1+0xc4] ;  /* 0x0000c40001057983 */ /* 0x000ee80000300800 */
[----:B------:R0:W-:Y:S01]  /*ea90*/  STL [R1+0xc94], R12 ;  /* 0x000c940c01007387 */ /* 0x0001e20000100800 */
[----:B-----5:R-:W-:Y:S02]  /*eaa0*/  LEA R11, P5, R9, R17, 0x1 ;  /* 0x00000011090b7211 */ /* 0x020fe400078a08ff */
[----:B0-----:R-:W-:-:S03]  /*eab0*/  LEA.HI.X.SX32 R12, R8, R6, 0x1, P6 ;  /* 0x00000006080c7211 */ /* 0x001fc600030f0eff */
[----:B------:R0:W-:Y:S04]  /*eac0*/  STL [R1+0xcd0], R11 ;  /* 0x000cd00b01007387 */ /* 0x0001e80000100800 */
[----:B------:R-:W5:Y:S01]  /*ead0*/  LDL.LU R8, [R1+0xc0] ;  /* 0x0000c00001087983 */ /* 0x000f620000300800 */
[----:B0-----:R-:W-:-:S03]  /*eae0*/  LEA R11, P6, R19, R17, 0x1 ;  /* 0x00000011130b7211 */ /* 0x001fc600078c08ff */
[----:B------:R0:W-:Y:S04]  /*eaf0*/  STL [R1+0xc9c], R12 ;  /* 0x000c9c0c01007387 */ /* 0x0001e80000100800 */
[----:B------:R1:W-:Y:S01]  /*eb00*/  STL [R1+0xcd8], R11 ;  /* 0x000cd80b01007387 */ /* 0x0003e20000100800 */
[----:B0-----:R-:W-:-:S03]  /*eb10*/  LEA.HI.X.SX32 R12, R29, R6, 0x1, P0 ;  /* 0x000000061d0c7211 */ /* 0x001fc600000f0eff */
[----:B------:R-:W5:Y:S04]  /*eb20*/  LDL.LU R29, [R1+0xbc] ;  /* 0x0000bc00011d7983 */ /* 0x000f680000300800 */
[----:B------:R0:W-:Y:S01]  /*eb30*/  STL [R1+0xca4], R12 ;  /* 0x000ca40c01007387 */ /* 0x0001e20000100800 */
[----:B-1----:R-:W-:Y:S02]  /*eb40*/  LEA R11, P0, R20, R17, 0x1 ;  /* 0x00000011140b7211 */ /* 0x002fe400078008ff */
[----:B0-----:R-:W-:-:S03]  /*eb50*/  LEA.HI.X.SX32 R12, R16, R6, 0x1, P1 ;  /* 0x00000006100c7211 */ /* 0x001fc600008f0eff */
[----:B------:R0:W-:Y:S04]  /*eb60*/  STL [R1+0xce0], R11 ;  /* 0x000ce00b01007387 */ /* 0x0001e80000100800 */
[----:B------:R-:W5:Y:S04]  /*eb70*/  LDL.LU R16, [R1+0xb8] ;  /* 0x0000b80001107983 */ /* 0x000f680000300800 */
[----:B------:R1:W-:Y:S01]  /*eb80*/  STL [R1+0xcac], R12 ;  /* 0x000cac0c01007387 */ /* 0x0003e20000100800 */
[----:B0-----:R-:W-:Y:S02]  /*eb90*/  LEA R11, P1, R22, R17, 0x1 ;  /* 0x00000011160b7211 */ /* 0x001fe400078208ff */
[----:B-1----:R-:W-:-:S03]  /*eba0*/  LEA.HI.X.SX32 R12, R10, R6, 0x1, P2 ;  /* 0x000000060a0c7211 */ /* 0x002fc600010f0eff */
[----:B------:R0:W-:Y:S04]  /*ebb0*/  STL [R1+0xce8], R11 ;  /* 0x000ce80b01007387 */ /* 0x0001e80000100800 */
[----:B------:R-:W-:Y:S01]  /*ebc0*/  STL [R1+0xcb4], R12 ;  /* 0x000cb40c01007387 */ /* 0x000fe20000100800 */
[----:B0-----:R-:W-:-:S03]  /*ebd0*/  LEA.HI.X.SX32 R11, R7, R6, 0x1, P3 ;  /* 0x00000006070b7211 */ /* 0x001fc600018f0eff */
[----:B------:R-:W5:Y:S01]  /*ebe0*/  LDL.LU R7, [R1+0xb0] ;  /* 0x0000b00001077983 */ /* 0x000f620000300800 */
[----:B------:R-:W-:-:S05]  /*ebf0*/  LEA R10, P2, R23, R17, 0x1 ;  /* 0x00000011170a7211 */ /* 0x000fca00078408ff */
[----:B------:R-:W-:Y:S04]  /*ec00*/  STL [R1+0xcf0], R10 ;  /* 0x000cf00a01007387 */ /* 0x000fe80000100800 */
[----:B------:R0:W-:Y:S02]  /*ec10*/  STL [R1+0xcbc], R11 ;  /* 0x000cbc0b01007387 */ /* 0x0001e40000100800 */
[-C--:B0-----:R-:W-:Y:S02]  /*ec20*/  LEA.HI.X.SX32 R11, R18, R6.reuse, 0x1, P4 ;  /* 0x00000006120b7211 */ /* 0x081fe400020f0eff */
[----:B------:R-:W-:Y:S01]  /*ec30*/  LEA R10, P3, R26, R17, 0x1 ;  /* 0x000000111a0a7211 */ /* 0x000fe200078608ff */
[----:B------:R-:W5:Y:S04]  /*ec40*/  LDL.LU R18, [R1+0xac] ;  /* 0x0000ac0001127983 */ /* 0x000f680000300800 */
[----:B------:R-:W-:Y:S04]  /*ec50*/  STL [R1+0xcf8], R10 ;  /* 0x000cf80a01007387 */ /* 0x000fe80000100800 */
[----:B------:R0:W-:Y:S01]  /*ec60*/  STL [R1+0xcc4], R11 ;  /* 0x000cc40b01007387 */ /* 0x0001e20000100800 */
[----:B------:R-:W-:-:S03]  /*ec70*/  LEA.HI.X.SX32 R9, R9, R6, 0x1, P5 ;  /* 0x0000000609097211 */ /* 0x000fc600028f0eff */
[----:B0-----:R-:W5:Y:S01]  /*ec80*/  LDL.LU R11, [R1+0xa8] ;  /* 0x0000a800010b7983 */ /* 0x001f620000300800 */
[----:B------:R-:W-:-:S05]  /*ec90*/  LEA R10, P4, R27, R17, 0x1 ;  /* 0x000000111b0a7211 */ /* 0x000fca00078808ff */
[----:B------:R0:W-:Y:S04]  /*eca0*/  STL [R1+0xd00], R10 ;  /* 0x000d000a01007387 */ /* 0x0001e80000100800 */
[----:B------:R1:W-:Y:S04]  /*ecb0*/  STL [R1+0xccc], R9 ;  /* 0x000ccc0901007387 */ /* 0x0003e80000100800 */
[----:B0-----:R-:W5:Y:S01]  /*ecc0*/  LDL.LU R10, [R1+0xa0] ;  /* 0x0000a000010a7983 */ /* 0x001f620000300800 */
[----:B-1----:R-:W-:Y:S02]  /*ecd0*/  LEA.HI.X.SX32 R9, R19, R6, 0x1, P6 ;  /* 0x0000000613097211 */ /* 0x002fe400030f0eff */
[----:B------:R-:W-:-:S05]  /*ece0*/  LEA R12, P5, R0, R17, 0x1 ;  /* 0x00000011000c7211 */ /* 0x000fca00078a08ff */
[----:B------:R-:W-:Y:S04]  /*ecf0*/  STL [R1+0xd08], R12 ;  /* 0x000d080c01007387 */ /* 0x000fe80000100800 */
[----:B------:R0:W-:Y:S04]  /*ed00*/  STL [R1+0xcd4], R9 ;  /* 0x000cd40901007387 */ /* 0x0001e80000100800 */
[----:B------:R-:W5:Y:S01]  /*ed10*/  LDL.LU R19, [R1+0x9c] ;  /* 0x00009c0001137983 */ /* 0x000f620000300800 */
[----:B0-----:R-:W-:Y:S02]  /*ed20*/  LEA.HI.X.SX32 R9, R20, R6, 0x1, P0 ;  /* 0x0000000614097211 */ /* 0x001fe400000f0eff */
[----:B----4-:R-:W-:-:S05]  /*ed30*/  LEA R12, P6, R2, R17, 0x1 ;  /* 0x00000011020c7211 */ /* 0x010fca00078c08ff */
[----:B------:R0:W-:Y:S04]  /*ed40*/  STL [R1+0xd10], R12 ;  /* 0x000d100c01007387 */ /* 0x0001e80000100800 */
[----:B------:R2:W-:Y:S01]  /*ed50*/  STL [R1+0xcdc], R9 ;  /* 0x000cdc0901007387 */ /* 0x0005e20000100800 */
[----:B------:R-:W-:-:S05]  /*ed60*/  LEA R13, P0, R3, R17, 0x1 ;  /* 0x00000011030d7211 */ /* 0x000fca00078008ff */
[----:B------:R-:W-:Y:S04]  /*ed70*/  STL [R1+0xd18], R13 ;  /* 0x000d180d01007387 */ /* 0x000fe80000100800 */
[----:B------:R-:W4:Y:S01]  /*ed80*/  LDL.LU R20, [R1+0x98] ;  /* 0x0000980001147983 */ /* 0x000f220000300800 */
[----:B0-----:R-:W-:-:S05]  /*ed90*/  LEA.HI.X.SX32 R12, R22, R6, 0x1, P1 ;  /* 0x00000006160c7211 */ /* 0x001fca00008f0eff */
[----:B------:R0:W-:Y:S01]  /*eda0*/  STL [R1+0xce4], R12 ;  /* 0x000ce40c01007387 */ /* 0x0001e20000100800 */
[----:B--2---:R-:W-:-:S05]  /*edb0*/  LEA R9, P1, R4, R17, 0x1 ;  /* 0x0000001104097211 */ /* 0x004fca00078208ff */
[----:B------:R3:W-:Y:S04]  /*edc0*/  STL [R1+0xd20], R9 ;  /* 0x000d200901007387 */ /* 0x0007e80000100800 */
[----:B------:R-:W2:Y:S01]  /*edd0*/  LDL.LU R22, [R1+0x94] ;  /* 0x0000940001167983 */ /* 0x000ea20000300800 */
[-C--:B0-----:R-:W-:Y:S02]  /*ede0*/  LEA.HI.X.SX32 R12, R23, R6.reuse, 0x1, P2 ;  /* 0x00000006170c7211 */ /* 0x081fe400010f0eff */
[-C--:B------:R-:W-:Y:S02]  /*edf0*/  LEA.HI.X.SX32 R13, R26, R6.reuse, 0x1, P3 ;  /* 0x000000061a0d7211 */ /* 0x080fe400018f0eff */
[----:B---3--:R-:W-:Y:S01]  /*ee00*/  LEA R9, P2, R5, R17, 0x1 ;  /* 0x0000001105097211 */ /* 0x008fe200078408ff */
[----:B------:R-:W-:Y:S04]  /*ee10*/  STL [R1+0xcec], R12 ;  /* 0x000cec0c01007387 */ /* 0x000fe80000100800 */
[----:B------:R0:W-:Y:S04]  /*ee20*/  STL [R1+0xd28], R9 ;  /* 0x000d280901007387 */ /* 0x0001e80000100800 */
[----:B------:R-:W-:Y:S04]  /*ee30*/  STL [R1+0xcf4], R13 ;  /* 0x000cf40d01007387 */ /* 0x000fe80000100800 */
[----:B------:R-:W3:Y:S01]  /*ee40*/  LDL.LU R23, [R1+0x90] ;  /* 0x0000900001177983 */ /* 0x000ee20000300800 */
[----:B0-----:R-:W-:-:S02]  /*ee50*/  LEA.HI.X.SX32 R9, R27, R6, 0x1, P4 ;  /* 0x000000061b097211 */ /* 0x001fc400020f0eff */
[----:B-----5:R-:W-:-:S05]  /*ee60*/  LEA R12, P3, R8, R17, 0x1 ;  /* 0x00000011080c7211 */ /* 0x020fca00078608ff */
[----:B------:R0:W-:Y:S04]  /*ee70*/  STL [R1+0xd30], R12 ;  /* 0x000d300c01007387 */ /* 0x0001e80000100800 */
[----:B------:R1:W-:Y:S04]  /*ee80*/  STL [R1+0xcfc], R9 ;  /* 0x000cfc0901007387 */ /* 0x0003e80000100800 */
[----:B------:R-:W5:Y:S01]  /*ee90*/  LDL.LU R26, [R1+0x88] ;  /* 0x00008800011a7983 */ /* 0x000f620000300800 */
[----:B0-----:R-:W-:Y:S02]  /*eea0*/  LEA R12, P4, R29, R17, 0x1 ;  /* 0x000000111d0c7211 */ /* 0x001fe400078808ff */
[----:B-1----:R-:W-:-:S03]  /*eeb0*/  LEA.HI.X.SX32 R9, R0, R6, 0x1, P5 ;  /* 0x0000000600097211 */ /* 0x002fc600028f0eff */
[----:B------:R-:W-:Y:S04]  /*eec0*/  STL [R1+0xd38], R12 ;  /* 0x000d380c01007387 */ /* 0x000fe80000100800 */
[----:B------:R-:W-:Y:S04]  /*eed0*/  STL [R1+0xd04], R9 ;  /* 0x000d040901007387 */ /* 0x000fe80000100800 */
[----:B------:R-:W5:Y:S01]  /*eee0*/  LDL.LU R27, [R1+0x84] ;  /* 0x00008400011b7983 */ /* 0x000f620000300800 */
[----:B------:R-:W-:Y:S02]  /*eef0*/  LEA.HI.X.SX32 R2, R2, R6, 0x1, P6 ;  /* 0x0000000602027211 */ /* 0x000fe400030f0eff */
[----:B------:R-:W-:-:S02]  /*ef00*/  LEA R0, P5, R16, R17, 0x1 ;  /* 0x0000001110007211 */ /* 0x000fc400078a08ff */
[----:B------:R-:W-:-:S03]  /*ef10*/  LEA.HI.X.SX32 R3, R3, R6, 0x1, P0 ;  /* 0x0000000603037211 */ /* 0x000fc600000f0eff */
[----:B------:R0:W-:Y:S04]  /*ef20*/  STL [R1+0xd40], R0 ;  /* 0x000d400001007387 */ /* 0x0001e80000100800 */
[----:B0-----:R-:W5:Y:S04]  /*ef30*/  LDL.LU R0, [R1+0x80] ;  /* 0x0000800001007983 */ /* 0x001f680000300800 */
[----:B------:R0:W-:Y:S01]  /*ef40*/  STL [R1+0xd0c], R2 ;  /* 0x000d0c0201007387 */ /* 0x0001e20000100800 */
[----:B------:R-:W-:-:S03]  /*ef50*/  LEA R9, P6, R7, R17, 0x1 ;  /* 0x0000001107097211 */ /* 0x000fc600078c08ff */
[----:B0-----:R-:W5:Y:S04]  /*ef60*/  LDL.LU R2, [R1+0x78] ;  /* 0x0000780001027983 */ /* 0x001f680000300800 */
[----:B------:R-:W-:Y:S01]  /*ef70*/  STL [R1+0xd48], R9 ;  /* 0x000d480901007387 */ /* 0x000fe20000100800 */
[----:B------:R-:W-:-:S03]  /*ef80*/  LEA.HI.X.SX32 R12, R4, R6, 0x1, P1 ;  /* 0x00000006040c7211 */ /* 0x000fc600008f0eff */
[----:B------:R0:W-:Y:S04]  /*ef90*/  STL [R1+0xd14], R3 ;  /* 0x000d140301007387 */ /* 0x0001e80000100800 */
[----:B0-----:R-:W5:Y:S01]  /*efa0*/  LDL.LU R3, [R1+0x74] ;  /* 0x0000740001037983 */ /* 0x001f620000300800 */
[----:B------:R-:W-:-:S05]  /*efb0*/  LEA R9, P0, R18, R17, 0x1 ;  /* 0x0000001112097211 */ /* 0x000fca00078008ff */
[----:B------:R0:W-:Y:S04]  /*efc0*/  STL [R1+0xd50], R9 ;  /* 0x000d500901007387 */ /* 0x0001e80000100800 */
[----:B------:R-:W5:Y:S04]  /*efd0*/  LDL.LU R4, [R1+0x70] ;  /* 0x0000700001047983 */ /* 0x000f680000300800 */
[----:B------:R1:W-:Y:S01]  /*efe0*/  STL [R1+0xd1c], R12 ;  /* 0x000d1c0c01007387 */ /* 0x0003e20000100800 */
[----:B0-----:R-:W-:Y:S02]  /*eff0*/  LEA R9, P1, R11, R17, 0x1 ;  /* 0x000000110b097211 */ /* 0x001fe400078208ff */
[----:B-1----:R-:W-:-:S03]  /*f000*/  LEA.HI.X.SX32 R12, R5, R6, 0x1, P2 ;  /* 0x00000006050c7211 */ /* 0x002fc600010f0eff */
[----:B------:R0:W-:Y:S04]  /*f010*/  STL [R1+0xd58], R9 ;  /* 0x000d580901007387 */ /* 0x0001e80000100800 */
[----:B------:R-:W5:Y:S01]  /*f020*/  LDL.LU R5, [R1+0x6c] ;  /* 0x00006c0001057983 */ /* 0x000f620000300800 */
[----:B------:R-:W-:-:S03]  /*f030*/  LEA.HI.X.SX32 R13, R8, R6, 0x1, P3 ;  /* 0x00000006080d7211 */ /* 0x000fc600018f0eff */
[----:B------:R-:W-:Y:S01]  /*f040*/  STL [R1+0xd24], R12 ;  /* 0x000d240c01007387 */ /* 0x000fe20000100800 */
[----:B0-----:R-:W-:-:S05]  /*f050*/  LEA R9, P2, R10, R17, 0x1 ;  /* 0x000000110a097211 */ /* 0x001fca00078408ff */
[----:B------:R-:W-:Y:S04]  /*f060*/  STL [R1+0xd60], R9 ;  /* 0x000d600901007387 */ /* 0x000fe80000100800 */
[----:B------:R0:W-:Y:S02]  /*f070*/  STL [R1+0xd2c], R13 ;  /* 0x000d2c0d01007387 */ /* 0x0001e40000100800 */
[----:B0-----:R-:W-:Y:S02]  /*f080*/  LEA.HI.X.SX32 R13, R29, R6, 0x1, P4 ;  /* 0x000000061d0d7211 */ /* 0x001fe400020f0eff */
[----:B------:R-:W-:-:S05]  /*f090*/  LEA R12, P3, R19, R17, 0x1 ;  /* 0x00000011130c7211 */ /* 0x000fca00078608ff */
[----:B------:R-:W-:Y:S04]  /*f0a0*/  STL [R1+0xd68], R12 ;  /* 0x000d680c01007387 */ /* 0x000fe80000100800 */
[----:B------:R-:W5:Y:S04]  /*f0b0*/  LDL.LU R29, [R1+0x68] ;  /* 0x00006800011d7983 */ /* 0x000f680000300800 */
[----:B------:R0:W-:Y:S01]  /*f0c0*/  STL [R1+0xd34], R13 ;  /* 0x000d340d01007387 */ /* 0x0001e20000100800 */
[----:B------:R-:W-:Y:S01]  /*f0d0*/  IMAD.MOV.U32 R9, RZ, RZ, R15 ;  /* 0x000000ffff097224 */ /* 0x000fe200078e000f */
[----:B0-----:R-:W-:-:S02]  /*f0e0*/  LEA.HI.X.SX32 R13, R16, R6, 0x1, P5 ;  /* 0x00000006100d7211 */ /* 0x001fc400028f0eff */
[----:B------:R-:W5:Y:S01]  /*f0f0*/  LDL.LU R16, [R1+0x64] ;  /* 0x0000640001107983 */ /* 0x000f620000300800 */
[----:B----4-:R-:W-:-:S05]  /*f100*/  LEA R12, P4, R20, R17, 0x1 ;  /* 0x00000011140c7211 */ /* 0x010fca00078808ff */
[----:B------:R-:W-:Y:S04]  /*f110*/  STL [R1+0xd70], R12 ;  /* 0x000d700c01007387 */ /* 0x000fe80000100800 */
[----:B------:R0:W-:Y:S04]  /*f120*/  STL [R1+0xd3c], R13 ;  /* 0x000d3c0d01007387 */ /* 0x0001e80000100800 */
[----:B------:R-:W4:Y:S01]  /*f130*/  LDL.LU R15, [R1+0x60] ;  /* 0x00006000010f7983 */ /* 0x000f220000300800 */
[----:B------:R-:W-:-:S03]  /*f140*/  IMAD.MOV.U32 R8, RZ, RZ, R14 ;  /* 0x000000ffff087224 */ /* 0x000fc600078e000e */
[----:B------:R-:W4:Y:S01]  /*f150*/  LDL.LU R14, [R1+0x5c] ;  /* 0x00005c00010e7983 */ /* 0x000f220000300800 */
[----:B0-----:R-:W-:Y:S02]  /*f160*/  LEA.HI.X.SX32 R13, R7, R6, 0x1, P6 ;  /* 0x00000006070d7211 */ /* 0x001fe400030f0eff */
[----:B--2---:R-:W-:-:S05]  /*f170*/  LEA R12, P5, R22, R17, 0x1 ;  /* 0x00000011160c7211 */ /* 0x004fca00078a08ff */
[----:B------:R3:W-:Y:S04]  /*f180*/  STL [R1+0xd78], R12 ;  /* 0x000d780c01007387 */ /* 0x0007e80000100800 */
[----:B------:R-:W2:Y:S04]  /*f190*/  LDL.LU R7, [R1+0x58] ;  /* 0x0000580001077983 */ /* 0x000ea80000300800 */
[----:B------:R0:W-:Y:S01]  /*f1a0*/  STL [R1+0xd44], R13 ;  /* 0x000d440d01007387 */ /* 0x0001e20000100800 */
[----:B---3--:R-:W-:Y:S02]  /*f1b0*/  LEA R12, P6, R23, R17, 0x1 ;  /* 0x00000011170c7211 */ /* 0x008fe400078c08ff */
[----:B0-----:R-:W-:-:S03]  /*f1c0*/  LEA.HI.X.SX32 R13, R18, R6, 0x1, P0 ;  /* 0x00000006120d7211 */ /* 0x001fc600000f0eff */
[----:B------:R5:W-:Y:S04]  /*f1d0*/  STL [R1+0xd80], R12 ;  /* 0x000d800c01007387 */ /* 0x000be80000100800 */
[----:B------:R-:W3:Y:S01]  /*f1e0*/  LDL.LU R18, [R1+0x54] ;  /* 0x0000540001127983 */ /* 0x000ee20000300800 */
[----:B------:R-:W-:-:S03]  /*f1f0*/  LEA.HI.X.SX32 R11, R11, R6, 0x1, P1 ;  /* 0x000000060b0b7211 */ /* 0x000fc600008f0eff */
[----:B------:R-:W-:Y:S01]  /*f200*/  STL [R1+0xd4c], R13 ;  /* 0x000d4c0d01007387 */ /* 0x000fe20000100800 */
[----:B-----5:R-:W-:-:S05]  /*f210*/  LEA R12, P0, R26, R17, 0x1 ;  /* 0x000000111a0c7211 */ /* 0x020fca00078008ff */
[----:B------:R0:W-:Y:S04]  /*f220*/  STL [R1+0xd88], R12 ;  /* 0x000d880c01007387 */ /* 0x0001e80000100800 */
[----:B------:R1:W-:Y:S01]  /*f230*/  STL [R1+0xd54], R11 ;  /* 0x000d540b01007387 */ /* 0x0003e20000100800 */
[-C--:B0-----:R-:W-:Y:S02]  /*f240*/  LEA.HI.X.SX32 R12, R10, R6.reuse, 0x1, P2 ;  /* 0x000000060a0c7211 */ /* 0x081fe400010f0eff */
[----:B------:R-:W-:Y:S02]  /*f250*/  LEA R13, P1, R27, R17, 0x1 ;  /* 0x000000111b0d7211 */ /* 0x000fe400078208ff */
[----:B------:R-:W-:-:S03]  /*f260*/  LEA.HI.X.SX32 R10, R19, R6, 0x1, P3 ;  /* 0x00000006130a7211 */ /* 0x000fc600018f0eff */
[----:B------:R-:W-:Y:S04]  /*f270*/  STL [R1+0xd90], R13 ;  /* 0x000d900d01007387 */ /* 0x000fe80000100800 */
[----:B------:R0:W-:Y:S04]  /*f280*/  STL [R1+0xd5c], R12 ;  /* 0x000d5c0c01007387 */ /* 0x0001e80000100800 */
[----:B------:R-:W5:Y:S01]  /*f290*/  LDL.LU R19, [R1+0x50] ;  /* 0x0000500001137983 */ /* 0x000f620000300800 */
[----:B-1----:R-:W-:-:S05]  /*f2a0*/  LEA R11, P2, R0, R17, 0x1 ;  /* 0x00000011000b7211 */ /* 0x002fca00078408ff */
[----:B------:R1:W-:Y:S04]  /*f2b0*/  STL [R1+0xd98], R11 ;  /* 0x000d980b01007387 */ /* 0x0003e80000100800 */
[----:B------:R-:W-:Y:S01]  /*f2c0*/  STL [R1+0xd64], R10 ;  /* 0x000d640a01007387 */ /* 0x000fe20000100800 */
[----:B0-----:R-:W-:Y:S02]  /*f2d0*/  LEA R12, P3, R2, R17, 0x1 ;  /* 0x00000011020c7211 */ /* 0x001fe400078608ff */
[----:B-1----:R-:W-:-:S03]  /*f2e0*/  LEA.HI.X.SX32 R11, R20, R6, 0x1, P4 ;  /* 0x00000006140b7211 */ /* 0x002fc600020f0eff */
[----:B------:R0:W-:Y:S04]  /*f2f0*/  STL [R1+0xda0], R12 ;  /* 0x000da00c01007387 */ /* 0x0001e80000100800 */
[----:B------:R-:W5:Y:S01]  /*f300*/  LDL.LU R20, [R1+0x4c] ;  /* 0x00004c0001147983 */ /* 0x000f620000300800 */
[----:B0-----:R-:W-:Y:S02]  /*f310*/  LEA.HI.X.SX32 R12, R22, R6, 0x1, P5 ;  /* 0x00000006160c7211 */ /* 0x001fe400028f0eff */
[-C--:B------:R-:W-:Y:S01]  /*f320*/  LEA R10, P4, R3, R17.reuse, 0x1 ;  /* 0x00000011030a7211 */ /* 0x080fe200078808ff */
[----:B------:R0:W-:Y:S04]  /*f330*/  STL [R1+0xd6c], R11 ;  /* 0x000d6c0b01007387 */ /* 0x0001e80000100800 */
[----:B------:R1:W-:Y:S04]  /*f340*/  STL [R1+0xda8], R10 ;  /* 0x000da80a01007387 */ /* 0x0003e80000100800 */
[----:B------:R1:W-:Y:S01]  /*f350*/  STL [R1+0xd74], R12 ;  /* 0x000d740c01007387 */ /* 0x0003e20000100800 */
[----:B0-----:R-:W-:-:S03]  /*f360*/  LEA R11, P5, R4, R17, 0x1 ;  /* 0x00000011040b7211 */ /* 0x001fc600078a08ff */
[----:B------:R-:W5:Y:S01]  /*f370*/  LDL.LU R22, [R1+0x48] ;  /* 0x0000480001167983 */ /* 0x000f620000300800 */
[----:B-1----:R-:W-:-:S03]  /*f380*/  LEA.HI.X.SX32 R10, R23, R6, 0x1, P6 ;  /* 0x00000006170a7211 */ /* 0x002fc600030f0eff */
[----:B------:R-:W-:Y:S04]  /*f390*/  STL [R1+0xdb0], R11 ;  /* 0x000db00b01007387 */ /* 0x000fe80000100800 */
[----:B------:R-:W-:Y:S01]  /*f3a0*/  STL [R1+0xd7c], R10 ;  /* 0x000d7c0a01007387 */ /* 0x000fe20000100800 */
[----:B------:R-:W-:-:S05]  /*f3b0*/  LEA R13, P6, R5, R17, 0x1 ;  /* 0x00000011050d7211 */ /* 0x000fca00078c08ff */
[----:B------:R0:W-:Y:S04]  /*f3c0*/  STL [R1+0xdb8], R13 ;  /* 0x000db80d01007387 */ /* 0x0001e80000100800 */
[----:B------:R-:W5:Y:S01]  /*f3d0*/  LDL.LU R23, [R1+0x44] ;  /* 0x0000440001177983 */ /* 0x000f620000300800 */
[----:B------:R-:W-:-:S05]  /*f3e0*/  LEA.HI.X.SX32 R12, R26, R6, 0x1, P0 ;  /* 0x000000061a0c7211 */ /* 0x000fca00000f0eff */
[----:B------:R1:W-:Y:S01]  /*f3f0*/  STL [R1+0xd84], R12 ;  /* 0x000d840c01007387 */ /* 0x0003e20000100800 */
[-C--:B0-----:R-:W-:Y:S01]  /*f400*/  LEA.HI.X.SX32 R13, R27, R6.reuse, 0x1, P1 ;  /* 0x000000061b0d7211 */ /* 0x081fe200008f0eff */
[----:B------:R-:W-:Y:S02]  /*f410*/  IMAD.MOV.U32 R10, RZ, RZ, R8 ;  /* 0x000000ffff0a7224 */ /* 0x000fe400078e0008 */
[----:B------:R-:W-:Y:S01]  /*f420*/  IMAD.MOV.U32 R8, RZ, RZ, R24 ;  /* 0x000000ffff087224 */ /* 0x000fe200078e0018 */
[----:B------:R-:W-:Y:S02]  /*f430*/  LEA.HI.X.SX32 R0, R0, R6, 0x1, P2 ;  /* 0x0000000600007211 */ /* 0x000fe400010f0eff */
[----:B-1----:R-:W-:-:S05]  /*f440*/  LEA R12, P0, R29, R17, 0x1 ;  /* 0x000000111d0c7211 */ /* 0x002fca00078008ff */
[----:B------:R0:W-:Y:S04]  /*f450*/  STL [R1+0xdc0], R12 ;  /* 0x000dc00c01007387 */ /* 0x0001e80000100800 */
[----:B------:R-:W-:Y:S04]  /*f460*/  STL [R1+0xd8c], R13 ;  /* 0x000d8c0d01007387 */ /* 0x000fe80000100800 */
[----:B------:R-:W5:Y:S01]  /*f470*/  LDL.LU R24, [R1+0x40] ;  /* 0x0000400001187983 */ /* 0x000f620000300800 */
[----:B0-----:R-:W-:-:S05]  /*f480*/  LEA R12, P1, R16, R17, 0x1 ;  /* 0x00000011100c7211 */ /* 0x001fca00078208ff */
[----:B------:R4:W-:Y:S01]  /*f490*/  STL [R1+0xdc8], R12 ;  /* 0x000dc80c01007387 */ /* 0x0009e20000100800 */
[----:B------:R-:W-:Y:S02]  /*f4a0*/  IMAD.MOV.U32 R11, RZ, RZ, R9 ;  /* 0x000000ffff0b7224 */ /* 0x000fe400078e0009 */
[----:B------:R-:W-:Y:S01]  /*f4b0*/  IMAD.MOV.U32 R9, RZ, RZ, R25 ;  /* 0x000000ffff097224 */ /* 0x000fe200078e0019 */
[----:B------:R0:W-:Y:S01]  /*f4c0*/  STL [R1+0xd94], R0 ;  /* 0x000d940001007387 */ /* 0x0001e20000100800 */
[----:B----4-:R-:W-:-:S05]  /*f4d0*/  LEA R12, P2, R15, R17, 0x1 ;  /* 0x000000110f0c7211 */ /* 0x010fca00078408ff */
[----:B------:R-:W-:Y:S04]  /*f4e0*/  STL [R1+0xdd0], R12 ;  /* 0x000dd00c01007387 */ /* 0x000fe80000100800 */
[----:B------:R-:W4:Y:S01]  /*f4f0*/  LDL.LU R25, [R1+0x3c] ;  /* 0x00003c0001197983 */ /* 0x000f220000300800 */
[-C--:B------:R-:W-:Y:S02]  /*f500*/  LEA.HI.X.SX32 R2, R2, R6.reuse, 0x1, P3 ;  /* 0x0000000602027211 */ /* 0x080fe400018f0eff */
[-C--:B0-----:R-:W-:Y:S02]  /*f510*/  LEA R0, P3, R14, R17.reuse, 0x1 ;  /* 0x000000110e007211 */ /* 0x081fe400078608ff */
[----:B------:R-:W-:Y:S01]  /*f520*/  LEA.HI.X.SX32 R3, R3, R6, 0x1, P4 ;  /* 0x0000000603037211 */ /* 0x000fe200020f0eff */
[----:B------:R2:W-:Y:S04]  /*f530*/  STL [R1+0xd9c], R2 ;  /* 0x000d9c0201007387 */ /* 0x0005e80000100800 */
[----:B------:R0:W-:Y:S04]  /*f540*/  STL [R1+0xdd8], R0 ;  /* 0x000dd80001007387 */ /* 0x0001e80000100800 */
[----:B------:R-:W-:Y:S01]  /*f550*/  STL [R1+0xda4], R3 ;  /* 0x000da40301007387 */ /* 0x000fe20000100800 */
[----:B--2---:R-:W-:-:S03]  /*f560*/  LEA R2, P4, R7, R17, 0x1 ;  /* 0x0000001107027211 */ /* 0x004fc600078808ff */
[----:B------:R-:W2:Y:S01]  /*f570*/  LDL.LU R26, [R1+0x38] ;  /* 0x00003800011a7983 */ /* 0x000ea20000300800 */
[----:B0-----:R-:W-:-:S03]  /*f580*/  LEA.HI.X.SX32 R0, R4, R6, 0x1, P5 ;  /* 0x0000000604007211 */ /* 0x001fc600028f0eff */
[----:B------:R3:W-:Y:S04]  /*f590*/  STL [R1+0xde0], R2 ;  /* 0x000de00201007387 */ /* 0x0007e80000100800 */
[----:B------:R0:W-:Y:S04]  /*f5a0*/  STL [R1+0xdac], R0 ;  /* 0x000dac0001007387 */ /* 0x0001e80000100800 */
[----:B------:R-:W2:Y:S01]  /*f5b0*/  LDL.LU R27, [R1+0x34] ;  /* 0x00003400011b7983 */ /* 0x000ea20000300800 */
[----:B---3--:R-:W-:-:S03]  /*f5c0*/  LEA R2, P5, R18, R17, 0x1 ;  /* 0x0000001112027211 */ /* 0x008fc600078a08ff */
[----:B0-----:R-:W3:Y:S04]  /*f5d0*/  LDL.LU R0, [R1+0x30] ;  /* 0x0000300001007983 */ /* 0x001ee80000300800 */
[----:B------:R0:W-:Y:S04]  /*f5e0*/  STL [R1+0xde8], R2 ;  /* 0x000de80201007387 */ /* 0x0001e80000100800 */
[----:B0-----:R-:W3:Y:S01]  /*f5f0*/  LDL.LU R2, [R1+0x2c] ;  /* 0x00002c0001027983 */ /* 0x001ee20000300800 */
[----:B------:R-:W-:-:S03]  /*f600*/  LEA.HI.X.SX32 R4, R5, R6, 0x1, P6 ;  /* 0x0000000605047211 */ /* 0x000fc600030f0eff */
[----:B------:R-:W3:Y:S04]  /*f610*/  LDL.LU R3, [R1+0x28] ;  /* 0x0000280001037983 */ /* 0x000ee80000300800 */
[----:B------:R0:W-:Y:S04]  /*f620*/  STL [R1+0xdb4], R4 ;  /* 0x000db40401007387 */ /* 0x0001e80000100800 */
[----:B0-----:R-:W3:Y:S01]  /*f630*/  LDL.LU R4, [R1+0x24] ;  /* 0x0000240001047983 */ /* 0x001ee20000300800 */
[----:B-----5:R-:W-:Y:S02]  /*f640*/  LEA R5, P6, R19, R17, 0x1 ;  /* 0x0000001113057211 */ /* 0x020fe400078c08ff */
[----:B------:R-:W-:-:S03]  /*f650*/  LEA.HI.X.SX32 R12, R29, R6, 0x1, P0 ;  /* 0x000000061d0c7211 */ /* 0x000fc600000f0eff */
[----:B------:R0:W-:Y:S04]  /*f660*/  STL [R1+0xdf0], R5 ;  /* 0x000df00501007387 */ /* 0x0001e80000100800 */
[----:B0-----:R-:W5:Y:S04]  /*f670*/  LDL.LU R5, [R1+0x20] ;  /* 0x0000200001057983 */ /* 0x001f680000300800 */
[----:B------:R0:W-:Y:S04]  /*f680*/  STL [R1+0xdbc], R12 ;  /* 0x000dbc0c01007387 */ /* 0x0001e80000100800 */
[----:B------:R-:W5:Y:S01]  /*f690*/  LDL.LU R29, [R1+0x1c] ;  /* 0x00001c00011d7983 */ /* 0x000f620000300800 */
[----:B------:R-:W-:-:S02]  /*f6a0*/  LEA R13, P0, R20, R17, 0x1 ;  /* 0x00000011140d7211 */ /* 0x000fc400078008ff */
[----:B0-----:R-:W-:-:S03]  /*f6b0*/  LEA.HI.X.SX32 R12, R16, R6, 0x1, P1 ;  /* 0x00000006100c7211 */ /* 0x001fc600008f0eff */
[----:B------:R-:W-:Y:S01]  /*f6c0*/  STL [R1+0xdf8], R13 ;  /* 0x000df80d01007387 */ /* 0x000fe20000100800 */
[----:B------:R-:W-:-:S03]  /*f6d0*/  LEA.HI.X.SX32 R15, R15, R6, 0x1, P2 ;  /* 0x000000060f0f7211 */ /* 0x000fc600010f0eff */
[----:B------:R-:W5:Y:S04]  /*f6e0*/  LDL.LU R16, [R1+0x18] ;  /* 0x0000180001107983 */ /* 0x000f680000300800 */
[----:B------:R0:W-:Y:S01]  /*f6f0*/  STL [R1+0xdc4], R12 ;  /* 0x000dc40c01007387 */ /* 0x0001e20000100800 */
[----:B------:R-:W-:Y:S01]  /*f700*/  LEA R28, P1, R22, R17, 0x1 ;  /* 0x00000011161c7211 */ /* 0x000fe200078208ff */
[----:B0-----:R-:W-:-:S04]  /*f710*/  IMAD.MOV.U32 R12, RZ, RZ, R10 ;  /* 0x000000ffff0c7224 */ /* 0x001fc800078e000a */
[----:B------:R-:W-:Y:S04]  /*f720*/  STL [R1+0xe00], R28 ;  /* 0x000e001c01007387 */ /* 0x000fe80000100800 */
[----:B------:R0:W-:Y:S04]  /*f730*/  STL [R1+0xdcc], R15 ;  /* 0x000dcc0f01007387 */ /* 0x0001e80000100800 */
[----:B0-----:R-:W5:Y:S01]  /*f740*/  LDL.LU R15, [R1+0x14] ;  /* 0x00001400010f7983 */ /* 0x001f620000300800 */
[----:B------:R-:W-:-:S05]  /*f750*/  LEA R10, P2, R23, R17, 0x1 ;  /* 0x00000011170a7211 */ /* 0x000fca00078408ff */
[----:B------:R0:W-:Y:S02]  /*f760*/  STL [R1+0xe08], R10 ;  /* 0x000e080a01007387 */ /* 0x0001e40000100800 */
[----:B0-----:R-:W-:Y:S02]  /*f770*/  LEA.HI.X.SX32 R10, R14, R6, 0x1, P3 ;  /* 0x000000060e0a7211 */ /* 0x001fe400018f0eff */
[----:B------:R-:W5:Y:S01]  /*f780*/  LDL.LU R14, [R1+0x10] ;  /* 0x00001000010e7983 */ /* 0x000f620000300800 */
[----:B------:R-:W-:-:S03]  /*f790*/  IMAD.MOV.U32 R13, RZ, RZ, R11 ;  /* 0x000000ffff0d7224 */ /* 0x000fc600078e000b */
[----:B------:R0:W-:Y:S04]  /*f7a0*/  STL [R1+0xdd4], R10 ;  /* 0x000dd40a01007387 */ /* 0x0001e80000100800 */
[----:B------:R-:W5:Y:S01]  /*f7b0*/  LDL.LU R28, [R1+0xc] ;  /* 0x00000c00011c7983 */ /* 0x000f620000300800 */
[----:B0-----:R-:W-:Y:S02]  /*f7c0*/  LEA.HI.X.SX32 R10, R7, R6, 0x1, P4 ;  /* 0x00000006070a7211 */ /* 0x001fe400020f0eff */
[----:B------:R-:W-:-:S05]  /*f7d0*/  LEA R11, P3, R24, R17, 0x1 ;  /* 0x00000011180b7211 */ /* 0x000fca00078608ff */
[----:B------:R0:W-:Y:S04]  /*f7e0*/  STL [R1+0xe10], R11 ;  /* 0x000e100b01007387 */ /* 0x0001e80000100800 */
[----:B0-----:R-:W5:Y:S04]  /*f7f0*/  LDL.LU R11, [R1+0x8] ;  /* 0x00000800010b7983 */ /* 0x001f680000300800 */
[----:B------:R0:W-:Y:S04]  /*f800*/  STL [R1+0xddc], R10 ;  /* 0x000ddc0a01007387 */ /* 0x0001e80000100800 */
[----:B0-----:R-:W5:Y:S01]  /*f810*/  LDL.LU R10, [R1+0x4] ;  /* 0x00000400010a7983 */ /* 0x001f620000300800 */
[----:B----4-:R-:W-:-:S05]  /*f820*/  LEA R7, P4, R25, R17, 0x1 ;  /* 0x0000001119077211 */ /* 0x010fca00078808ff */
[----:B------:R0:W-:Y:S04]  /*f830*/  STL [R1+0xe18], R7 ;  /* 0x000e180701007387 */ /* 0x0001e80000100800 */
[----:B0-----:R-:W4:Y:S01]  /*f840*/  LDL.LU R7, [R1] ;  /* 0x0000000001077983 */ /* 0x001f220000300800 */
[-C--:B------:R-:W-:Y:S02]  /*f850*/  LEA.HI.X.SX32 R18, R18, R6.reuse, 0x1, P5 ;  /* 0x0000000612127211 */ /* 0x080fe400028f0eff */
[----:B------:R-:W-:-:S03]  /*f860*/  LEA.HI.X.SX32 R19, R19, R6, 0x1, P6 ;  /* 0x0000000613137211 */ /* 0x000fc600030f0eff */
[----:B------:R2:W-:Y:S02]  /*f870*/  STL [R1+0xde4], R18 ;  /* 0x000de41201007387 */ /* 0x0005e40000100800 */
[----:B--2---:R-:W-:-:S05]  /*f880*/  LEA R18, P5, R26, R17, 0x1 ;  /* 0x000000111a127211 */ /* 0x004fca00078a08ff */
[----:B------:R0:W-:Y:S01]  /*f890*/  STL [R1+0xe20], R18 ;  /* 0x000e201201007387 */ /* 0x0001e20000100800 */
[----:B------:R-:W-:-:S03]  /*f8a0*/  LEA.HI.X.SX32 R20, R20, R6, 0x1, P0 ;  /* 0x0000000614147211 */ /* 0x000fc600000f0eff */
[----:B0-----:R-:W2:Y:S04]  /*f8b0*/  LDL.LU R18, [R1+0x11c0] ;  /* 0x0011c00001127983 */ /* 0x001ea80000300800 */
[----:B------:R0:W-:Y:S02]  /*f8c0*/  STL [R1+0xdec], R19 ;  /* 0x000dec1301007387 */ /* 0x0001e40000100800 */
[----:B0-----:R-:W-:-:S05]  /*f8d0*/  LEA R19, P6, R27, R17, 0x1 ;  /* 0x000000111b137211 */ /* 0x001fca00078c08ff */
[----:B------:R0:W-:Y:S01]  /*f8e0*/  STL [R1+0xe28], R19 ;  /* 0x000e281301007387 */ /* 0x0001e20000100800 */
[----:B------:R-:W-:-:S03]  /*f8f0*/  LEA.HI.X.SX32 R22, R22, R6, 0x1, P1 ;  /* 0x0000000616167211 */ /* 0x000fc600008f0eff */
[----:B0-----:R-:W2:Y:S04]  /*f900*/  LDL.LU R19, [R1+0x11bc] ;  /* 0x0011bc0001137983 */ /* 0x001ea80000300800 */
[----:B------:R3:W-:Y:S02]  /*f910*/  STL [R1+0xdf4], R20 ;  /* 0x000df41401007387 */ /* 0x0007e40000100800 */
[----:B---3--:R-:W-:-:S05]  /*f920*/  LEA R20, P0, R0, R17, 0x1 ;  /* 0x0000001100147211 */ /* 0x008fca00078008ff */
[----:B------:R0:W-:Y:S01]  /*f930*/  STL [R1+0xe30], R20 ;  /* 0x000e301401007387 */ /* 0x0001e20000100800 */
[----:B------:R-:W-:-:S03]  /*f940*/  LEA.HI.X.SX32 R23, R23, R6, 0x1, P2 ;  /* 0x0000000617177211 */ /* 0x000fc600010f0eff */
[----:B0-----:R-:W3:Y:S04]  /*f950*/  LDL.LU R20, [R1+0x11b8] ;  /* 0x0011b80001147983 */ /* 0x001ee80000300800 */
[----:B------:R0:W-:Y:S02]  /*f960*/  STL [R1+0xdfc], R22 ;  /* 0x000dfc1601007387 */ /* 0x0001e40000100800 */
[----:B0-----:R-:W-:-:S05]  /*f970*/  LEA R22, P1, R2, R17, 0x1 ;  /* 0x0000001102167211 */ /* 0x001fca00078208ff */
        /* <DEDUP_REMOVED lines=14> */
[----:B-----5:R-:W-:-:S05]  /*fa60*/  LEA R25, P4, R5, R17, 0x1 ;  /* 0x0000001105197211 */ /* 0x020fca00078808ff */
[----:B------:R0:W-:Y:S01]  /*fa70*/  STL [R1+0xe50], R25 ;  /* 0x000e501901007387 */ /* 0x0001e20000100800 */
[----:B------:R-:W-:-:S03]  /*fa80*/  LEA.HI.X.SX32 R27, R27, R6, 0x1, P6 ;  /* 0x000000061b1b7211 */ /* 0x000fc600030f0eff */
[----:B0-----:R-:W5:Y:S04]  /*fa90*/  LDL.LU R25, [R1+0x11a8] ;  /* 0x0011a80001197983 */ /* 0x001f680000300800 */
        /* <DEDUP_REMOVED lines=32> */
[----:B------:R0:W-:Y:S04]  /*fca0*/  STL [R1+0xe88], R5 ;  /* 0x000e880501007387 */ /* 0x0001e80000100800 */
[----:B0-----:R-:W2:Y:S04]  /*fcb0*/  LDL.LU R5, [R1+0x118c] ;  /* 0x00118c0001057983 */ /* 0x001ea80000300800 */
[----:B------:R4:W-:Y:S02]  /*fcc0*/  STL [R1+0xe54], R29 ;  /* 0x000e541d01007387 */ /* 0x0009e40000100800 */
[----:B----4-:R-:W-:-:S05]  /*fcd0*/  LEA R29, P5, R7, R17, 0x1 ;  /* 0x00000011071d7211 */ /* 0x010fca00078a08ff */
[----:B------:R0:W-:Y:S04]  /*fce0*/  STL [R1+0xe90], R29 ;  /* 0x000e901d01007387 */ /* 0x0001e80000100800 */
[----:B0-----:R-:W4:Y:S01]  /*fcf0*/  LDL.LU R29, [R1+0x1188] ;  /* 0x00118800011d7983 */ /* 0x001f220000300800 */
[----:B------:R-:W-:-:S05]  /*fd00*/  LEA.HI.X.SX32 R16, R16, R6, 0x1, P6 ;  /* 0x0000000610107211 */ /* 0x000fca00030f0eff */
        /* <DEDUP_REMOVED lines=15> */
[----:B------:R4:W-:Y:S01]  /*fe00*/  STL [R1+0xe74], R28 ;  /* 0x000e741c01007387 */ /* 0x0009e20000100800 */
[----:B------:R-:W-:Y:S02]  /*fe10*/  LEA.HI.X.SX32 R10, R10, R6, 0x1, P4 ;  /* 0x000000060a0a7211 */ /* 0x000fe400020f0eff */
[----:B----4-:R-:W-:-:S05]  /*fe20*/  LEA R28, P2, R14, R17, 0x1 ;  /* 0x000000110e1c7211 */ /* 0x010fca00078408ff */
[----:B------:R0:W-:Y:S02]  /*fe30*/  STL [R1+0xeb0], R28 ;  /* 0x000eb01c01007387 */ /* 0x0001e40000100800 */
[----:B0-----:R-:W-:Y:S02]  /*fe40*/  LEA.HI.X.SX32 R28, R11, R6, 0x1, P3 ;  /* 0x000000060b1c7211 */ /* 0x001fe400018f0eff */
[----:B------:R-:W4:Y:S04]  /*fe50*/  LDL.LU R11, [R1+0x1a8] ;  /* 0x0001a800010b7983 */ /* 0x000f280000300800 */
[----:B------:R2:W-:Y:S02]  /*fe60*/  STL [R1+0xe7c], R28 ;  /* 0x000e7c1c01007387 */ /* 0x0005e40000100800 */
[----:B--2---:R-:W-:-:S05]  /*fe70*/  LEA R28, P3, R5, R17, 0x1 ;  /* 0x00000011051c7211 */ /* 0x004fca00078608ff */
[----:B------:R0:W-:Y:S04]  /*fe80*/  STL [R1+0xeb8], R28 ;  /* 0x000eb81c01007387 */ /* 0x0001e80000100800 */
[----:B------:R1:W-:Y:S01]  /*fe90*/  STL [R1+0xe84], R10 ;  /* 0x000e840a01007387 */ /* 0x0003e20000100800 */
[----:B0-----:R-:W-:Y:S02]  /*fea0*/  LEA R28, P4, R4, R17, 0x1 ;  /* 0x00000011041c7211 */ /* 0x001fe400078808ff */
[----:B-1----:R-:W-:-:S03]  /*feb0*/  LEA.HI.X.SX32 R10, R7, R6, 0x1, P5 ;  /* 0x00000006070a7211 */ /* 0x002fc600028f0eff */
[----:B------:R0:W-:Y:S01]  /*fec0*/  STL [R1+0xec0], R28 ;  /* 0x000ec01c01007387 */ /* 0x0001e20000100800 */
[----:B------:R-:W-:-:S03]  /*fed0*/  LEA.HI.X.SX32 R7, R29, R6, 0x1, P6 ;  /* 0x000000061d077211 */ /* 0x000fc600030f0eff */
[----:B------:R1:W-:Y:S01]  /*fee0*/  STL [R1+0xe8c], R10 ;  /* 0x000e8c0a01007387 */ /* 0x0003e20000100800 */
[-C--:B0-----:R-:W-:Y:S02]  /*fef0*/  LEA R28, P5, R3, R17.reuse, 0x1 ;  /* 0x00000011031c7211 */ /* 0x081fe400078a08ff */
[----:B-1----:R-:W-:-:S03]  /*ff00*/  LEA R10, P6, R2, R17, 0x1 ;  /* 0x00000011020a7211 */ /* 0x002fc600078c08ff */
[----:B------:R-:W-:Y:S04]  /*ff10*/  STL [R1+0xec8], R28 ;  /* 0x000ec81c01007387 */ /* 0x000fe80000100800 */
[----:B------:R0:W-:Y:S04]  /*ff20*/  STL [R1+0xe94], R7 ;  /* 0x000e940701007387 */ /* 0x0001e80000100800 */
[----:B------:R1:W-:Y:S01]  /*ff30*/  STL [R1+0xed0], R10 ;  /* 0x000ed00a01007387 */ /* 0x0003e20000100800 */
[----:B0-----:R-:W-:Y:S02]  /*ff40*/  LEA.HI.X.SX32 R7, R16, R6, 0x1, P0 ;  /* 0x0000000610077211 */ /* 0x001fe400000f0eff */
[----:B-1----:R-:W-:-:S03]  /*ff50*/  LEA R10, P0, R0, R17, 0x1 ;  /* 0x00000011000a7211 */ /* 0x002fc600078008ff */
[----:B------:R0:W-:Y:S01]  /*ff60*/  STL [R1+0xe9c], R7 ;  /* 0x000e9c0701007387 */ /* 0x0001e20000100800 */
[----:B------:R-:W-:-:S03]  /*ff70*/  LEA.HI.X.SX32 R5, R5, R6, 0x1, P3 ;  /* 0x0000000605057211 */ /* 0x000fc600018f0eff */
[----:B------:R1:W-:Y:S01]  /*ff80*/  STL [R1+0xed8], R10 ;  /* 0x000ed80a01007387 */ /* 0x0003e20000100800 */
[-C--:B0-----:R-:W-:Y:S02]  /*ff90*/  LEA.HI.X.SX32 R7, R15, R6.reuse, 0x1, P1 ;  /* 0x000000060f077211 */ /* 0x081fe400008f0eff */
[-C--:B------:R-:W-:Y:S02]  /*ffa0*/  LEA R15, P1, R27, R17.reuse, 0x1 ;  /* 0x000000111b0f7211 */ /* 0x080fe400078208ff */
[----:B-1----:R-:W-:Y:S01]  /*ffb0*/  LEA.HI.X.SX32 R10, R14, R6, 0x1, P2 ;  /* 0x000000060e0a7211 */ /* 0x002fe200010f0eff */
[----:B------:R0:W-:Y:S04]  /*ffc0*/  STL [R1+0xea4], R7 ;  /* 0x000ea40701007387 */ /* 0x0001e80000100800 */
[----:B------:R-:W-:Y:S01]  /*ffd0*/  STL [R1+0xee0], R15 ;  /* 0x000ee00f01007387 */ /* 0x000fe20000100800 */
[----:B0-----:R-:W-:-:S03]  /*ffe0*/  LEA R7, P2, R26, R17, 0x1 ;  /* 0x000000111a077211 */ /* 0x001fc600078408ff */
[----:B------:R5:W-:Y:S04]  /*fff0*/  STL [R1+0xeac], R10 ;  /* 0x000eac0a01007387 */ /* 0x000be80000100800 */
[----:B------:R0:W-:Y:S04]  /*10000*/  STL [R1+0xee8], R7 ;  /* 0x000ee80701007387 */ /* 0x0001e80000100800 */
[----:B------:R1:W-:Y:S01]  /*10010*/  STL [R1+0xeb4], R5 ;  /* 0x000eb40501007387 */ /* 0x0003e20000100800 */
[----:B-----5:R-:W-:Y:S02]  /*10020*/  LEA R10, P3, R25, R17, 0x1 ;  /* 0x00000011190a7211 */ /* 0x020fe400078608ff */
[----:B0-----:R-:W-:-:S02]  /*10030*/  LEA.HI.X.SX32 R7, R4, R6, 0x1, P4 ;  /* 0x0000000604077211 */ /* 0x001fc400020f0eff */
[-C--:B------:R-:W-:Y:S02]  /*10040*/  LEA.HI.X.SX32 R4, R3, R6.reuse, 0x1, P5 ;  /* 0x0000000603047211 */ /* 0x080fe400028f0eff */
[-C--:B-1----:R-:W-:Y:S01]  /*10050*/  LEA R5, P4, R24, R17.reuse, 0x1 ;  /* 0x0000001118057211 */ /* 0x082fe200078808ff */
[----:B------:R-:W-:Y:S01]  /*10060*/  STL [R1+0xef0], R10 ;  /* 0x000ef00a01007387 */ /* 0x000fe20000100800 */
[-C--:B------:R-:W-:Y:S02]  /*10070*/  LEA R3, P5, R23, R17.reuse, 0x1 ;  /* 0x0000001117037211 */ /* 0x080fe400078a08ff */
[----:B------:R-:W-:Y:S01]  /*10080*/  LEA.HI.X.SX32 R2, R2, R6, 0x1, P6 ;  /* 0x0000000602027211 */ /* 0x000fe200030f0eff */
[----:B------:R-:W-:Y:S04]  /*10090*/  STL [R1+0xebc], R7 ;  /* 0x000ebc0701007387 */ /* 0x000fe80000100800 */
[----:B------:R-:W-:Y:S04]  /*100a0*/  STL [R1+0xef8], R5 ;  /* 0x000ef80501007387 */ /* 0x000fe80000100800 */
[----:B------:R0:W-:Y:S04]  /*100b0*/  STL [R1+0xec4], R4 ;  /* 0x000ec40401007387 */ /* 0x0001e80000100800 */
[----:B------:R1:W-:Y:S04]  /*100c0*/  STL [R1+0xefc], R3 ;  /* 0x000efc0301007387 */ /* 0x0003e80000100800 */
[----:B------:R3:W-:Y:S01]  /*100d0*/  STL [R1+0xecc], R2 ;  /* 0x000ecc0201007387 */ /* 0x0007e20000100800 */
[----:B0-----:R-:W-:-:S02]  /*100e0*/  LEA R4, P6, R22, R17, 0x1 ;  /* 0x0000001116047211 */ /* 0x001fc400078c08ff */
[----:B-1----:R-:W-:-:S03]  /*100f0*/  LEA.HI.X.SX32 R3, R0, R6, 0x1, P0 ;  /* 0x0000000600037211 */ /* 0x002fc600000f0eff */
[----:B------:R-:W-:Y:S01]  /*10100*/  STL [R1+0xf00], R4 ;  /* 0x000f000401007387 */ /* 0x000fe20000100800 */
[----:B------:R-:W-:Y:S02]  /*10110*/  LEA.HI.X.SX32 R0, R27, R6, 0x1, P1 ;  /* 0x000000061b007211 */ /* 0x000fe400008f0eff */
[-C--:B---3--:R-:W-:Y:S01]  /*10120*/  LEA R2, P0, R20, R17.reuse, 0x1 ;  /* 0x0000001114027211 */ /* 0x088fe200078008ff */
[----:B------:R0:W-:Y:S04]  /*10130*/  STL [R1+0xed4], R3 ;  /* 0x000ed40301007387 */ /* 0x0001e80000100800 */
[----:B------:R1:W-:Y:S04]  /*10140*/  STL [R1+0xf04], R2 ;  /* 0x000f040201007387 */ /* 0x0003e80000100800 */
[----:B------:R2:W-:Y:S01]  /*10150*/  STL [R1+0xedc], R0 ;  /* 0x000edc0001007387 */ /* 0x0005e20000100800 */
[----:B0-----:R-:W-:-:S02]  /*10160*/  LEA R3, P1, R19, R17, 0x1 ;  /* 0x0000001113037211 */ /* 0x001fc400078208ff */
[----:B-1----:R-:W-:-:S03]  /*10170*/  LEA.HI.X.SX32 R2, R26, R6, 0x1, P2 ;  /* 0x000000061a027211 */ /* 0x002fc600010f0eff */
[----:B------:R0:W-:Y:S01]  /*10180*/  STL [R1+0xf08], R3 ;  /* 0x000f080301007387 */ /* 0x0001e20000100800 */
[----:B--2---:R-:W-:-:S03]  /*10190*/  LEA R0, P2, R18, R17, 0x1 ;  /* 0x0000001112007211 */ /* 0x004fc600078408ff */
[----:B------:R-:W-:Y:S01]  /*101a0*/  STL [R1+0xee4], R2 ;  /* 0x000ee40201007387 */ /* 0x000fe20000100800 */
[----:B------:R-:W-:-:S03]  /*101b0*/  IMAD R21, R21, c[0x0][0x190], RZ ;  /* 0x0000640015157a24 */ /* 0x000fc600078e02ff */
[----:B------:R1:W-:Y:S01]  /*101c0*/  STL [R1+0xf0c], R0 ;  /* 0x000f0c0001007387 */ /* 0x0003e20000100800 */
[----:B0-----:R-:W-:-:S05]  /*101d0*/  LEA.HI.X.SX32 R3, R25, R6, 0x1, P3 ;  /* 0x0000000619037211 */ /* 0x001fca00018f0eff */
[----:B------:R0:W-:Y:S01]  /*101e0*/  STL [R1+0xeec], R3 ;  /* 0x000eec0301007387 */ /* 0x0001e20000100800 */
[-C--:B-1----:R-:W-:Y:S02]  /*101f0*/  LEA.HI.X.SX32 R0, R24, R6.reuse, 0x1, P4 ;  /* 0x0000000618007211 */ /* 0x082fe400020f0eff */
[----:B0-----:R-:W-:Y:S01]  /*10200*/  LEA R3, P4, R21, R17, 0x1 ;  /* 0x0000001115037211 */ /* 0x001fe200078808ff */
[----:B------:R-:W-:Y:S01]  /*10210*/  IMAD.MOV.U32 R7, RZ, RZ, c[0x0][0x188] ;  /* 0x00006200ff077624 */ /* 0x000fe200078e00ff */
[----:B------:R-:W-:-:S03]  /*10220*/  LEA.HI.X.SX32 R4, R19, R6, 0x1, P1 ;  /* 0x0000000613047211 */ /* 0x000fc600008f0eff */
[C---:B------:R-:W-:Y:S02]  /*10230*/  IMAD R10, R7.reuse, 0x3f, RZ ;  /* 0x0000003f070a7824 */ /* 0x040fe400078e02ff */
[----:B------:R-:W-:Y:S01]  /*10240*/  IMAD R7, R7, 0x3e, RZ ;  /* 0x0000003e07077824 */ /* 0x000fe200078e02ff */
[----:B----4-:R-:W-:-:S05]  /*10250*/  LEA R2, P3, R11, R17, 0x1 ;  /* 0x000000110b027211 */ /* 0x010fca00078608ff */
[----:B------:R0:W-:Y:S04]  /*10260*/  STL [R1+0xf10], R2 ;  /* 0x000f100201007387 */ /* 0x0001e80000100800 */
[----:B------:R1:W-:Y:S01]  /*10270*/  STL [R1+0xef4], R0 ;  /* 0x000ef40001007387 */ /* 0x0003e20000100800 */
[----:B0-----:R-:W-:-:S03]  /*10280*/  LEA.HI.X.SX32 R2, R23, R6, 0x1, P5 ;  /* 0x0000000617027211 */ /* 0x001fc600028f0eff */
[----:B------:R-:W-:Y:S01]  /*10290*/  STL [R1+0xb68], R3 ;  /* 0x000b680301007387 */ /* 0x000fe20000100800 */
[----:B-1----:R-:W-:-:S03]  /*102a0*/  LEA.HI.X.SX32 R0, R22, R6, 0x1, P6 ;  /* 0x0000000616007211 */ /* 0x002fc600030f0eff */
[----:B------:R0:W-:Y:S04]  /*102b0*/  STL [R1+0xb54], R2 ;  /* 0x000b540201007387 */ /* 0x0001e80000100800 */
[----:B------:R1:W-:Y:S01]  /*102c0*/  STL [R1+0xb58], R0 ;  /* 0x000b580001007387 */ /* 0x0003e20000100800 */
[-C--:B0-----:R-:W-:Y:S02]  /*102d0*/  LEA.HI.X.SX32 R2, R20, R6.reuse, 0x1, P0 ;  /* 0x0000000614027211 */ /* 0x081fe400000f0eff */
[----:B-1----:R-:W-:-:S03]  /*102e0*/  LEA.HI.X.SX32 R0, R18, R6, 0x1, P2 ;  /* 0x0000000612007211 */ /* 0x002fc600010f0eff */
[----:B------:R0:W-:Y:S01]  /*102f0*/  STL [R1+0xb5c], R2 ;  /* 0x000b5c0201007387 */ /* 0x0001e20000100800 */
[----:B------:R-:W-:-:S03]  /*10300*/  LEA.HI.X.SX32 R11, R11, R6, 0x1, P3 ;  /* 0x000000060b0b7211 */ /* 0x000fc600018f0eff */
[----:B------:R-:W-:Y:S04]  /*10310*/  STL [R1+0xb60], R4 ;  /* 0x000b600401007387 */ /* 0x000fe80000100800 */
[----:B------:R1:W-:Y:S01]  /*10320*/  STL [R1+0xb64], R0 ;  /* 0x000b640001007387 */ /* 0x0003e20000100800 */
[----:B0-----:R-:W-:-:S03]  /*10330*/  IMAD.WIDE R2, R10, 0x2, R12 ;  /* 0x000000020a027825 */ /* 0x001fc600078e020c */
[----:B------:R-:W-:Y:S01]  /*10340*/  STL [R1+0xb6c], R11 ;  /* 0x000b6c0b01007387 */ /* 0x000fe20000100800 */
[----:B-1----:R-:W-:Y:S01]  /*10350*/  LEA.HI.X.SX32 R0, R21, R6, 0x1, P4 ;  /* 0x0000000615007211 */ /* 0x002fe200020f0eff */
[----:B------:R-:W-:-:S04]  /*10360*/  IMAD.WIDE R4, R10, 0x2, R8 ;  /* 0x000000020a047825 */ /* 0x000fc800078e0208 */
[----:B------:R-:W-:Y:S01]  /*10370*/  STL [R1+0x760], R0 ;  /* 0x0007600001007387 */ /* 0x000fe20000100800 */
[----:B------:R-:W-:-:S03]  /*10380*/  IMAD.MOV.U32 R10, RZ, RZ, c[0x0][0x188] ;  /* 0x00006200ff0a7624 */ /* 0x000fc600078e00ff */
[----:B------:R-:W-:Y:S04]  /*10390*/  STL [R1+0x768], R2 ;  /* 0x0007680201007387 */ /* 0x000fe80000100800 */
[----:B------:R0:W-:Y:S01]  /*103a0*/  STL [R1+0x764], R3 ;  /* 0x0007640301007387 */ /* 0x0001e20000100800 */
[----:B------:R-:W-:-:S03]  /*103b0*/  IMAD R6, R10, 0x3d, RZ ;  /* 0x0000003d0a067824 */ /* 0x000fc600078e02ff */
[----:B------:R-:W-:Y:S01]  /*103c0*/  STL [R1+0x770], R4 ;  /* 0x0007700401007387 */ /* 0x000fe20000100800 */
[----:B0-----:R-:W-:-:S03]  /*103d0*/  IMAD.WIDE R2, R7, 0x2, R12 ;  /* 0x0000000207027825 */ /* 0x001fc600078e020c */
[----:B------:R0:W-:Y:S04]  /*103e0*/  STL [R1+0x76c], R5 ;  /* 0x00076c0501007387 */ /* 0x0001e80000100800 */
[----:B------:R-:W-:Y:S04]  /*103f0*/  STL [R1+0x778], R2 ;  /* 0x0007780201007387 */ /* 0x000fe80000100800 */
[----:B------:R1:W-:Y:S01]  /*10400*/  STL [R1+0x774], R3 ;  /* 0x0007740301007387 */ /* 0x0003e20000100800 */
[----:B0-----:R-:W-:-:S04]  /*10410*/  IMAD.WIDE R4, R7, 0x2, R8 ;  /* 0x0000000207047825 */ /* 0x001fc800078e0208 */
[----:B------:R-:W-:Y:S01]  /*10420*/  IMAD R0, R10, 0x3c, RZ ;  /* 0x0000003c0a007824 */ /* 0x000fe200078e02ff */
[----:B------:R-:W-:Y:S01]  /*10430*/  STL [R1+0x780], R4 ;  /* 0x0007800401007387 */ /* 0x000fe20000100800 */
[----:B-1----:R-:W-:-:S03]  /*10440*/  IMAD.WIDE R2, R6, 0x2, R12 ;  /* 0x0000000206027825 */ /* 0x002fc600078e020c */
[----:B------:R0:W-:Y:S01]  /*10450*/  STL [R1+0x77c], R5 ;  /* 0x00077c0501007387 */ /* 0x0001e20000100800 */
[----:B------:R-:W-:-:S03]  /*10460*/  IMAD.WIDE R6, R6, 0x2, R8 ;  /* 0x0000000206067825 */ /* 0x000fc600078e0208 */
[----:B------:R-:W-:Y:S04]  /*10470*/  STL [R1+0x788], R2 ;  /* 0x0007880201007387 */ /* 0x000fe80000100800 */
[----:B------:R1:W-:Y:S04]  /*10480*/  STL [R1+0x784], R3 ;  /* 0x0007840301007387 */ /* 0x0003e80000100800 */
[----:B------:R2:W-:Y:S01]  /*10490*/  STL [R1+0x790], R6 ;  /* 0x0007900601007387 */ /* 0x0005e20000100800 */
[----:B0-----:R-:W-:-:S04]  /*104a0*/  IMAD.WIDE R4, R0, 0x2, R8 ;  /* 0x0000000200047825 */ /* 0x001fc800078e0208 */
[----:B-1----:R-:W-:Y:S01]  /*104b0*/  IMAD.WIDE R2, R0, 0x2, R12 ;  /* 0x0000000200027825 */ /* 0x002fe200078e020c */
[----:B------:R-:W-:Y:S03]  /*104c0*/  STL [R1+0x78c], R7 ;  /* 0x00078c0701007387 */ /* 0x000fe60000100800 */
[C---:B--2---:R-:W-:Y:S01]  /*104d0*/  IMAD R6, R10.reuse, 0x3b, RZ ;  /* 0x0000003b0a067824 */ /* 0x044fe200078e02ff */
[----:B------:R-:W-:Y:S04]  /*104e0*/  STL [R1+0x798], R2 ;  /* 0x0007980201007387 */ /* 0x000fe80000100800 */
[----:B------:R0:W-:Y:S01]  /*104f0*/  STL [R1+0x794], R3 ;  /* 0x0007940301007387 */ /* 0x0001e20000100800 */
[----:B------:R-:W-:-:S03]  /*10500*/  IMAD R0, R10, 0x3a, RZ ;  /* 0x0000003a0a007824 */ /* 0x000fc600078e02ff */
[----:B------:R-:W-:Y:S01]  /*10510*/  STL [R1+0x7a0], R4 ;  /* 0x0007a00401007387 */ /* 0x000fe20000100800 */
[----:B0-----:R-:W-:-:S03]  /*10520*/  IMAD.WIDE R2, R6, 0x2, R12 ;  /* 0x0000000206027825 */ /* 0x001fc600078e020c */
        /* <DEDUP_REMOVED lines=179> */
[----:B------:R-:W-:-:S03]  /*11060*/  IMAD.SHL.U32 R0, R10, 0x20, RZ ;  /* 0x000000200a007824 */ /* 0x000fc600078e00ff */
        /* <DEDUP_REMOVED lines=212> */
[----:B------:R-:W-:Y:S01]  /*11db0*/  STL [R1+0xb1c], R5 ;  /* 0x000b1c0501007387 */ /* 0x000fe20000100800 */
[----:B------:R-:W-:-:S03]  /*11dc0*/  IMAD.WIDE R6, R6, 0x2, R8 ;  /* 0x0000000206067825 */ /* 0x000fc600078e0208 */
[----:B------:R-:W-:Y:S04]  /*11dd0*/  STL [R1+0xb28], R2 ;  /* 0x000b280201007387 */ /* 0x000fe80000100800 */
[----:B------:R0:W-:Y:S04]  /*11de0*/  STL [R1+0xb24], R3 ;  /* 0x000b240301007387 */ /* 0x0001e80000100800 */
[----:B------:R-:W-:Y:S01]  /*11df0*/  STL [R1+0xb30], R6 ;  /* 0x000b300601007387 */ /* 0x000fe20000100800 */
[----:B0-----:R-:W-:-:S03]  /*11e00*/  IMAD.WIDE R2, R0, 0x2, R12 ;  /* 0x0000000200027825 */ /* 0x001fc600078e020c */
[----:B------:R-:W-:Y:S04]  /*11e10*/  STL [R1+0xb2c], R7 ;  /* 0x000b2c0701007387 */ /* 0x000fe80000100800 */
[----:B------:R-:W-:Y:S01]  /*11e20*/  STL [R1+0xb38], R2 ;  /* 0x000b380201007387 */ /* 0x000fe20000100800 */
[----:B------:R-:W-:-:S03]  /*11e30*/  IMAD.WIDE R4, R0, 0x2, R8 ;  /* 0x0000000200047825 */ /* 0x000fc600078e0208 */
[----:B------:R0:W-:Y:S02]  /*11e40*/  STL [R1+0xb34], R3 ;  /* 0x000b340301007387 */ /* 0x0001e40000100800 */
[C---:B0-----:R-:W-:Y:S02]  /*11e50*/  IMAD.WIDE R2, R10.reuse, 0x2, R8 ;  /* 0x000000020a027825 */ /* 0x041fe400078e0208 */
[----:B------:R-:W0:Y:S02]  /*11e60*/  S2R R9, SR_TID.X ;  /* 0x0000000000097919 */ /* 0x000e240000002100 */
[----:B------:R-:W-:Y:S02]  /*11e70*/  IMAD.WIDE R6, R10, 0x2, R12 ;  /* 0x000000020a067825 */ /* 0x000fe400078e020c */
[----:B------:R0:W-:Y:S04]  /*11e80*/  STL [R1+0xb40], R4 ;  /* 0x000b400401007387 */ /* 0x0001e80000100800 */
[----:B------:R-:W-:Y:S04]  /*11e90*/  STL [R1+0xb3c], R5 ;  /* 0x000b3c0501007387 */ /* 0x000fe80000100800 */
[----:B------:R-:W-:Y:S04]  /*11ea0*/  STL [R1+0xb48], R6 ;  /* 0x000b480601007387 */ /* 0x000fe80000100800 */
[----:B------:R-:W-:Y:S04]  /*11eb0*/  STL [R1+0xb44], R7 ;  /* 0x000b440701007387 */ /* 0x000fe80000100800 */
[----:B------:R-:W-:Y:S01]  /*11ec0*/  STL [R1+0xb50], R2 ;  /* 0x000b500201007387 */ /* 0x000fe20000100800 */
[----:B0-----:R-:W-:-:S03]  /*11ed0*/  IMAD.SHL.U32 R4, R9, 0x20, RZ ;  /* 0x0000002009047824 */ /* 0x001fc600078e00ff */
[----:B------:R0:W-:Y:S04]  /*11ee0*/  STL [R1+0xb4c], R3 ;  /* 0x000b4c0301007387 */ /* 0x0001e80000100800 */
[----:B------:R-:W-:Y:S04]  /*11ef0*/  STL [R1+0x75c], RZ ;  /* 0x00075cff01007387 */ /* 0x000fe80000100800 */
[----:B------:R-:W-:Y:S04]  /*11f00*/  STL [R1+0x6d0], RZ ;  /* 0x0006d0ff01007387 */ /* 0x000fe80000100800 */
[----:B------:R-:W-:Y:S04]  /*11f10*/  STL [R1+0xf7c], R4 ;  /* 0x000f7c0401007387 */ /* 0x000fe80000100800 */
[----:B------:R-:W-:Y:S04]  /*11f20*/  STL [R1+0x6d4], RZ ;  /* 0x0006d4ff01007387 */ /* 0x000fe80000100800 */
        /* <DEDUP_REMOVED lines=181> */
[----:B------:R-:W-:Y:S01]  /*12a80*/  STL [R1+0x34c], RZ ;  /* 0x00034cff01007387 */ /* 0x000fe20000100800 */
[----:B------:R-:W-:-:S03]  /*12a90*/  LOP3.LUT R8, R9, 0x3f, RZ, 0xc0, !PT ;  /* 0x0000003f09087812 */ /* 0x000fc600078ec0ff */
[----:B------:R-:W-:Y:S04]  /*12aa0*/  STL [R1+0x250], RZ ;  /* 0x000250ff01007387 */ /* 0x000fe80000100800 */
[----:B------:R-:W-:Y:S04]  /*12ab0*/  STL [R1+0x254], RZ ;  /* 0x000254ff01007387 */ /* 0x000fe80000100800 */
[----:B------:R-:W-:Y:S04]  /*12ac0*/  STL [R1+0x258], RZ ;  /* 0x000258ff01007387 */ /* 0x000fe80000100800 */
[----:B------:R-:W-:Y:S04]  /*12ad0*/  STL [R1+0x25c], RZ ;  /* 0x00025cff01007387 */ /* 0x000fe80000100800 */
[----:B------:R-:W0:Y:S01]  /*12ae0*/  LDL.LU R9, [R1+0x1ec] ;  /* 0x0001ec0001097983 */ /* 0x000e220000300800 */
[----:B------:R-:W-:-:S03]  /*12af0*/  IMAD.SHL.U32 R29, R8, 0x2, RZ ;  /* 0x00000002081d7824 */ /* 0x000fc600078e00ff */
[----:B------:R-:W-:Y:S04]  /*12b00*/  STL [R1+0x1a0], RZ ;  /* 0x0001a0ff01007387 */ /* 0x000fe80000100800 */
[----:B------:R-:W-:Y:S04]  /*12b10*/  STL [R1+0x1a4], RZ ;  /* 0x0001a4ff01007387 */ /* 0x000fe80000100800 */
[----:B------:R-:W-:Y:S04]  /*12b20*/  STL [R1+0x1a8], RZ ;  /* 0x0001a8ff01007387 */ /* 0x000fe80000100800 */
[----:B------:R-:W-:Y:S04]  /*12b30*/  STL [R1+0x1ac], RZ ;  /* 0x0001acff01007387 */ /* 0x000fe80000100800 */
[----:B------:R-:W2:Y:S04]  /*12b40*/  LDL.LU R8, [R1+0x1e8] ;  /* 0x0001e80001087983 */ /* 0x000ea80000300800 */
        /* <DEDUP_REMOVED lines=23> */
[----:B0-----:R-:W-:-:S05]  /*12cc0*/  SHF.R.S32.HI R3, RZ, 0x6, R9 ;  /* 0x00000006ff037819 */ /* 0x001fca0000011409 */
[----:B------:R2:W-:Y:S04]  /*12cd0*/  STL [R1+0xf6c], R3 ;  /* 0x000f6c0301007387 */ /* 0x0005e80000100800 */
[----:B------:R-:W-:Y:S04]  /*12ce0*/  STL [R1+0x47c], RZ ;  /* 0x00047cff01007387 */ /* 0x000fe80000100800 */
[----:B------:R-:W-:Y:S01]  /*12cf0*/  STL [R1+0x4c0], RZ ;  /* 0x0004c0ff01007387 */ /* 0x000fe20000100800 */
[----:B--2---:R-:W-:-:S03]  /*12d00*/  LOP3.LUT R3, R8, 0x400, R4, 0xf8, !PT ;  /* 0x0000040008037812 */ /* 0x004fc600078ef804 */
        /* <DEDUP_REMOVED lines=16> */
[----:B------:R-:W2:Y:S04]  /*12e10*/  LDL R8, [R1+0x720] ;  /* 0x0007200001087983 */ /* 0x000ea80000100800 */
[----:B------:R-:W-:Y:S04]  /*12e20*/  STL [R1+0x60], RZ ;  /* 0x000060ff01007387 */ /* 0x000fe80000100800 */
[----:B------:R-:W-:Y:S04]  /*12e30*/  STL [R1+0x64], RZ ;  /* 0x000064ff01007387 */ /* 0x000fe80000100800 */
[----:B------:R-:W-:Y:S04]  /*12e40*/  STL [R1+0x68], RZ ;  /* 0x000068ff01007387 */ /* 0x000fe80000100800 */
[----:B------:R-:W-:Y:S01]  /*12e50*/  STL [R1+0x6c], RZ ;  /* 0x00006cff01007387 */ /* 0x000fe20000100800 */
[----:B------:R-:W-:-:S03]  /*12e60*/  IMAD.SHL.U32 R2, R10, 0x40, RZ ;  /* 0x000000400a027824 */ /* 0x000fc600078e00ff */
[----:B------:R-:W-:Y:S04]  /*12e70*/  STL [R1+0x50], RZ ;  /* 0x000050ff01007387 */ /* 0x000fe80000100800 */
[----:B------:R-:W-:Y:S04]  /*12e80*/  STL [R1+0x54], RZ ;  /* 0x000054ff01007387 */ /* 0x000fe80000100800 */
[----:B------:R-:W-:Y:S04]  /*12e90*/  STL [R1+0x58], RZ ;  /* 0x000058ff01007387 */ /* 0x000fe80000100800 */
[----:B------:R-:W-:Y:S04]  /*12ea0*/  STL [R1+0x5c], RZ ;  /* 0x00005cff01007387 */ /* 0x000fe80000100800 */
[----:B------:R-:W-:Y:S01]  /*12eb0*/  STL [R1+0x220], RZ ;  /* 0x000220ff01007387 */ /* 0x000fe20000100800 */
[----:B------:R-:W-:-:S03]  /*12ec0*/  SHF.R.S32.HI R0, RZ, 0x1f, R2 ;  /* 0x0000001fff007819 */ /* 0x000fc60000011402 */
[----:B------:R-:W-:Y:S04]  /*12ed0*/  STL [R1+0x224], RZ ;  /* 0x000224ff01007387 */ /* 0x000fe80000100800 */
[----:B------:R-:W-:Y:S04]  /*12ee0*/  STL [R1+0x228], RZ ;  /* 0x000228ff01007387 */ /* 0x000fe80000100800 */
[----:B------:R-:W-:Y:S04]  /*12ef0*/  STL [R1+0x22c], RZ ;  /* 0x00022cff01007387 */ /* 0x000fe80000100800 */
[----:B------:R-:W-:Y:S01]  /*12f00*/  STL [R1+0x330], RZ ;  /* 0x000330ff01007387 */ /* 0x000fe20000100800 */
[----:B------:R-:W-:-:S03]  /*12f10*/  SHF.L.U64.HI R0, R2, 0x1, R0 ;  /* 0x0000000102007819 */ /* 0x000fc60000010200 */
[----:B------:R-:W-:Y:S01]  /*12f20*/  STL [R1+0x334], RZ ;  /* 0x000334ff01007387 */ /* 0x000fe20000100800 */
[----:B------:R-:W-:-:S03]  /*12f30*/  LOP3.LUT R2, R29, 0x20, RZ, 0x3c, !PT ;  /* 0x000000201d027812 */ /* 0x000fc600078e3cff */
[----:B------:R-:W-:Y:S01]  /*12f40*/  STL [R1+0x338], RZ ;  /* 0x000338ff01007387 */ /* 0x000fe20000100800 */
[----:B------:R-:W-:-:S03]  /*12f50*/  LOP3.LUT R2, R29, 0x50, RZ, 0x3c, !PT ;  /* 0x000000501d027812 */ /* 0x000fc600078e3cff */
[----:B------:R-:W-:Y:S04]  /*12f60*/  STL [R1+0x33c], RZ ;  /* 0x00033cff01007387 */ /* 0x000fe80000100800 */
[----:B------:R-:W-:Y:S04]  /*12f70*/  STL [R1+0x450], RZ ;  /* 0x000450ff01007387 */ /* 0x000fe80000100800 */
[----:B------:R-:W-:Y:S04]  /*12f80*/  STL [R1+0x454], RZ ;  /* 0x000454ff01007387 */ /* 0x000fe80000100800 */
[----:B------:R-:W-:Y:S01]  /*12f90*/  STL [R1+0x458], RZ ;  /* 0x000458ff01007387 */ /* 0x000fe20000100800 */
[----:B------:R-:W-:-:S03]  /*12fa0*/  LOP3.LUT R5, R29, 0x30, RZ, 0x3c, !PT ;  /* 0x000000301d057812 */ /* 0x000fc600078e3cff */
        /* <DEDUP_REMOVED lines=9> */
[----:B------:R-:W-:Y:S02]  /*13040*/  ULDC UR4, c[0x0][0x18c] ;  /* 0x0000630000047ab9 */ /* 0x000fe40000000800 */
[----:B------:R-:W-:-:S04]  /*13050*/  USHF.L.U32 UR4, UR4, 0x6, URZ ;  /* 0x0000000604047899 */ /* 0x000fc8000800063f */
[----:B------:R-:W-:Y:S02]  /*13060*/  USHF.R.S32.HI UR5, URZ, 0x1f, UR4 ;  /* 0x0000001f3f057899 */ /* 0x000fe40008011404 */
[----:B------:R-:W-:Y:S02]  /*13070*/  USHF.L.U32 UR8, UR4, 0x1, URZ ;  /* 0x0000000104087899 */ /* 0x000fe4000800063f */
[----:B------:R-:W-:Y:S01]  /*13080*/  USHF.L.U64.HI UR5, UR4, 0x1, UR5 ;  /* 0x0000000104057899 */ /* 0x000fe20008010205 */
[C---:B--2---:R-:W-:Y:S02]  /*13090*/  LOP3.LUT R2, R8.reuse, 0x20, RZ, 0x3c, !PT ;  /* 0x0000002008027812 */ /* 0x044fe400078e3cff */
[----:B------:R-:W-:-:S03]  /*130a0*/  LOP3.LUT R5, R8, 0x40, RZ, 0x3c, !PT ;  /* 0x0000004008057812 */ /* 0x000fc600078e3cff */
[----:B------:R0:W-:Y:S01]  /*130b0*/  STL [R1+0xf78], R2 ;  /* 0x000f780201007387 */ /* 0x0001e20000100800 */
[----:B------:R-:W-:-:S03]  /*130c0*/  LOP3.LUT R4, R8, 0x60, RZ, 0x3c, !PT ;  /* 0x0000006008047812 */ /* 0x000fc600078e3cff */
[----:B------:R1:W-:Y:S01]  /*130d0*/  STL [R1+0xf74], R5 ;  /* 0x000f740501007387 */ /* 0x0003e20000100800 */
[----:B0-----:R-:W-:-:S05]  /*130e0*/  LOP3.LUT R2, R3, 0x40, RZ, 0x3c, !PT ;  /* 0x0000004003027812 */ /* 0x001fca00078e3cff */
[----:B------:R1:W-:Y:S04]  /*130f0*/  STL [R1+0x72c], R2 ;  /* 0x00072c0201007387 */ /* 0x0003e80000100800 */
[----:B------:R1:W-:Y:S02]  /*13100*/  STL [R1+0xf70], R4 ;  /* 0x000f700401007387 */ /* 0x0003e40000100800 */
.L_x_3:
[----:B-1----:R-:W2:Y:S01]  /*13110*/  LDL.64 R4, [R1+0x638] ;  /* 0x0006380001047983 */ /* 0x002ea20000100a00 */
[----:B------:R-:W-:-:S03]  /*13120*/  IMAD.MOV.U32 R2, RZ, RZ, -0x40 ;  /* 0xffffffc0ff027424 */ /* 0x000fc600078e00ff */
[----:B--2---:R0:W-:Y:S04]  /*13130*/  STL [R1+0x253c], R5 ;  /* 0x00253c0501007387 */ /* 0x0041e80000100800 */
[----:B0-----:R-:W2:Y:S04]  /*13140*/  LDL R5, [R1+0x75c] ;  /* 0x00075c0001057983 */ /* 0x001ea80000100800 */
[----:B------:R-:W-:Y:S04]  /*13150*/  STL [R1+0x2480], R22 ;  /* 0x0024801601007387 */ /* 0x000fe80000100800 */
        /* <DEDUP_REMOVED lines=22> */
[----:B------:R0:W-:Y:S04]  /*132c0*/  STL [R1+0x2538], R22 ;  /* 0x0025381601007387 */ /* 0x0001e80000100800 */
        /* <DEDUP_REMOVED lines=50> */
[----:B------:R-:W-:Y:S01]  /*135f0*/  STL [R1+0x2404], R9 ;  /* 0x0024040901007387 */ /* 0x000fe20000100800 */
[----:B--2---:R-:W-:-:S03]  /*13600*/  IMAD R2, R5, R2, c[0x0][0x180] ;  /* 0x0000600005027624 */ /* 0x004fc600078e0202 */
        /* <DEDUP_REMOVED lines=9> */
[----:B-----5:R-:W-:Y:S04]  /*136a0*/  STL [R1+0x23e0], R7 ;  /* 0x0023e00701007387 */ /* 0x020fe80000100800 */
        /* <DEDUP_REMOVED lines=29> */
[----:B------:R-:W2:Y:S01]  /*13880*/  LDL.LU R5, [R1+0x253c] ;  /* 0x00253c0001057983 */ /* 0x000ea20000300800 */
[----:B------:R-:W-:-:S02]  /*13890*/  ISETP.GT.AND P0, PT, R2, RZ, PT ;  /* 0x000000ff0200720c */ /* 0x000fc40003f04270 */
[----:B0-----:R-:W-:Y:S02]  /*138a0*/  PRMT R22, RZ, 0x7610, R22 ;  /* 0x00007610ff167816 */ /* 0x001fe40000000016 */
[----:B-1----:R-:W-:Y:S02]  /*138b0*/  PRMT R23, RZ, 0x7610, R23 ;  /* 0x00007610ff177816 */ /* 0x002fe40000000017 */
[----:B------:R-:W-:-:S07]  /*138c0*/  ISETP.GT.AND P1, PT, R2, 0x1, PT ;  /* 0x000000010200780c */ /* 0x000fce0003f24270 */
[----:B--2---:R-:W2:Y:S04]  /*138d0*/  @P0 LDG.E.U16 R22, [R4.64] ;  /* 0x0000000604160981 */ /* 0x004ea8000c1e1500 */
[----:B--2---:R0:W-:Y:S04]  /*138e0*/  STL [R1+0x20], R22 ;  /* 0x0000201601007387 */ /* 0x0041e80000100800 */
[----:B0-----:R-:W2:Y:S04]  /*138f0*/  LDL.LU R22, [R1+0x2538] ;  /* 0x0025380001167983 */ /* 0x001ea80000300800 */
[----:B------:R-:W3:Y:S01]  /*13900*/  LDL.64 R4, [R1+0x630] ;  /* 0x0006300001047983 */ /* 0x000ee20000100a00 */
[----:B------:R-:W-:-:S02]  /*13910*/  ISETP.GT.AND P2, PT, R2, 0x2, PT ;  /* 0x000000020200780c */ /* 0x000fc40003f44270 */
[----:B--2---:R-:W-:Y:S01]  /*13920*/  PRMT R22, RZ, 0x7610, R22 ;  /* 0x00007610ff167816 */ /* 0x004fe20000000016 */
[----:B---3--:R-:W2:Y:S04]  /*13930*/  @P0 LDG.E.U16 R23, [R4.64] ;  /* 0x0000000604170981 */ /* 0x008ea8000c1e1500 */
[----:B--2---:R0:W-:Y:S04]  /*13940*/  STL [R1+0x24], R23 ;  /* 0x0000241701007387 */ /* 0x0041e80000100800 */
[----:B0-----:R-:W2:Y:S04]  /*13950*/  LDL.LU R23, [R1+0x2534] ;  /* 0x0025340001177983 */ /* 0x001ea80000300800 */
[----:B------:R-:W3:Y:S04]  /*13960*/  LDL R4, [R1+0xb4c] ;  /* 0x000b4c0001047983 */ /* 0x000ee80000100800 */
[----:B------:R-:W3:Y:S01]  /*13970*/  LDL R5, [R1+0xb50] ;  /* 0x000b500001057983 */ /* 0x000ee20000100800 */
[----:B--2---:R-:W-:-:S02]  /*13980*/  PRMT R23, RZ, 0x7610, R23 ;  /* 0x00007610ff177816 */ /* 0x004fc40000000017 */
[----:B---3--:R-:W-:-:S04]  /*13990*/  @P1 LOP3.LUT R5, R5, R4, RZ, 0x3c, !PT ;  /* 0x0000000405051212 */ /* 0x008fc800078e3cff */
[----:B------:R-:W-:-:S04]  /*139a0*/  @P1 LOP3.LUT R4, R5, R4, RZ, 0x3c, !PT ;  /* 0x0000000405041212 */ /* 0x000fc800078e3cff */
[----:B------:R-:W-:-:S05]  /*139b0*/  @P1 LOP3.LUT R5, R5, R4, RZ, 0x3c, !PT ;  /* 0x0000000405051212 */ /* 0x000fca00078e3cff */
[----:B------:R-:W2:Y:S04]  /*139c0*/  @P1 LDG.E.U16 R22, [R4.64] ;  /* 0x0000000604161981 */ /* 0x000ea8000c1e1500 */
[----:B--2---:R0:W-:Y:S04]  /*139d0*/  STL [R1+0x30], R22 ;  /* 0x0000301601007387 */ /* 0x0041e80000100800 */
[----:B0-----:R-:W2:Y:S04]  /*139e0*/  LDL.LU R22, [R1+0x2530] ;  /* 0x0025300001167983 */ /* 0x001ea80000300800 */
[----:B------:R-:W3:Y:S04]  /*139f0*/  LDL R4, [R1+0xb44] ;  /* 0x000b440001047983 */ /* 0x000ee80000100800 */
[----:B------:R-:W3:Y:S01]  /*13a00*/  LDL R5, [R1+0xb48] ;  /* 0x000b480001057983 */ /* 0x000ee20000100800 */
[----:B------:R-:W-:-:S02]  /*13a10*/  ISETP.GT.AND P0, PT, R2, 0x3, PT ;  /* 0x000000030200780c */ /* 0x000fc40003f04270 */
[----:B--2---:R-:W-:Y:S02]  /*13a20*/  PRMT R22, RZ, 0x7610, R22 ;  /* 0x00007610ff167816 */ /* 0x004fe40000000016 */
        /* <DEDUP_REMOVED lines=279> */
[----:B--2---:R0:W-:Y:S04]  /*14ba0*/  STL [R1], R22 ;  /* 0x0000001601007387 */ /* 0x0041e80000100800 */
        /* <DEDUP_REMOVED lines=150> */
[----:B------:R0:W2:Y:S04]  /*15510*/  @P0 LDG.E.U16 R22, [R4.64] ;  /* 0x0000000604160981 */ /* 0x0000a8000c1e1500 */
[----:B0-----:R-:W3:Y:S04]  /*15520*/  LDL R4, [R1+0x9d4] ;  /* 0x0009d40001047983 */ /* 0x001ee80000100800 */
[----:B------:R-:W3:Y:S01]  /*15530*/  LDL R5, [R1+0x9d8] ;  /* 0x0009d80001057983 */ /* 0x000ee20000100800 */
[----:B------:R-:W-:Y:S02]  /*15540*/  PRMT R16, RZ, 0x7610, R16 ;  /* 0x00007610ff107816 */ /* 0x000fe40000000010 */
[----:B------:R-:W-:-:S02]  /*15550*/  PRMT R17, RZ, 0x7610, R17 ;  /* 0x00007610ff117816 */ /* 0x000fc40000000011 */
[----:B------:R-:W-:Y:S01]  /*15560*/  ISETP.GT.AND P2, PT, R2, 0x1a, PT ;  /* 0x0000001a0200780c */ /* 0x000fe20003f44270 */
[----:B--2---:R-:W-:Y:S01]  /*15570*/  STL [R1+0x238c], R22 ;  /* 0x00238c1601007387 */ /* 0x004fe20000100800 */
[----:B---3--:R-:W-:-:S04]  /*15580*/  @P0 LOP3.LUT R5, R5, R4, RZ, 0x3c, !PT ;  /* 0x0000000405050212 */ /* 0x008fc800078e3cff */
[----:B------:R-:W-:-:S04]  /*15590*/  @P0 LOP3.LUT R4, R5, R4, RZ, 0x3c, !PT ;  /* 0x0000000405040212 */ /* 0x000fc800078e3cff */
[----:B------:R-:W-:-:S05]  /*155a0*/  @P0 LOP3.LUT R5, R5, R4, RZ, 0x3c, !PT ;  /* 0x0000000405050212 */ /* 0x000fca00078e3cff */
[----:B------:R0:W2:Y:S04]  /*155b0*/  @P0 LDG.E.U16 R23, [R4.64] ;  /* 0x0000000604170981 */ /* 0x0000a8000c1e1500 */
[----:B0-----:R-:W3:Y:S04]  /*155c0*/  LDL R4, [R1+0x9cc] ;  /* 0x0009cc0001047983 */ /* 0x001ee80000100800 */
[----:B------:R-:W3:Y:S04]  /*155d0*/  LDL R5, [R1+0x9d0] ;  /* 0x0009d00001057983 */ /* 0x000ee80000100800 */
[----:B--2---:R-:W-:Y:S01]  /*155e0*/  STL [R1+0x2390], R23 ;  /* 0x0023901701007387 */ /* 0x004fe20000100800 */
        /* <DEDUP_REMOVED lines=94> */
[----:B------:R-:W-:-:S02]  /*15bd0*/  PRMT R24, RZ, 0x7610, R24 ;  /* 0x00007610ff187816 */ /* 0x000fc40000000018 */
[----:B------:R-:W-:Y:S02]  /*15be0*/  PRMT R26, RZ, 0x7610, R26 ;  /* 0x00007610ff1a7816 */ /* 0x000fe4000000001a */
[----:B------:R-:W-:Y:S02]  /*15bf0*/  ISETP.GT.AND P2, PT, R2, 0x20, PT ;  /* 0x000000200200780c */ /* 0x000fe40003f44270 */
        /* <DEDUP_REMOVED lines=8> */
[----:B------:R-:W3:Y:S02]  /*15c80*/  LDL R5, [R1+0x978] ;  /* 0x0009780001057983 */ /* 0x000ee40000100800 */
[----:B---3--:R-:W-:-:S04]  /*15c90*/  @P0 LOP3.LUT R5, R5, R4, RZ, 0x3c, !PT ;  /* 0x0000000405050212 */ /* 0x008fc800078e3cff */
[----:B------:R-:W-:-:S04]  /*15ca0*/  @P0 LOP3.LUT R4, R5, R4, RZ, 0x3c, !PT ;  /* 0x0000000405040212 */ /* 0x000fc800078e3cff */
[----:B------:R-:W-:-:S05]  /*15cb0*/  @P0 LOP3.LUT R5, R5, R4, RZ, 0x3c, !PT ;  /* 0x0000000405050212 */ /* 0x000fca00078e3cff */
[----:B------:R-:W3:Y:S04]  /*15cc0*/  @P0 LDG.E.U16 R17, [R4.64] ;  /* 0x0000000604110981 */ /* 0x000ee8000c1e1500 */
[----:B---3--:R0:W-:Y:S04]  /*15cd0*/  STL [R1+0x20c], R17 ;  /* 0x00020c1101007387 */ /* 0x0081e80000100800 */
[----:B0-----:R-:W3:Y:S04]  /*15ce0*/  LDL.LU R17, [R1+0x244c] ;  /* 0x00244c0001117983 */ /* 0x001ee80000300800 */
[----:B------:R-:W4:Y:S04]  /*15cf0*/  LDL R4, [R1+0x96c] ;  /* 0x00096c0001047983 */ /* 0x000f280000100800 */
[----:B------:R-:W4:Y:S01]  /*15d00*/  LDL R5, [R1+0x970] ;  /* 0x0009700001057983 */ /* 0x000f220000100800 */
[----:B--2---:R-:W-:-:S02]  /*15d10*/  PRMT R16, RZ, 0x7610, R16 ;  /* 0x00007610ff107816 */ /* 0x004fc40000000010 */
[----:B------:R-:W-:Y:S02]  /*15d20*/  ISETP.GT.AND P0, PT, R2, 0x21, PT ;  /* 0x000000210200780c */ /* 0x000fe40003f04270 */
[----:B----4-:R-:W-:-:S04]  /*15d30*/  @P1 LOP3.LUT R5, R5, R4, RZ, 0x3c, !PT ;  /* 0x0000000405051212 */ /* 0x010fc800078e3cff */
[----:B------:R-:W-:-:S04]  /*15d40*/  @P1 LOP3.LUT R4, R5, R4, RZ, 0x3c, !PT ;  /* 0x0000000405041212 */ /* 0x000fc800078e3cff */
[----:B------:R-:W-:-:S05]  /*15d50*/  @P1 LOP3.LUT R5, R5, R4, RZ, 0x3c, !PT ;  /* 0x0000000405051212 */ /* 0x000fca00078e3cff */
[----:B------:R-:W2:Y:S04]  /*15d60*/  @P1 LDG.E.U16 R24, [R4.64] ;  /* 0x0000000604181981 */ /* 0x000ea8000c1e1500 */
[----:B--2---:R0:W-:Y:S04]  /*15d70*/  STL [R1+0x208], R24 ;  /* 0x0002081801007387 */ /* 0x0041e80000100800 */
[----:B0-----:R-:W2:Y:S04]  /*15d80*/  LDL.LU R24, [R1+0x2448] ;  /* 0x0024480001187983 */ /* 0x001ea80000300800 */
[----:B------:R-:W4:Y:S04]  /*15d90*/  LDL R4, [R1+0x964] ;  /* 0x0009640001047983 */ /* 0x000f280000100800 */
[----:B------:R-:W4:Y:S02]  /*15da0*/  LDL R5, [R1+0x968] ;  /* 0x0009680001057983 */ /* 0x000f240000100800 */
[----:B----4-:R-:W-:-:S04]  /*15db0*/  @P1 LOP3.LUT R5, R5, R4, RZ, 0x3c, !PT ;  /* 0x0000000405051212 */ /* 0x010fc800078e3cff */
[----:B------:R-:W-:-:S04]  /*15dc0*/  @P1 LOP3.LUT R4, R5, R4, RZ, 0x3c, !PT ;  /* 0x0000000405041212 */ /* 0x000fc800078e3cff */
[----:B------:R-:W-:-:S05]  /*15dd0*/  @P1 LOP3.LUT R5, R5, R4, RZ, 0x3c, !PT ;  /* 0x0000000405051212 */ /* 0x000fca00078e3cff */
[----:B------:R-:W4:Y:S04]  /*15de0*/  @P1 LDG.E.U16 R26, [R4.64] ;  /* 0x00000006041a1981 */ /* 0x000f28000c1e1500 */
[----:B----4-:R0:W-:Y:S04]  /*15df0*/  STL [R1+0x200], R26 ;  /* 0x0002001a01007387 */ /* 0x0101e80000100800 */
[----:B0-----:R-:W4:Y:S04]  /*15e00*/  LDL.LU R26, [R1+0x2444] ;  /* 0x00244400011a7983 */ /* 0x001f280000300800 */
[----:B------:R-:W2:Y:S04]  /*15e10*/  LDL R4, [R1+0x95c] ;  /* 0x00095c0001047983 */ /* 0x000ea80000100800 */
[----:B------:R-:W2:Y:S01]  /*15e20*/  LDL R5, [R1+0x960] ;  /* 0x0009600001057983 */ /* 0x000ea20000100800 */
[----:B---3--:R-:W-:-:S02]  /*15e30*/  PRMT R17, RZ, 0x7610, R17 ;  /* 0x00007610ff117816 */ /* 0x008fc40000000011 */
[----:B--2---:R-:W-:-:S04]  /*15e40*/  @P2 LOP3.LUT R5, R5, R4, RZ, 0x3c, !PT ;  /* 0x0000000405052212 */ /* 0x004fc800078e3cff */
[----:B------:R-:W-:-:S04]  /*15e50*/  @P2 LOP3.LUT R4, R5, R4, RZ, 0x3c, !PT ;  /* 0x0000000405042212 */ /* 0x000fc800078e3cff */
[----:B------:R-:W-:-:S05]  /*15e60*/  @P2 LOP3.LUT R5, R5, R4, RZ, 0x3c, !PT ;  /* 0x0000000405052212 */ /* 0x000fca00078e3cff */
[----:B------:R0:W2:Y:S04]  /*15e70*/  @P2 LDG.E.U16 R16, [R4.64] ;  /* 0x0000000604102981 */ /* 0x0000a8000c1e1500 */
[----:B0-----:R-:W3:Y:S04]  /*15e80*/  LDL R4, [R1+0x954] ;  /* 0x0009540001047983 */ /* 0x001ee80000100800 */
[----:B------:R-:W3:Y:S01]  /*15e90*/  LDL R5, [R1+0x958] ;  /* 0x0009580001057983 */ /* 0x000ee20000100800 */
[----:B------:R-:W-:Y:S02]  /*15ea0*/  PRMT R24, RZ, 0x7610, R24 ;  /* 0x00007610ff187816 */ /* 0x000fe40000000018 */
[----:B------:R-:W-:Y:S01]  /*15eb0*/  ISETP.GT.AND P1, PT, R2, 0x22, PT ;  /* 0x000000220200780c */ /* 0x000fe20003f24270 */
[----:B--2---:R-:W-:Y:S01]  /*15ec0*/  STL [R1+0x2394], R16 ;  /* 0x0023941001007387 */ /* 0x004fe20000100800 */
[----:B---3--:R-:W-:-:S04]  /*15ed0*/  @P2 LOP3.LUT R5, R5, R4, RZ, 0x3c, !PT ;  /* 0x0000000405052212 */ /* 0x008fc800078e3cff */
[----:B------:R-:W-:-:S04]  /*15ee0*/  @P2 LOP3.LUT R4, R5, R4, RZ, 0x3c, !PT ;  /* 0x0000000405042212 */ /* 0x000fc800078e3cff */
[----:B------:R-:W-:-:S05]  /*15ef0*/  @P2 LOP3.LUT R5, R5, R4, RZ, 0x3c, !PT ;  /* 0x0000000405052212 */ /* 0x000fca00078e3cff */
[----:B------:R0:W2:Y:S04]  /*15f00*/  @P2 LDG.E.U16 R17, [R4.64] ;  /* 0x0000000604112981 */ /* 0x0000a8000c1e1500 */
[----:B0-----:R-:W3:Y:S04]  /*15f10*/  LDL R4, [R1+0x94c] ;  /* 0x00094c0001047983 */ /* 0x001ee80000100800 */
[----:B------:R-:W3:Y:S01]  /*15f20*/  LDL R5, [R1+0x950] ;  /* 0x0009500001057983 */ /* 0x000ee20000100800 */
[----:B----4-:R-:W-:-:S03]  /*15f30*/  PRMT R26, RZ, 0x7610, R26 ;  /* 0x00007610ff1a7816 */ /* 0x010fc6000000001a */
[----:B--2---:R-:W-:Y:S01]  /*15f40*/  STL [R1+0x2398], R17 ;  /* 0x0023981101007387 */ /* 0x004fe20000100800 */
        /* <DEDUP_REMOVED lines=9> */
[----:B--2---:R-:W-:Y:S04]  /*15fe0*/  STL [R1+0x2354], R24 ;  /* 0x0023541801007387 */ /* 0x004fe80000100800 */
[----:B------:R-:W-:Y:S01]  /*15ff0*/  STL [R1+0x239c], R24 ;  /* 0x00239c1801007387 */ /* 0x000fe20000100800 */
        /* <DEDUP_REMOVED lines=23> */
[----:B------:R-:W-:-:S02]  /*16170*/  PRMT R0, RZ, 0x7610, R0 ;  /* 0x00007610ff007816 */ /* 0x000fc40000000000 */
[----:B----4-:R-:W-:-:S04]  /*16180*/  @P2 LOP3.LUT R5, R5, R4, RZ, 0x3c, !PT ;  /* 0x0000000405052212 */ /* 0x010fc800078e3cff */
[----:B------:R-:W-:-:S04]  /*16190*/  @P2 LOP3.LUT R4, R5, R4, RZ, 0x3c, !PT ;  /* 0x0000000405042212 */ /* 0x000fc800078e3cff */
[----:B------:R-:W-:-:S05]  /*161a0*/  @P2 LOP3.LUT R5, R5, R4, RZ, 0x3c, !PT ;  /* 0x0000000405052212 */ /* 0x000fca00078e3cff */
[----:B------:R0:W4:Y:S04]  /*161b0*/  @P2 LDG.E.U16 R0, [R4.64] ;  /* 0x0000000604002981 */ /* 0x000128000c1e1500 */
[----:B0-----:R-:W2:Y:S04]  /*161c0*/  LDL R4, [R1+0x924] ;  /* 0x0009240001047983 */ /* 0x001ea80000100800 */
[----:B------:R-:W2:Y:S01]  /*161d0*/  LDL R5, [R1+0x928] ;  /* 0x0009280001057983 */ /* 0x000ea20000100800 */
[----:B---3--:R-:W-:Y:S02]  /*161e0*/  PRMT R13, RZ, 0x7610, R13 ;  /* 0x00007610ff0d7816 */ /* 0x008fe4000000000d */
[----:B------:R-:W-:Y:S01]  /*161f0*/  ISETP.GT.AND P0, PT, R2, 0x24, PT ;  /* 0x000000240200780c */ /* 0x000fe20003f04270 */
[----:B----4-:R-:W-:Y:S01]  /*16200*/  STL [R1+0x233c], R0 ;  /* 0x00233c0001007387 */ /* 0x010fe20000100800 */
[----:B--2---:R-:W-:-:S04]  /*16210*/  @P2 LOP3.LUT R5, R5, R4, RZ, 0x3c, !PT ;  /* 0x0000000405052212 */ /* 0x004fc800078e3cff */
        /* <DEDUP_REMOVED lines=55> */
[----:B------:R-:W-:Y:S02]  /*16590*/  ISETP.GT.AND P1, PT, R2, 0x27, PT ;  /* 0x000000270200780c */ /* 0x000fe40003f24270 */
        /* <DEDUP_REMOVED lines=17> */
[----:B------:R-:W-:-:S02]  /*166b0*/  PRMT R20, RZ, 0x7610, R20 ;  /* 0x00007610ff147816 */ /* 0x000fc40000000014 */
[----:B------:R-:W-:Y:S02]  /*166c0*/  ISETP.GT.AND P0, PT, R2, 0x28, PT ;  /* 0x000000280200780c */ /* 0x000fe40003f04270 */
[----:B--2---:R-:W-:-:S04]  /*166d0*/  @P1 LOP3.LUT R5, R5, R4, RZ, 0x3c, !PT ;  /* 0x0000000405051212 */ /* 0x004fc800078e3cff */
[----:B------:R-:W-:-:S04]  /*166e0*/  @P1 LOP3.LUT R4, R5, R4, RZ, 0x3c, !PT ;  /* 0x0000000405041212 */ /* 0x000fc800078e3cff */
[----:B------:R-:W-:-:S05]  /*166f0*/  @P1 LOP3.LUT R5, R5, R4, RZ, 0x3c, !PT ;  /* 0x0000000405051212 */ /* 0x000fca00078e3cff */
[----:B------:R-:W2:Y:S04]  /*16700*/  @P1 LDG.E.U16 R20, [R4.64] ;  /* 0x0000000604141981 */ /* 0x000ea8000c1e1500 */
[----:B--2---:R0:W-:Y:S04]  /*16710*/  STL [R1+0x18c], R20 ;  /* 0x00018c1401007387 */ /* 0x0041e80000100800 */
[----:B0-----:R-:W2:Y:S04]  /*16720*/  LDL.LU R20, [R1+0x2418] ;  /* 0x0024180001147983 */ /* 0x001ea80000300800 */
[----:B------:R-:W2:Y:S04]  /*16730*/  LDL R4, [R1+0x8dc] ;  /* 0x0008dc0001047983 */ /* 0x000ea80000100800 */
[----:B------:R-:W2:Y:S01]  /*16740*/  LDL R5, [R1+0x8e0] ;  /* 0x0008e00001057983 */ /* 0x000ea20000100800 */
[----:B------:R-:W-:-:S02]  /*16750*/  PRMT R13, RZ, 0x7610, R13 ;  /* 0x00007610ff0d7816 */ /* 0x000fc4000000000d */
[----:B--2---:R-:W-:-:S04]  /*16760*/  @P0 LOP3.LUT R5, R5, R4, RZ, 0x3c, !PT ;  /* 0x0000000405050212 */ /* 0x004fc800078e3cff */
[----:B------:R-:W-:-:S04]  /*16770*/  @P0 LOP3.LUT R4, R5, R4, RZ, 0x3c, !PT ;  /* 0x0000000405040212 */ /* 0x000fc800078e3cff */
[----:B------:R-:W-:-:S05]  /*16780*/  @P0 LOP3.LUT R5, R5, R4, RZ, 0x3c, !PT ;  /* 0x0000000405050212 */ /* 0x000fca00078e3cff */
[----:B------:R0:W2:Y:S04]  /*16790*/  @P0 LDG.E.U16 R13, [R4.64] ;  /* 0x00000006040d0981 */ /* 0x0000a8000c1e1500 */
[----:B0-----:R-:W4:Y:S04]  /*167a0*/  LDL R4, [R1+0x8d4] ;  /* 0x0008d40001047983 */ /* 0x001f280000100800 */
[----:B------:R-:W4:Y:S01]  /*167b0*/  LDL R5, [R1+0x8d8] ;  /* 0x0008d80001057983 */ /* 0x000f220000100800 */
[----:B---3--:R-:W-:Y:S02]  /*167c0*/  PRMT R12, RZ, 0x7610, R12 ;  /* 0x00007610ff0c7816 */ /* 0x008fe4000000000c */
[----:B------:R-:W-:Y:S01]  /*167d0*/  ISETP.GT.AND P1, PT, R2, 0x29, PT ;  /* 0x000000290200780c */ /* 0x000fe20003f24270 */
[----:B--2---:R-:W-:Y:S01]  /*167e0*/  STL [R1+0x23a0], R13 ;  /* 0x0023a00d01007387 */ /* 0x004fe20000100800 */
[----:B----4-:R-:W-:-:S04]  /*167f0*/  @P0 LOP3.LUT R5, R5, R4, RZ, 0x3c, !PT ;  /* 0x0000000405050212 */ /* 0x010fc800078e3cff */
[----:B------:R-:W-:-:S04]  /*16800*/  @P0 LOP3.LUT R4, R5, R4, RZ, 0x3c, !PT ;  /* 0x0000000405040212 */ /* 0x000fc800078e3cff */
[----:B------:R-:W-:-:S05]  /*16810*/  @P0 LOP3.LUT R5, R5, R4, RZ, 0x3c, !PT ;  /* 0x0000000405050212 */ /* 0x000fca00078e3cff */
[----:B------:R0:W2:Y:S04]  /*16820*/  @P0 LDG.E.U16 R12, [R4.64] ;  /* 0x00000006040c0981 */ /* 0x0000a8000c1e1500 */
[----:B0-----:R-:W3:Y:S04]  /*16830*/  LDL R4, [R1+0x8cc] ;  /* 0x0008cc0001047983 */ /* 0x001ee80000100800 */
[----:B------:R-:W3:Y:S01]  /*16840*/  LDL R5, [R1+0x8d0] ;  /* 0x0008d00001057983 */ /* 0x000ee20000100800 */
[----:B------:R-:W-:Y:S02]  /*16850*/  PRMT R18, RZ, 0x7610, R18 ;  /* 0x00007610ff127816 */ /* 0x000fe40000000012 */
[----:B---3--:R-:W-:-:S04]  /*16860*/  @P1 LOP3.LUT R5, R5, R4, RZ, 0x3c, !PT ;  /* 0x0000000405051212 */ /* 0x008fc800078e3cff */
[----:B------:R-:W-:-:S04]  /*16870*/  @P1 LOP3.LUT R4, R5, R4, RZ, 0x3c, !PT ;  /* 0x0000000405041212 */ /* 0x000fc800078e3cff */
[----:B------:R-:W-:-:S05]  /*16880*/  @P1 LOP3.LUT R5, R5, R4, RZ, 0x3c, !PT ;  /* 0x0000000405051212 */ /* 0x000fca00078e3cff */
[----:B------:R0:W3:Y:S04]  /*16890*/  @P1 LDG.E.U16 R18, [R4.64] ;  /* 0x0000000604121981 */ /* 0x0000e8000c1e1500 */
[----:B0-----:R-:W4:Y:S04]  /*168a0*/  LDL R4, [R1+0x8c4] ;  /* 0x0008c40001047983 */ /* 0x001f280000100800 */
[----:B------:R-:W4:Y:S01]  /*168b0*/  LDL R5, [R1+0x8c8] ;  /* 0x0008c80001057983 */ /* 0x000f220000100800 */
[----:B------:R-:W-:Y:S02]  /*168c0*/  PRMT R20, RZ, 0x7610, R20 ;  /* 0x00007610ff147816 */ /* 0x000fe40000000014 */
[----:B------:R-:W-:Y:S01]  /*168d0*/  ISETP.GT.AND P0, PT, R2, 0x2a, PT ;  /* 0x0000002a0200780c */ /* 0x000fe20003f04270 */
[----:B---3--:R-:W-:Y:S04]  /*168e0*/  STL [R1+0x2350], R18 ;  /* 0x0023501201007387 */ /* 0x008fe80000100800 */
[----:B------:R-:W-:Y:S04]  /*168f0*/  STL [R1+0x235c], R18 ;  /* 0x00235c1201007387 */ /* 0x000fe80000100800 */
[----:B------:R-:W-:Y:S01]  /*16900*/  STL [R1+0x2360], R18 ;  /* 0x0023601201007387 */ /* 0x000fe20000100800 */
[----:B----4-:R-:W-:-:S04]  /*16910*/  @P1 LOP3.LUT R5, R5, R4, RZ, 0x3c, !PT ;  /* 0x0000000405051212 */ /* 0x010fc800078e3cff */
[----:B------:R-:W-:-:S04]  /*16920*/  @P1 LOP3.LUT R4, R5, R4, RZ, 0x3c, !PT ;  /* 0x0000000405041212 */ /* 0x000fc800078e3cff */
[----:B------:R-:W-:-:S05]  /*16930*/  @P1 LOP3.LUT R5, R5, R4, RZ, 0x3c, !PT ;  /* 0x0000000405051212 */ /* 0x000fca00078e3cff */
[----:B------:R0:W3:Y:S04]  /*16940*/  @P1 LDG.E.U16 R20, [R4.64] ;  /* 0x0000000604141981 */ /* 0x0000e8000c1e1500 */
[----:B0-----:R-:W4:Y:S04]  /*16950*/  LDL R4, [R1+0x8bc] ;  /* 0x0008bc0001047983 */ /* 0x001f280000100800 */
[----:B------:R-:W4:Y:S01]  /*16960*/  LDL R5, [R1+0x8c0] ;  /* 0x0008c00001057983 */ /* 0x000f220000100800 */
[----:B------:R-:W-:-:S03]  /*16970*/  PRMT R9, RZ, 0x7610, R9 ;  /* 0x00007610ff097816 */ /* 0x000fc60000000009 */
[----:B---3--:R-:W-:Y:S04]  /*16980*/  STL [R1+0x234c], R20 ;  /* 0x00234c1401007387 */ /* 0x008fe80000100800 */
[----:B------:R-:W-:Y:S04]  /*16990*/  STL [R1+0x2364], R20 ;  /* 0x0023641401007387 */ /* 0x000fe80000100800 */
[----:B------:R-:W-:Y:S01]  /*169a0*/  STL [R1+0x2368], R20 ;  /* 0x0023681401007387 */ /* 0x000fe20000100800 */
[----:B----4-:R-:W-:-:S04]  /*169b0*/  @P0 LOP3.LUT R5, R5, R4, RZ, 0x3c, !PT ;  /* 0x0000000405050212 */ /* 0x010fc800078e3cff */
        /* <DEDUP_REMOVED lines=8> */
[----:B------:R-:W-:Y:S02]  /*16a40*/  ISETP.GT.AND P1, PT, R2, 0x2b, PT ;  /* 0x0000002b0200780c */ /* 0x000fe40003f24270 */
[----:B----4-:R-:W-:-:S04]  /*16a50*/  @P0 LOP3.LUT R5, R5, R4, RZ, 0x3c, !PT ;  /* 0x0000000405050212 */ /* 0x010fc800078e3cff */
[----:B------:R-:W-:-:S04]  /*16a60*/  @P0 LOP3.LUT R4, R5, R4, RZ, 0x3c, !PT ;  /* 0x0000000405040212 */ /* 0x000fc800078e3cff */
[----:B------:R-:W-:-:S05]  /*16a70*/  @P0 LOP3.LUT R5, R5, R4, RZ, 0x3c, !PT ;  /* 0x0000000405050212 */ /* 0x000fca00078e3cff */
[----:B------:R0:W4:Y:S04]  /*16a80*/  @P0 LDG.E.U16 R0, [R4.64] ;  /* 0x0000000604000981 */ /* 0x000128000c1e1500 */
[----:B0-----:R-:W2:Y:S04]  /*16a90*/  LDL R4, [R1+0x8ac] ;  /* 0x0008ac0001047983 */ /* 0x001ea80000100800 */
[----:B------:R-:W2:Y:S01]  /*16aa0*/  LDL R5, [R1+0x8b0] ;  /* 0x0008b00001057983 */ /* 0x000ea20000100800 */
[----:B---3--:R-:W-:-:S03]  /*16ab0*/  PRMT R9, RZ, 0x7610, R9 ;  /* 0x00007610ff097816 */ /* 0x008fc60000000009 */
[----:B----4-:R-:W-:Y:S04]  /*16ac0*/  STL [R1+0x2340], R0 ;  /* 0x0023400001007387 */ /* 0x010fe80000100800 */
[----:B------:R-:W-:Y:S04]  /*16ad0*/  STL [R1+0x2344], R0 ;  /* 0x0023440001007387 */ /* 0x000fe80000100800 */
[----:B------:R-:W-:Y:S04]  /*16ae0*/  STL [R1+0x2348], R0 ;  /* 0x0023480001007387 */ /* 0x000fe80000100800 */
[----:B------:R-:W-:Y:S01]  /*16af0*/  STL [R1+0x236c], R0 ;  /* 0x00236c0001007387 */ /* 0x000fe20000100800 */
[----:B--2---:R-:W-:-:S03]  /*16b00*/  @P1 LOP3.LUT R5, R5, R4, RZ, 0x3c, !PT ;  /* 0x0000000405051212 */ /* 0x004fc600078e3cff */
[----:B------:R-:W-:Y:S01]  /*16b10*/  STL [R1+0x2370], R0 ;  /* 0x0023700001007387 */ /* 0x000fe20000100800 */
        /* <DEDUP_REMOVED lines=98> */
[----:B0-----:R-:W2:Y:S04]  /*17140*/  LDL R4, [R1+0x854] ;  /* 0x0008540001047983 */ /* 0x001ea80000100800 */
[----:B------:R-:W2:Y:S01]  /*17150*/  LDL R5, [R1+0x858] ;  /* 0x0008580001057983 */ /* 0x000ea20000100800 */
[----:B---3--:R-:W-:Y:S02]  /*17160*/  PRMT R8, RZ, 0x7610, R8 ;  /* 0x00007610ff087816 */ /* 0x008fe40000000008 */
[----:B------:R-:W-:-:S02]  /*17170*/  ISETP.GT.AND P1, PT, R2, 0x31, PT ;  /* 0x000000310200780c */ /* 0x000fc40003f24270 */
[----:B--2---:R-:W-:-:S04]  /*17180*/  @P0 LOP3.LUT R5, R5, R4, RZ, 0x3c, !PT ;  /* 0x0000000405050212 */ /* 0x004fc800078e3cff */
[----:B------:R-:W-:-:S04]  /*17190*/  @P0 LOP3.LUT R4, R5, R4, RZ, 0x3c, !PT ;  /* 0x0000000405040212 */ /* 0x000fc800078e3cff */
[----:B------:R-:W-:-:S05]  /*171a0*/  @P0 LOP3.LUT R5, R5, R4, RZ, 0x3c, !PT ;  /* 0x0000000405050212 */ /* 0x000fca00078e3cff */
[----:B------:R0:W2:Y:S04]  /*171b0*/  @P0 LDG.E.U16 R8, [R4.64] ;  /* 0x0000000604080981 */ /* 0x0000a8000c1e1500 */
[----:B0-----:R-:W3:Y:S04]  /*171c0*/  LDL R4, [R1+0x84c] ;  /* 0x00084c0001047983 */ /* 0x001ee80000100800 */
[----:B------:R-:W3:Y:S01]  /*171d0*/  LDL R5, [R1+0x850] ;  /* 0x0008500001057983 */ /* 0x000ee20000100800 */
[----:B----4-:R-:W-:Y:S02]  /*171e0*/  PRMT R14, RZ, 0x7610, R14 ;  /* 0x00007610ff0e7816 */ /* 0x010fe4000000000e */
        /* <DEDUP_REMOVED lines=44> */
[----:B------:R-:W-:-:S02]  /*174b0*/  ISETP.GT.AND P0, PT, R2, 0x34, PT ;  /* 0x000000340200780c */ /* 0x000fc40003f04270 */
[----:B----4-:R-:W-:Y:S02]  /*174c0*/  PRMT R7, RZ, 0x7610, R7 ;  /* 0x00007610ff077816 */ /* 0x010fe40000000007 */
[----:B--2---:R-:W-:-:S04]  /*174d0*/  @P1 LOP3.LUT R5, R5, R4, RZ, 0x3c, !PT ;  /* 0x0000000405051212 */ /* 0x004fc800078e3cff */
[----:B------:R-:W-:-:S04]  /*174e0*/  @P1 LOP3.LUT R4, R5, R4, RZ, 0x3c, !PT ;  /* 0x0000000405041212 */ /* 0x000fc800078e3cff */
[----:B------:R-:W-:-:S05]  /*174f0*/  @P1 LOP3.LUT R5, R5, R4, RZ, 0x3c, !PT ;  /* 0x0000000405051212 */ /* 0x000fca00078e3cff */
[----:B------:R-:W2:Y:S04]  /*17500*/  @P1 LDG.E.U16 R7, [R4.64] ;  /* 0x0000000604071981 */ /* 0x000ea8000c1e1500 */
[----:B--2---:R0:W-:Y:S04]  /*17510*/  STL [R1+0x140], R7 ;  /* 0x0001400701007387 */ /* 0x0041e80000100800 */
[----:B0-----:R-:W2:Y:S04]  /*17520*/  LDL.LU R7, [R1+0x23e4] ;  /* 0x0023e40001077983 */ /* 0x001ea80000300800 */
[----:B------:R-:W4:Y:S04]  /*17530*/  LDL R4, [R1+0x81c] ;  /* 0x00081c0001047983 */ /* 0x000f280000100800 */
[----:B------:R-:W4:Y:S01]  /*17540*/  LDL R5, [R1+0x820] ;  /* 0x0008200001057983 */ /* 0x000f220000100800 */
[----:B--2---:R-:W-:-:S02]  /*17550*/  PRMT R7, RZ, 0x7610, R7 ;  /* 0x00007610ff077816 */ /* 0x004fc40000000007 */
[----:B----4-:R-:W-:-:S04]  /*17560*/  @P0 LOP3.LUT R5, R5, R4, RZ, 0x3c, !PT ;  /* 0x0000000405050212 */ /* 0x010fc800078e3cff */
[----:B------:R-:W-:-:S04]  /*17570*/  @P0 LOP3.LUT R4, R5, R4, RZ, 0x3c, !PT ;  /* 0x0000000405040212 */ /* 0x000fc800078e3cff */
[----:B------:R-:W-:-:S05]  /*17580*/  @P0 LOP3.LUT R5, R5, R4, RZ, 0x3c, !PT ;  /* 0x0000000405050212 */ /* 0x000fca00078e3cff */
[----:B------:R-:W2:Y:S04]  /*17590*/  @P0 LDG.E.U16 R7, [R4.64] ;  /* 0x0000000604070981 */ /* 0x000ea8000c1e1500 */
[----:B--2---:R0:W-:Y:S04]  /*175a0*/  STL [R1+0x148], R7 ;  /* 0x0001480701007387 */ /* 0x0041e80000100800 */
[----:B0-----:R-:W2:Y:S04]  /*175b0*/  LDL.LU R7, [R1+0x23e0] ;  /* 0x0023e00001077983 */ /* 0x001ea80000300800 */
[----:B------:R-:W4:Y:S04]  /*175c0*/  LDL R4, [R1+0x814] ;  /* 0x0008140001047983 */ /* 0x000f280000100800 */
[----:B------:R-:W4:Y:S01]  /*175d0*/  LDL R5, [R1+0x818] ;  /* 0x0008180001057983 */ /* 0x000f220000100800 */
[----:B------:R-:W-:-:S02]  /*175e0*/  PRMT R6, RZ, 0x7610, R6 ;  /* 0x00007610ff067816 */ /* 0x000fc40000000006 */
[----:B------:R-:W-:Y:S02]  /*175f0*/  ISETP.GT.AND P1, PT, R2, 0x38, PT ;  /* 0x000000380200780c */ /* 0x000fe40003f24270 */
[----:B----4-:R-:W-:-:S04]  /*17600*/  @P0 LOP3.LUT R5, R5, R4, RZ, 0x3c, !PT ;  /* 0x0000000405050212 */ /* 0x010fc800078e3cff */
[----:B------:R-:W-:-:S04]  /*17610*/  @P0 LOP3.LUT R4, R5, R4, RZ, 0x3c, !PT ;  /* 0x0000000405040212 */ /* 0x000fc800078e3cff */
[----:B------:R-:W-:-:S05]  /*17620*/  @P0 LOP3.LUT R5, R5, R4, RZ, 0x3c, !PT ;  /* 0x0000000405050212 */ /* 0x000fca00078e3cff */
[----:B------:R-:W4:Y:S04]  /*17630*/  @P0 LDG.E.U16 R6, [R4.64] ;  /* 0x0000000604060981 */ /* 0x000f28000c1e1500 */
[----:B----4-:R0:W-:Y:S04]  /*17640*/  STL [R1+0x144], R6 ;  /* 0x0001440601007387 */ /* 0x0101e80000100800 */
[----:B0-----:R-:W4:Y:S04]  /*17650*/  LDL.LU R6, [R1+0x23dc] ;  /* 0x0023dc0001067983 */ /* 0x001f280000300800 */
        /* <DEDUP_REMOVED lines=9> */
[----:B----4-:R-:W-:Y:S02]  /*176f0*/  PRMT R6, RZ, 0x7610, R6 ;  /* 0x00007610ff067816 */ /* 0x010fe40000000006 */
[----:B------:R-:W-:-:S02]  /*17700*/  ISETP.GT.AND P0, PT, R2, 0x35, PT ;  /* 0x000000350200780c */ /* 0x000fc40003f04270 */
[----:B---3--:R-:W-:-:S04]  /*17710*/  @P1 LOP3.LUT R5, R5, R4, RZ, 0x3c, !PT ;  /* 0x0000000405051212 */ /* 0x008fc800078e3cff */
        /* <DEDUP_REMOVED lines=69> */
[----:B----4-:R-:W-:Y:S02]  /*17b70*/  PRMT R11, RZ, 0x7610, R11 ;  /* 0x00007610ff0b7816 */ /* 0x010fe4000000000b */
[----:B------:R-:W-:-:S02]  /*17b80*/  ISETP.GT.AND P0, PT, R2, 0x3a, PT ;  /* 0x0000003a0200780c */ /* 0x000fc40003f04270 */
[----:B--2---:R-:W-:-:S04]  /*17b90*/  @P1 LOP3.LUT R5, R5, R4, RZ, 0x3c, !PT ;  /* 0x0000000405051212 */ /* 0x004fc800078e3cff */
[----:B------:R-:W-:-:S04]  /*17ba0*/  @P1 LOP3.LUT R4, R5, R4, RZ, 0x3c, !PT ;  /* 0x0000000405041212 */ /* 0x000fc800078e3cff */
[----:B------:R-:W-:-:S05]  /*17bb0*/  @P1 LOP3.LUT R5, R5, R4, RZ, 0x3c, !PT ;  /* 0x0000000405051212 */ /* 0x000fca00078e3cff */
[----:B------:R0:W2:Y:S04]  /*17bc0*/  @P1 LDG.E.U16 R11, [R4.64] ;  /* 0x00000006040b1981 */ /* 0x0000a8000c1e1500 */
[----:B0-----:R-:W4:Y:S04]  /*17bd0*/  LDL R4, [R1+0x7bc] ;  /* 0x0007bc0001047983 */ /* 0x001f280000100800 */
[----:B------:R-:W4:Y:S01]  /*17be0*/  LDL R5, [R1+0x7c0] ;  /* 0x0007c00001057983 */ /* 0x000f220000100800 */
[----:B------:R-:W-:Y:S02]  /*17bf0*/  PRMT R19, RZ, 0x7610, R19 ;  /* 0x00007610ff137816 */ /* 0x000fe40000000013 */
[----:B----4-:R-:W-:-:S04]  /*17c00*/  @P0 LOP3.LUT R5, R5, R4, RZ, 0x3c, !PT ;  /* 0x0000000405050212 */ /* 0x010fc800078e3cff */
[----:B------:R-:W-:-:S04]  /*17c10*/  @P0 LOP3.LUT R4, R5, R4, RZ, 0x3c, !PT ;  /* 0x0000000405040212 */ /* 0x000fc800078e3cff */
[----:B------:R-:W-:-:S05]  /*17c20*/  @P0 LOP3.LUT R5, R5, R4, RZ, 0x3c, !PT ;  /* 0x0000000405050212 */ /* 0x000fca00078e3cff */
[----:B------:R0:W4:Y:S04]  /*17c30*/  @P0 LDG.E.U16 R19, [R4.64] ;  /* 0x0000000604130981 */ /* 0x000128000c1e1500 */
[----:B0-----:R-:W2:Y:S04]  /*17c40*/  LDL R4, [R1+0x7b4] ;  /* 0x0007b40001047983 */ /* 0x001ea80000100800 */
[----:B------:R-:W2:Y:S01]  /*17c50*/  LDL R5, [R1+0x7b8] ;  /* 0x0007b80001057983 */ /* 0x000ea20000100800 */
[----:B------:R-:W-:Y:S02]  /*17c60*/  PRMT R21, RZ, 0x7610, R21 ;  /* 0x00007610ff157816 */ /* 0x000fe40000000015 */
[----:B------:R-:W-:-:S02]  /*17c70*/  ISETP.GT.AND P1, PT, R2, 0x3b, PT ;  /* 0x0000003b0200780c */ /* 0x000fc40003f24270 */
[----:B--2---:R-:W-:-:S04]  /*17c80*/  @P0 LOP3.LUT R5, R5, R4, RZ, 0x3c, !PT ;  /* 0x0000000405050212 */ /* 0x004fc800078e3cff */
[----:B------:R-:W-:-:S04]  /*17c90*/  @P0 LOP3.LUT R4, R5, R4, RZ, 0x3c, !PT ;  /* 0x0000000405040212 */ /* 0x000fc800078e3cff */
[----:B------:R-:W-:-:S05]  /*17ca0*/  @P0 LOP3.LUT R5, R5, R4, RZ, 0x3c, !PT ;  /* 0x0000000405050212 */ /* 0x000fca00078e3cff */
[----:B------:R0:W2:Y:S04]  /*17cb0*/  @P0 LDG.E.U16 R21, [R4.64] ;  /* 0x0000000604150981 */ /* 0x0000a8000c1e1500 */
[----:B0-----:R-:W2:Y:S04]  /*17cc0*/  LDL R4, [R1+0x7ac] ;  /* 0x0007ac0001047983 */ /* 0x001ea80000100800 */
[----:B------:R-:W2:Y:S01]  /*17cd0*/  LDL R5, [R1+0x7b0] ;  /* 0x0007b00001057983 */ /* 0x000ea20000100800 */
[----:B------:R-:W-:Y:S02]  /*17ce0*/  PRMT R28, RZ, 0x7610, R28 ;  /* 0x00007610ff1c7816 */ /* 0x000fe4000000001c */
[----:B--2---:R-:W-:-:S04]  /*17cf0*/  @P1 LOP3.LUT R5, R5, R4, RZ, 0x3c, !PT ;  /* 0x0000000405051212 */ /* 0x004fc800078e3cff */
[----:B------:R-:W-:-:S04]  /*17d00*/  @P1 LOP3.LUT R4, R5, R4, RZ, 0x3c, !PT ;  /* 0x0000000405041212 */ /* 0x000fc800078e3cff */
[----:B------:R-:W-:-:S05]  /*17d10*/  @P1 LOP3.LUT R5, R5, R4, RZ, 0x3c, !PT ;  /* 0x0000000405051212 */ /* 0x000fca00078e3cff */
[----:B------:R0:W2:Y:S04]  /*17d20*/  @P1 LDG.E.U16 R28, [R4.64] ;  /* 0x00000006041c1981 */ /* 0x0000a8000c1e1500 */
[----:B0-----:R-:W2:Y:S04]  /*17d30*/  LDL R4, [R1+0x7a4] ;  /* 0x0007a40001047983 */ /* 0x001ea80000100800 */
[----:B------:R-:W2:Y:S01]  /*17d40*/  LDL R5, [R1+0x7a8] ;  /* 0x0007a80001057983 */ /* 0x000ea20000100800 */
[----:B------:R-:W-:Y:S02]  /*17d50*/  PRMT R3, RZ, 0x7610, R3 ;  /* 0x00007610ff037816 */ /* 0x000fe40000000003 */
[----:B------:R-:W-:-:S02]  /*17d60*/  ISETP.GT.AND P0, PT, R2, 0x3c, PT ;  /* 0x0000003c0200780c */ /* 0x000fc40003f04270 */
        /* <DEDUP_REMOVED lines=22> */
[----:B------:R0:W2:Y:S04]  /*17ed0*/  @P0 LDG.E.U16 R3, [R4.64] ;  /* 0x0000000604030981 */ /* 0x0000a8000c1e1500 */
[----:B0-----:R-:W3:Y:S04]  /*17ee0*/  LDL R4, [R1+0x78c] ;  /* 0x00078c0001047983 */ /* 0x001ee80000100800 */
[----:B------:R-:W3:Y:S01]  /*17ef0*/  LDL R5, [R1+0x790] ;  /* 0x0007900001057983 */ /* 0x000ee20000100800 */
[----:B------:R-:W-:-:S03]  /*17f00*/  PRMT R29, RZ, 0x7610, R29 ;  /* 0x00007610ff1d7816 */ /* 0x000fc6000000001d */
[----:B--2---:R0:W-:Y:S04]  /*17f10*/  STL [R1+0x100], R3 ;  /* 0x0001000301007387 */ /* 0x0041e80000100800 */
[----:B0-----:R-:W2:Y:S01]  /*17f20*/  LDL R3, [R1+0x770] ;  /* 0x0007700001037983 */ /* 0x001ea20000100800 */
[----:B---3--:R-:W-:-:S04]  /*17f30*/  @P1 LOP3.LUT R5, R5, R4, RZ, 0x3c, !PT ;  /* 0x0000000405051212 */ /* 0x008fc800078e3cff */
[----:B------:R-:W-:-:S04]  /*17f40*/  @P1 LOP3.LUT R4, R5, R4, RZ, 0x3c, !PT ;  /* 0x0000000405041212 */ /* 0x000fc800078e3cff */
[----:B------:R-:W-:-:S05]  /*17f50*/  @P1 LOP3.LUT R5, R5, R4, RZ, 0x3c, !PT ;  /* 0x0000000405051212 */ /* 0x000fca00078e3cff */
[----:B------:R-:W3:Y:S04]  /*17f60*/  @P1 LDG.E.U16 R29, [R4.64] ;  /* 0x00000006041d1981 */ /* 0x000ee8000c1e1500 */
[----:B---3--:R0:W-:Y:S04]  /*17f70*/  STL [R1+0xec], R29 ;  /* 0x0000ec1d01007387 */ /* 0x0081e80000100800 */
[----:B0-----:R-:W3:Y:S04]  /*17f80*/  LDL.LU R29, [R1+0x23b8] ;  /* 0x0023b800011d7983 */ /* 0x001ee80000300800 */
[----:B------:R-:W2:Y:S04]  /*17f90*/  LDL R4, [R1+0x784] ;  /* 0x0007840001047983 */ /* 0x000ea80000100800 */
[----:B------:R-:W2:Y:S01]  /*17fa0*/  LDL R5, [R1+0x788] ;  /* 0x0007880001057983 */ /* 0x000ea20000100800 */
[----:B------:R-:W-:-:S02]  /*17fb0*/  ISETP.GT.AND P0, PT, R2, 0x3e, PT ;  /* 0x0000003e0200780c */ /* 0x000fc40003f04270 */
[----:B---3--:R-:W-:Y:S02]  /*17fc0*/  PRMT R29, RZ, 0x7610, R29 ;  /* 0x00007610ff1d7816 */ /* 0x008fe4000000001d */
        /* <DEDUP_REMOVED lines=9> */
[----:B---3--:R-:W-:-:S04]  /*18060*/  @P0 LOP3.LUT R5, R5, R4, RZ, 0x3c, !PT ;  /* 0x0000000405050212 */ /* 0x008fc800078e3cff */
[----:B------:R-:W-:-:S04]  /*18070*/  @P0 LOP3.LUT R4, R5, R4, RZ, 0x3c, !PT ;  /* 0x0000000405040212 */ /* 0x000fc800078e3cff */
[----:B------:R-:W-:-:S05]  /*18080*/  @P0 LOP3.LUT R5, R5, R4, RZ, 0x3c, !PT ;  /* 0x0000000405050212 */ /* 0x000fca00078e3cff */
[----:B------:R-:W3:Y:S04]  /*18090*/  @P0 LDG.E.U16 R26, [R4.64] ;  /* 0x00000006041a0981 */ /* 0x000ee8000c1e1500 */
[----:B---3--:R0:W-:Y:S04]  /*180a0*/  STL [R1+0xe4], R26 ;  /* 0x0000e41a01007387 */ /* 0x0081e80000100800 */
[----:B------:R-:W3:Y:S04]  /*180b0*/  LDL R4, [R1+0x774] ;  /* 0x0007740001047983 */ /* 0x000ee80000100800 */
[----:B------:R-:W3:Y:S01]  /*180c0*/  LDL R5, [R1+0x778] ;  /* 0x0007780001057983 */ /* 0x000ee20000100800 */
[----:B--2---:R-:W-:-:S03]  /*180d0*/  PRMT R29, RZ, 0x7610, R29 ;  /* 0x00007610ff1d7816 */ /* 0x004fc6000000001d */
[----:B0-----:R-:W0:Y:S01]  /*180e0*/  S2R R26, SR_TID.X ;  /* 0x00000000001a7919 */ /* 0x001e220000002100 */
[----:B---3--:R-:W-:-:S04]  /*180f0*/  @P0 LOP3.LUT R5, R5, R4, RZ, 0x3c, !PT ;  /* 0x0000000405050212 */ /* 0x008fc800078e3cff */
[----:B------:R-:W-:-:S04]  /*18100*/  @P0 LOP3.LUT R4, R5, R4, RZ, 0x3c, !PT ;  /* 0x0000000405040212 */ /* 0x000fc800078e3cff */
[----:B------:R-:W-:-:S05]  /*18110*/  @P0 LOP3.LUT R5, R5, R4, RZ, 0x3c, !PT ;  /* 0x0000000405050212 */ /* 0x000fca00078e3cff */
[----:B------:R-:W2:Y:S01]  /*18120*/  @P0 LDG.E.U16 R29, [R4.64] ;  /* 0x00000006041d0981 */ /* 0x000ea2000c1e1500 */
[----:B0-----:R-:W-:Y:S02]  /*18130*/  LOP3.LUT R26, R26, 0x3f, RZ, 0xc0, !PT ;  /* 0x0000003f1a1a7812 */ /* 0x001fe400078ec0ff */
[----:B------:R-:W-:Y:S02]  /*18140*/  ISETP.GT.AND P1, PT, R2, 0x3f, PT ;  /* 0x0000003f0200780c */ /* 0x000fe40003f24270 */
[----:B------:R-:W-:Y:S01]  /*18150*/  ISETP.GE.AND P0, PT, R26, R2, PT ;  /* 0x000000021a00720c */ /* 0x000fe20003f06270 */
[----:B--2---:R0:W-:Y:S04]  /*18160*/  STL [R1+0xe0], R29 ;  /* 0x0000e01d01007387 */ /* 0x0041e80000100800 */
[----:B0-----:R-:W2:Y:S04]  /*18170*/  LDL.LU R29, [R1+0x23b0] ;  /* 0x0023b000011d7983 */ /* 0x001ea80000300800 */
[----:B------:R-:W3:Y:S02]  /*18180*/  LDL R2, [R1+0x76c] ;  /* 0x00076c0001027983 */ /* 0x000ee40000100800 */
[----:B---3--:R-:W-:-:S04]  /*18190*/  @P1 LOP3.LUT R3, R3, R2, RZ, 0x3c, !PT ;  /* 0x0000000203031212 */ /* 0x008fc800078e3cff */
[C---:B------:R-:W-:Y:S02]  /*181a0*/  @P1 LOP3.LUT R2, R3.reuse, R2, RZ, 0x3c, !PT ;  /* 0x0000000203021212 */ /* 0x040fe400078e3cff */
[----:B--2---:R-:W-:Y:S02]  /*181b0*/  PRMT R29, RZ, 0x7610, R29 ;  /* 0x00007610ff1d7816 */ /* 0x004fe4000000001d */
        /* <DEDUP_REMOVED lines=10> */
[----:B------:R0:W3:Y:S04]  /*18260*/  @P1 LDG.E.U16 R13, [R2.64] ;  /* 0x00000006020d1981 */ /* 0x0000e8000c1e1500 */
[----:B0-----:R-:W2:Y:S04]  /*18270*/  LDL R2, [R1+0xb6c] ;  /* 0x000b6c0001027983 */ /* 0x001ea80000100800 */
[----:B------:R-:W2:Y:S01]  /*18280*/  LDL R3, [R1+0xf10] ;  /* 0x000f100001037983 */ /* 0x000ea20000100800 */
[----:B------:R-:W-:-:S03]  /*18290*/  PRMT R24, RZ, 0x7610, R24 ;  /* 0x00007610ff187816 */ /* 0x000fc60000000018 */
[----:B------:R-:W-:Y:S06]  /*182a0*/  BAR.SYNC.DEFER_BLOCKING 0x0 ;  /* 0x0000000000007b1d */ /* 0x000fec0000010000 */
[----:B---3--:R0:W-:Y:S04]  /*182b0*/  STL [R1+0xd8], R13 ;  /* 0x0000d80d01007387 */ /* 0x0081e80000100800 */
[----:B0-----:R-:W3:Y:S01]  /*182c0*/  LDL.LU R13, [R1+0x20] ;  /* 0x00002000010d7983 */ /* 0x001ee20000300800 */
[----:B--2---:R-:W-:-:S04]  /*182d0*/  @!P0 LOP3.LUT R3, R3, R2, RZ, 0x3c, !PT ;  /* 0x0000000203038212 */ /* 0x004fc800078e3cff */
[----:B------:R-:W-:-:S04]  /*182e0*/  @!P0 LOP3.LUT R2, R3, R2, RZ, 0x3c, !PT ;  /* 0x0000000203028212 */ /* 0x000fc800078e3cff */
[----:B------:R-:W-:-:S05]  /*182f0*/  @!P0 LOP3.LUT R3, R3, R2, RZ, 0x3c, !PT ;  /* 0x0000000203038212 */ /* 0x000fca00078e3cff */
[----:B------:R0:W2:Y:S04]  /*18300*/  @!P0 LDG.E.U16 R24, [R2.64] ;  /* 0x0000000602188981 */ /* 0x0000a8000c1e1500 */
[----:B0-----:R-:W3:Y:S04]  /*18310*/  LDL R2, [R1+0xeec] ;  /* 0x000eec0001027983 */ /* 0x001ee80000100800 */
[----:B------:R-:W3:Y:S01]  /*18320*/  LDL R3, [R1+0xef0] ;  /* 0x000ef00001037983 */ /* 0x000ee20000100800 */
[----:B------:R-:W-:-:S03]  /*18330*/  PRMT R17, RZ, 0x7610, R17 ;  /* 0x00007610ff117816 */ /* 0x000fc60000000011 */
[----:B--2---:R0:W-:Y:S04]  /*18340*/  STL [R1+0xd4], R24 ;  /* 0x0000d41801007387 */ /* 0x0041e80000100800 */
[----:B0-----:R-:W2:Y:S01]  /*18350*/  LDL.LU R24, [R1+0x24] ;  /* 0x0000240001187983 */ /* 0x001ea20000300800 */
[----:B---3--:R-:W-:-:S04]  /*18360*/  @!P0 LOP3.LUT R3, R3, R2, RZ, 0x3c, !PT ;  /* 0x0000000203038212 */ /* 0x008fc800078e3cff */
[----:B------:R-:W-:-:S04]  /*18370*/  @!P0 LOP3.LUT R2, R3, R2, RZ, 0x3c, !PT ;  /* 0x0000000203028212 */ /* 0x000fc800078e3cff */
[----:B------:R-:W-:-:S05]  /*18380*/  @!P0 LOP3.LUT R3, R3, R2, RZ, 0x3c, !PT ;  /* 0x0000000203038212 */ /* 0x000fca00078e3cff */
[----:B------:R0:W3:Y:S04]  /*18390*/  @!P0 LDG.E.U16 R17, [R2.64] ;  /* 0x0000000602118981 */ /* 0x0000e8000c1e1500 */
[----:B0-----:R-:W2:Y:S04]  /*183a0*/  LDL R2, [R1+0xeac] ;  /* 0x000eac0001027983 */ /* 0x001ea80000100800 */
[----:B------:R-:W2:Y:S01]  /*183b0*/  LDL R3, [R1+0xeb0] ;  /* 0x000eb00001037983 */ /* 0x000ea20000100800 */
[----:B------:R-:W-:-:S03]  /*183c0*/  PRMT R16, RZ, 0x7610, R16 ;  /* 0x00007610ff107816 */ /* 0x000fc60000000010 */
        /* <DEDUP_REMOVED lines=19> */
[----:B0-----:R-:W3:Y:S01]  /*18500*/  LDL.LU R23, [R1] ;  /* 0x0000000001177983 */ /* 0x001ee20000300800 */
[----:B--2---:R-:W-:-:S04]  /*18510*/  @!P0 LOP3.LUT R3, R3, R2, RZ, 0x3c, !PT ;  /* 0x0000000203038212 */ /* 0x004fc800078e3cff */
[----:B------:R-:W-:-:S04]  /*18520*/  @!P0 LOP3.LUT R2, R3, R2, RZ, 0x3c, !PT ;  /* 0x0000000203028212 */ /* 0x000fc800078e3cff */
[----:B------:R-:W-:-:S05]  /*18530*/  @!P0 LOP3.LUT R3, R3, R2, RZ, 0x3c, !PT ;  /* 0x0000000203038212 */ /* 0x000fca00078e3cff */
[----:B------:R0:W2:Y:S04]  /*18540*/  @!P0 LDG.E.U16 R22, [R2.64] ;  /* 0x0000000602168981 */ /* 0x0000a8000c1e1500 */
[----:B0-----:R-:W2:Y:S04]  /*18550*/  LDL R2, [R1+0xdec] ;  /* 0x000dec0001027983 */ /* 0x001ea80000100800 */
[----:B------:R-:W2:Y:S01]  /*18560*/  LDL R3, [R1+0xdf0] ;  /* 0x000df00001037983 */ /* 0x000ea20000100800 */
[----:B------:R-:W-:Y:S02]  /*18570*/  PRMT R29, RZ, 0x7610, R29 ;  /* 0x00007610ff1d7816 */ /* 0x000fe4000000001d */
[----:B--2---:R-:W-:-:S04]  /*18580*/  @!P0 LOP3.LUT R3, R3, R2, RZ, 0x3c, !PT ;  /* 0x0000000203038212 */ /* 0x004fc800078e3cff */
[----:B------:R-:W-:-:S04]  /*18590*/  @!P0 LOP3.LUT R2, R3, R2, RZ, 0x3c, !PT ;  /* 0x0000000203028212 */ /* 0x000fc800078e3cff */
[----:B------:R-:W-:-:S05]  /*185a0*/  @!P0 LOP3.LUT R3, R3, R2, RZ, 0x3c, !PT ;  /* 0x0000000203038212 */ /* 0x000fca00078e3cff */
[----:B------:R-:W2:Y:S04]  /*185b0*/  @!P0 LDG.E.U16 R29, [R2.64] ;  /* 0x00000006021d8981 */ /* 0x000ea8000c1e1500 */
[----:B------:R0:W-:Y:S04]  /*185c0*/  STL [R1+0xc4], R22 ;  /* 0x0000c41601007387 */ /* 0x0001e80000100800 */
[----:B0-----:R-:W3:Y:S04]  /*185d0*/  LDL.LU R22, [R1+0x4] ;  /* 0x0000040001167983 */ /* 0x001ee80000300800 */
[----:B--2---:R0:W-:Y:S04]  /*185e0*/  STL [R1+0xc0], R29 ;  /* 0x0000c01d01007387 */ /* 0x0041e80000100800 */
[----:B0-----:R-:W2:Y:S04]  /*185f0*/  LDL.LU R29, [R1+0x23a8] ;  /* 0x0023a800011d7983 */ /* 0x001ea80000300800 */
[----:B------:R-:W3:Y:S04]  /*18600*/  LDL R2, [R1+0xdac] ;  /* 0x000dac0001027983 */ /* 0x000ee80000100800 */
[----:B------:R-:W3:Y:S01]  /*18610*/  LDL R3, [R1+0xdb0] ;  /* 0x000db00001037983 */ /* 0x000ee20000100800 */
[----:B--2---:R-:W-:-:S02]  /*18620*/  PRMT R29, RZ, 0x7610, R29 ;  /* 0x00007610ff1d7816 */ /* 0x004fc4000000001d */
[----:B---3--:R-:W-:-:S04]  /*18630*/  @!P0 LOP3.LUT R3, R3, R2, RZ, 0x3c, !PT ;  /* 0x0000000203038212 */ /* 0x008fc800078e3cff */
[----:B------:R-:W-:-:S04]  /*18640*/  @!P0 LOP3.LUT R2, R3, R2, RZ, 0x3c, !PT ;  /* 0x0000000203028212 */ /* 0x000fc800078e3cff */
[----:B------:R-:W-:-:S05]  /*18650*/  @!P0 LOP3.LUT R3, R3, R2, RZ, 0x3c, !PT ;  /* 0x0000000203038212 */ /* 0x000fca00078e3cff */
[----:B------:R-:W2:Y:S04]  /*18660*/  @!P0 LDG.E.U16 R29, [R2.64] ;  /* 0x00000006021d8981 */ /* 0x000ea8000c1e1500 */
        /* <DEDUP_REMOVED lines=10> */
[----:B------:R-:W2:Y:S04]  /*18710*/  LDL R2, [R1+0xd2c] ;  /* 0x000d2c0001027983 */ /* 0x000ea80000100800 */
[----:B------:R-:W2:Y:S04]  /*18720*/  LDL R3, [R1+0xd30] ;  /* 0x000d300001037983 */ /* 0x000ea80000100800 */
[----:B0-----:R-:W0:Y:S02]  /*18730*/  S2R R29, SR_TID.X ;  /* 0x00000000001d7919 */ /* 0x001e240000002100 */
[----:B0-----:R-:W-:-:S05]  /*18740*/  LOP3.LUT R29, R29, 0x3f, RZ, 0xc0, !PT ;  /* 0x0000003f1d1d7812 */ /* 0x001fca00078ec0ff */
[----:B------:R-:W-:-:S05]  /*18750*/  IMAD.SHL.U32 R29, R29, 0x2, RZ ;  /* 0x000000021d1d7824 */ /* 0x000fca00078e00ff */
[----:B------:R0:W-:Y:S02]  /*18760*/  STS.U16 [R29], R13 ;  /* 0x0000000d1d007388 */ /* 0x0001e40000000400 */
[----:B0-----:R-:W-:Y:S02]  /*18770*/  PRMT R29, RZ, 0x7610, R29 ;  /* 0x00007610ff1d7816 */ /* 0x001fe4000000001d */
[----:B------:R-:W3:Y:S01]  /*18780*/  LDL.LU R13, [R1+0x23a0] ;  /* 0x0023a000010d7983 */ /* 0x000ee20000300800 */
[----:B--2---:R-:W-:-:S04]  /*18790*/  @!P0 LOP3.LUT R3, R3, R2, RZ, 0x3c, !PT ;  /* 0x0000000203038212 */ /* 0x004fc800078e3cff */
        /* <DEDUP_REMOVED lines=9> */
[----:B------:R0:W-:Y:S02]  /*18830*/  STS.U16 [R29+0x80], R24 ;  /* 0x000080181d007388 */ /* 0x0001e40000000400 */
        /* <DEDUP_REMOVED lines=64> */
[----:B---3--:R0:W-:Y:S02]  /*18c40*/  STS.U16 [R29+0x1800], R22 ;  /* 0x001800161d007388 */ /* 0x0081e40000000400 */
[----:B0-----:R-:W-:Y:S02]  /*18c50*/  PRMT R29, RZ, 0x7610, R29 ;  /* 0x00007610ff1d7816 */ /* 0x001fe4000000001d */
        /* <DEDUP_REMOVED lines=12> */
[----:B--2---:R-:W-:-:S04]  /*18d20*/  @!P0 LOP3.LUT R3, R3, R2, RZ, 0x3c, !PT ;  /* 0x0000000203038212 */ /* 0x004fc800078e3cff */
[----:B------:R-:W-:-:S04]  /*18d30*/  @!P0 LOP3.LUT R2, R3, R2, RZ, 0x3c, !PT ;  /* 0x0000000203028212 */ /* 0x000fc800078e3cff */
[----:B------:R-:W-:-:S05]  /*18d40*/  @!P0 LOP3.LUT R3, R3, R2, RZ, 0x3c, !PT ;  /* 0x0000000203038212 */ /* 0x000fca00078e3cff */
[----:B------:R-:W2:Y:S04]  /*18d50*/  @!P0 LDG.E.U16 R29, [R2.64] ;  /* 0x00000006021d8981 */ /* 0x000ea8000c1e1500 */
[----:B--2---:R0:W-:Y:S04]  /*18d60*/  STL [R1+0x98], R29 ;  /* 0x0000981d01007387 */ /* 0x0041e80000100800 */
[----:B------:R-:W2:Y:S04]  /*18d70*/  LDL R2, [R1+0x760] ;  /* 0x0007600001027983 */ /* 0x000ea80000100800 */
[----:B------:R-:W2:Y:S01]  /*18d80*/  LDL R3, [R1+0xb68] ;  /* 0x000b680001037983 */ /* 0x000ea20000100800 */
[----:B------:R-:W-:-:S03]  /*18d90*/  PRMT R14, RZ, 0x7610, R14 ;  /* 0x00007610ff0e7816 */ /* 0x000fc6000000000e */
[----:B0-----:R-:W0:Y:S01]  /*18da0*/  S2R R29, SR_TID.X ;  /* 0x00000000001d7919 */ /* 0x001e220000002100 */
[----:B--2---:R-:W-:-:S04]  /*18db0*/  @!P0 LOP3.LUT R3, R3, R2, RZ, 0x3c, !PT ;  /* 0x0000000203038212 */ /* 0x004fc800078e3cff */
[----:B------:R-:W-:-:S04]  /*18dc0*/  @!P0 LOP3.LUT R2, R3, R2, RZ, 0x3c, !PT ;  /* 0x0000000203028212 */ /* 0x000fc800078e3cff */
[----:B------:R-:W-:-:S05]  /*18dd0*/  @!P0 LOP3.LUT R3, R3, R2, RZ, 0x3c, !PT ;  /* 0x0000000203038212 */ /* 0x000fca00078e3cff */
[----:B------:R1:W2:Y:S04]  /*18de0*/  @!P0 LDG.E.U16 R14, [R2.64] ;  /* 0x00000006020e8981 */ /* 0x0002a8000c1e1500 */
[----:B-1----:R-:W3:Y:S04]  /*18df0*/  LDL R2, [R1+0xee4] ;  /* 0x000ee40001027983 */ /* 0x002ee80000100800 */
[----:B------:R-:W3:Y:S01]  /*18e00*/  LDL R3, [R1+0xee8] ;  /* 0x000ee80001037983 */ /* 0x000ee20000100800 */
[----:B0-----:R-:W-:-:S05]  /*18e10*/  LOP3.LUT R29, R29, 0x3f, RZ, 0xc0, !PT ;  /* 0x0000003f1d1d7812 */ /* 0x001fca00078ec0ff */
[----:B------:R-:W-:-:S05]  /*18e20*/  IMAD.SHL.U32 R29, R29, 0x2, RZ ;  /* 0x000000021d1d7824 */ /* 0x000fca00078e00ff */
[----:B------:R-:W-:Y:S04]  /*18e30*/  STS.U16 [R29+0x2000], R16 ;  /* 0x002000101d007388 */ /* 0x000fe80000000400 */
[----:B------:R0:W-:Y:S02]  /*18e40*/  STS.U16 [R29+0x2080], R17 ;  /* 0x002080111d007388 */ /* 0x0001e40000000400 */
[----:B0-----:R-:W-:Y:S02]  /*18e50*/  PRMT R29, RZ, 0x7610, R29 ;  /* 0x00007610ff1d7816 */ /* 0x001fe4000000001d */
[----:B---3--:R-:W-:-:S04]  /*18e60*/  @!P0 LOP3.LUT R3, R3, R2, RZ, 0x3c, !PT ;  /* 0x0000000203038212 */ /* 0x008fc800078e3cff */
[----:B------:R-:W-:-:S04]  /*18e70*/  @!P0 LOP3.LUT R2, R3, R2, RZ, 0x3c, !PT ;  /* 0x0000000203028212 */ /* 0x000fc800078e3cff */
[----:B------:R-:W-:-:S05]  /*18e80*/  @!P0 LOP3.LUT R3, R3, R2, RZ, 0x3c, !PT ;  /* 0x0000000203038212 */ /* 0x000fca00078e3cff */
[----:B------:R-:W3:Y:S04]  /*18e90*/  @!P0 LDG.E.U16 R29, [R2.64] ;  /* 0x00000006021d8981 */ /* 0x000ee8000c1e1500 */
[----:B--2---:R0:W-:Y:S04]  /*18ea0*/  STL [R1+0x94], R14 ;  /* 0x0000940e01007387 */ /* 0x0041e80000100800 */
[----:B0-----:R-:W2:Y:S04]  /*18eb0*/  LDL R14, [R1+0xe28] ;  /* 0x000e2800010e7983 */ /* 0x001ea80000100800 */
[----:B---3--:R-:W-:Y:S04]  /*18ec0*/  STL [R1+0x90], R29 ;  /* 0x0000901d01007387 */ /* 0x008fe80000100800 */
[----:B------:R-:W3:Y:S04]  /*18ed0*/  LDL R2, [R1+0xea4] ;  /* 0x000ea40001027983 */ /* 0x000ee80000100800 */
[----:B------:R-:W3:Y:S01]  /*18ee0*/  LDL R3, [R1+0xea8] ;  /* 0x000ea80001037983 */ /* 0x000ee20000100800 */
[----:B------:R-:W-:-:S02]  /*18ef0*/  PRMT R24, RZ, 0x7610, R24 ;  /* 0x00007610ff187816 */ /* 0x000fc40000000018 */
        /* <DEDUP_REMOVED lines=13> */
[----:B0-----:R-:W3:Y:S01]  /*18fd0*/  LDL R3, [R1+0xe24] ;  /* 0x000e240001037983 */ /* 0x001ee20000100800 */
[----:B------:R-:W-:Y:S01]  /*18fe0*/  PRMT R0, RZ, 0x7610, R0 ;  /* 0x00007610ff007816 */ /* 0x000fe20000000000 */
[----:B------:R-:W-:Y:S02]  /*18ff0*/  @!P0 IMAD.MOV.U32 R2, RZ, RZ, R14 ;  /* 0x000000ffff028224 */ /* 0x000fe400078e000e */
[----:B--2---:R0:W-:Y:S04]  /*19000*/  STL [R1+0x88], R15 ;  /* 0x0000880f01007387 */ /* 0x0041e80000100800 */
[----:B0-----:R-:W2:Y:S04]  /*19010*/  LDL.LU R15, [R1+0x34] ;  /* 0x00003400010f7983 */ /* 0x001ea80000300800 */
[----:B------:R-:W2:Y:S04]  /*19020*/  LDL.LU R14, [R1+0x28] ;  /* 0x00002800010e7983 */ /* 0x000ea80000300800 */
[----:B---3--:R0:W3:Y:S04]  /*19030*/  @!P0 LDG.E.U16 R0, [R2.64] ;  /* 0x0000000602008981 */ /* 0x0080e8000c1e1500 */
        /* <DEDUP_REMOVED lines=21> */
[----:B------:R-:W0:Y:S01]  /*19190*/  S2R R29, SR_TID.X ;  /* 0x00000000001d7919 */ /* 0x000e220000002100 */
[----:B--2---:R-:W-:-:S04]  /*191a0*/  @!P0 LOP3.LUT R3, R3, R2, RZ, 0x3c, !PT ;  /* 0x0000000203038212 */ /* 0x004fc800078e3cff */
[----:B------:R-:W-:-:S04]  /*191b0*/  @!P0 LOP3.LUT R2, R3, R2, RZ, 0x3c, !PT ;  /* 0x0000000203028212 */ /* 0x000fc800078e3cff */
[----:B------:R-:W-:-:S05]  /*191c0*/  @!P0 LOP3.LUT R3, R3, R2, RZ, 0x3c, !PT ;  /* 0x0000000203038212 */ /* 0x000fca00078e3cff */
[----:B------:R-:W2:Y:S01]  /*191d0*/  @!P0 LDG.E.U16 R25, [R2.64] ;  /* 0x0000000602198981 */ /* 0x000ea2000c1e1500 */
[----:B0-----:R-:W-:-:S05]  /*191e0*/  LOP3.LUT R29, R29, 0x3f, RZ, 0xc0, !PT ;  /* 0x0000003f1d1d7812 */ /* 0x001fca00078ec0ff */
[----:B------:R-:W-:Y:S01]  /*191f0*/  IMAD.SHL.U32 R29, R29, 0x2, RZ ;  /* 0x000000021d1d7824 */ /* 0x000fe200078e00ff */
[----:B---3--:R0:W-:Y:S04]  /*19200*/  STL [R1+0x7c], R18 ;  /* 0x00007c1201007387 */ /* 0x0081e80000100800 */
[----:B------:R-:W-:Y:S04]  /*19210*/  STS.U16 [R29+0x2800], R13 ;  /* 0x0028000d1d007388 */ /* 0x000fe80000000400 */
[----:B------:R-:W-:Y:S04]  /*19220*/  STS.U16 [R29+0x2880], R12 ;  /* 0x0028800c1d007388 */ /* 0x000fe80000000400 */
[----:B------:R-:W-:Y:S04]  /*19230*/  STS.U16 [R29+0x3000], R9 ;  /* 0x003000091d007388 */ /* 0x000fe80000000400 */
[----:B------:R-:W-:Y:S04]  /*19240*/  STS.U16 [R29+0x3080], R8 ;  /* 0x003080081d007388 */ /* 0x000fe80000000400 */
[----:B------:R-:W-:Y:S04]  /*19250*/  STS.U16 [R29+0x3800], R7 ;  /* 0x003800071d007388 */ /* 0x000fe80000000400 */
[----:B------:R1:W-:Y:S04]  /*19260*/  STS.U16 [R29+0x3880], R6 ;  /* 0x003880061d007388 */ /* 0x0003e80000000400 */
[----:B0-----:R-:W3:Y:S01]  /*19270*/  LDL.LU R18, [R1+0x1c] ;  /* 0x00001c0001127983 */ /* 0x001ee20000300800 */
[----:B-1----:R-:W-:-:S03]  /*19280*/  IMAD.SHL.U32 R29, R26, 0x2, RZ ;  /* 0x000000021a1d7824 */ /* 0x002fc600078e00ff */
[----:B------:R-:W3:Y:S04]  /*19290*/  LDL.LU R26, [R1+0x8] ;  /* 0x00000800011a7983 */ /* 0x000ee80000300800 */
        /* <DEDUP_REMOVED lines=8> */
[----:B------:R-:W2:Y:S01]  /*19320*/  @!P0 LDG.E.U16 R25, [R2.64] ;  /* 0x0000000602198981 */ /* 0x000ea2000c1e1500 */
[----:B------:R-:W-:-:S05]  /*19330*/  LOP3.LUT R29, R29, 0x10, RZ, 0x3c, !PT ;  /* 0x000000101d1d7812 */ /* 0x000fca00078e3cff */
[----:B------:R0:W-:Y:S04]  /*19340*/  STS.U16 [R29+0x100], R24 ;  /* 0x000100181d007388 */ /* 0x0001e80000000400 */
[----:B0-----:R-:W3:Y:S04]  /*19350*/  LDL.LU R24, [R1+0xc] ;  /* 0x00000c0001187983 */ /* 0x001ee80000300800 */
[----:B------:R-:W-:Y:S04]  /*19360*/  STS.U16 [R29+0x180], R15 ;  /* 0x0001800f1d007388 */ /* 0x000fe80000000400 */
[----:B--2---:R0:W-:Y:S04]  /*19370*/  STL [R1+0x74], R25 ;  /* 0x0000741901007387 */ /* 0x0041e80000100800 */
[----:B0-----:R-:W2:Y:S04]  /*19380*/  LDL.LU R25, [R1+0x2384] ;  /* 0x0023840001197983 */ /* 0x001ea80000300800 */
[----:B------:R-:W2:Y:S04]  /*19390*/  LDL R2, [R1+0xce4] ;  /* 0x000ce40001027983 */ /* 0x000ea80000100800 */
[----:B------:R-:W2:Y:S04]  /*193a0*/  LDL R3, [R1+0xce8] ;  /* 0x000ce80001037983 */ /* 0x000ea80000100800 */
[----:B------:R-:W3:Y:S01]  /*193b0*/  LDL.LU R15, [R1+0x2380] ;  /* 0x00238000010f7983 */ /* 0x000ee20000300800 */
[----:B--2---:R-:W-:-:S04]  /*193c0*/  @!P0 LOP3.LUT R3, R3, R2, RZ, 0x3c, !PT ;  /* 0x0000000203038212 */ /* 0x004fc800078e3cff */
[C---:B------:R-:W-:Y:S02]  /*193d0*/  @!P0 LOP3.LUT R2, R3.reuse, R2, RZ, 0x3c, !PT ;  /* 0x0000000203028212 */ /* 0x040fe400078e3cff */
[----:B---3--:R-:W-:Y:S02]  /*193e0*/  PRMT R15, RZ, 0x7610, R15 ;  /* 0x00007610ff0f7816 */ /* 0x008fe4000000000f */
[----:B------:R-:W-:-:S05]  /*193f0*/  @!P0 LOP3.LUT R3, R3, R2, RZ, 0x3c, !PT ;  /* 0x0000000203038212 */ /* 0x000fca00078e3cff */
[----:B------:R-:W2:Y:S04]  /*19400*/  @!P0 LDG.E.U16 R15, [R2.64] ;  /* 0x00000006020f8981 */ /* 0x000ea8000c1e1500 */
[----:B------:R-:W-:Y:S04]  /*19410*/  STS.U16 [R29+0x900], R14 ;  /* 0x0009000e1d007388 */ /* 0x000fe80000000400 */
[----:B--2---:R0:W-:Y:S04]  /*19420*/  STL [R1+0x70], R15 ;  /* 0x0000700f01007387 */ /* 0x0041e80000100800 */
[----:B0-----:R-:W2:Y:S04]  /*19430*/  LDL.LU R15, [R1+0x237c] ;  /* 0x00237c00010f7983 */ /* 0x001ea80000300800 */
[----:B------:R-:W3:Y:S04]  /*19440*/  LDL R2, [R1+0xca4] ;  /* 0x000ca40001027983 */ /* 0x000ee80000100800 */
[----:B------:R-:W3:Y:S04]  /*19450*/  LDL R3, [R1+0xca8] ;  /* 0x000ca80001037983 */ /* 0x000ee80000100800 */
[----:B------:R-:W2:Y:S01]  /*19460*/  LDL.LU R14, [R1+0x2378] ;  /* 0x00237800010e7983 */ /* 0x000ea20000300800 */
[----:B---3--:R-:W-:-:S04]  /*19470*/  @!P0 LOP3.LUT R3, R3, R2, RZ, 0x3c, !PT ;  /* 0x0000000203038212 */ /* 0x008fc800078e3cff */
[C---:B------:R-:W-:Y:S02]  /*19480*/  @!P0 LOP3.LUT R2, R3.reuse, R2, RZ, 0x3c, !PT ;  /* 0x0000000203028212 */ /* 0x040fe400078e3cff */
[----:B--2---:R-:W-:Y:S02]  /*19490*/  PRMT R14, RZ, 0x7610, R14 ;  /* 0x00007610ff0e7816 */ /* 0x004fe4000000000e */
        /* <DEDUP_REMOVED lines=35> */
[----:B--2---:R0:W-:Y:S04]  /*196d0*/  STL [R1+0x40], R18 ;  /* 0x0000401201007387 */ /* 0x0041e80000100800 */
[----:B0-----:R-:W2:Y:S04]  /*196e0*/  LDL.LU R18, [R1+0x235c] ;  /* 0x00235c0001127983 */ /* 0x001ea80000300800 */
[----:B------:R-:W3:Y:S04]  /*196f0*/  LDL R2, [R1+0xba4] ;  /* 0x000ba40001027983 */ /* 0x000ee80000100800 */
[----:B------:R-:W3:Y:S01]  /*19700*/  LDL R3, [R1+0xba8] ;  /* 0x000ba80001037983 */ /* 0x000ee20000100800 */
[----:B------:R-:W-:-:S03]  /*19710*/  PRMT R5, RZ, 0x7610, R5 ;  /* 0x00007610ff057816 */ /* 0x000fc60000000005 */
[----:B------:R0:W-:Y:S04]  /*19720*/  STS.U16 [R29+0x1900], R26 ;  /* 0x0019001a1d007388 */ /* 0x0001e80000000400 */
        /* <DEDUP_REMOVED lines=8> */
[----:B------:R-:W-:Y:S04]  /*197b0*/  STS.U16 [R29+0x1980], R24 ;  /* 0x001980181d007388 */ /* 0x000fe80000000400 */
[----:B---3--:R0:W-:Y:S04]  /*197c0*/  STL [R1+0x3c], R5 ;  /* 0x00003c0501007387 */ /* 0x0081e80000100800 */
[----:B0-----:R-:W3:Y:S01]  /*197d0*/  LDL R5, [R1+0xea0] ;  /* 0x000ea00001057983 */ /* 0x001ee20000100800 */
[----:B--2---:R-:W-:-:S03]  /*197e0*/  @!P0 LOP3.LUT R3, R3, R2, RZ, 0x3c, !PT ;  /* 0x0000000203038212 */ /* 0x004fc600078e3cff */
[----:B------:R-:W2:Y:S01]  /*197f0*/  LDL.LU R24, [R1+0x2354] ;  /* 0x0023540001187983 */ /* 0x000ea20000300800 */
[----:B------:R-:W-:-:S04]  /*19800*/  @!P0 LOP3.LUT R2, R3, R2, RZ, 0x3c, !PT ;  /* 0x0000000203028212 */ /* 0x000fc800078e3cff */
[----:B------:R-:W-:-:S05]  /*19810*/  @!P0 LOP3.LUT R3, R3, R2, RZ, 0x3c, !PT ;  /* 0x0000000203038212 */ /* 0x000fca00078e3cff */
[----:B------:R0:W2:Y:S04]  /*19820*/  @!P0 LDG.E.U16 R9, [R2.64] ;  /* 0x0000000602098981 */ /* 0x0000a8000c1e1500 */
[----:B0-----:R-:W3:Y:S04]  /*19830*/  LDL R2, [R1+0xb64] ;  /* 0x000b640001027983 */ /* 0x001ee80000100800 */
[----:B------:R-:W3:Y:S01]  /*19840*/  LDL R3, [R1+0xf0c] ;  /* 0x000f0c0001037983 */ /* 0x000ee20000100800 */
[----:B------:R-:W-:-:S03]  /*19850*/  PRMT R13, RZ, 0x7610, R13 ;  /* 0x00007610ff0d7816 */ /* 0x000fc6000000000d */
[----:B--2---:R0:W-:Y:S01]  /*19860*/  STL [R1+0x38], R9 ;  /* 0x0000380901007387 */ /* 0x0041e20000100800 */
[----:B------:R-:W-:-:S03]  /*19870*/  PRMT R18, RZ, 0x7610, R18 ;  /* 0x00007610ff127816 */ /* 0x000fc60000000012 */
[----:B0-----:R-:W2:Y:S01]  /*19880*/  LDL R9, [R1+0xe60] ;  /* 0x000e600001097983 */ /* 0x001ea20000100800 */
[----:B---3--:R-:W-:-:S04]  /*19890*/  @!P0 LOP3.LUT R3, R3, R2, RZ, 0x3c, !PT ;  /* 0x0000000203038212 */ /* 0x008fc800078e3cff */
[----:B------:R-:W-:-:S04]  /*198a0*/  @!P0 LOP3.LUT R2, R3, R2, RZ, 0x3c, !PT ;  /* 0x0000000203028212 */ /* 0x000fc800078e3cff */
[----:B------:R-:W-:-:S05]  /*198b0*/  @!P0 LOP3.LUT R3, R3, R2, RZ, 0x3c, !PT ;  /* 0x0000000203038212 */ /* 0x000fca00078e3cff */
[----:B------:R0:W3:Y:S04]  /*198c0*/  @!P0 LDG.E.U16 R13, [R2.64] ;  /* 0x00000006020d8981 */ /* 0x0000e8000c1e1500 */
[----:B0-----:R-:W2:Y:S04]  /*198d0*/  LDL R2, [R1+0xedc] ;  /* 0x000edc0001027983 */ /* 0x001ea80000100800 */
[----:B------:R-:W2:Y:S02]  /*198e0*/  LDL R3, [R1+0xee0] ;  /* 0x000ee00001037983 */ /* 0x000ea40000100800 */
[----:B--2---:R-:W-:-:S04]  /*198f0*/  @!P0 LOP3.LUT R3, R3, R2, RZ, 0x3c, !PT ;  /* 0x0000000203038212 */ /* 0x004fc800078e3cff */
[----:B------:R-:W-:-:S04]  /*19900*/  @!P0 LOP3.LUT R2, R3, R2, RZ, 0x3c, !PT ;  /* 0x0000000203028212 */ /* 0x000fc800078e3cff */
[----:B------:R-:W-:-:S05]  /*19910*/  @!P0 LOP3.LUT R3, R3, R2, RZ, 0x3c, !PT ;  /* 0x0000000203038212 */ /* 0x000fca00078e3cff */
[----:B------:R-:W2:Y:S04]  /*19920*/  @!P0 LDG.E.U16 R18, [R2.64] ;  /* 0x0000000602128981 */ /* 0x000ea8000c1e1500 */
[----:B---3--:R0:W-:Y:S04]  /*19930*/  STL [R1+0x34], R13 ;  /* 0x0000340d01007387 */ /* 0x0081e80000100800 */
[----:B0-----:R-:W3:Y:S04]  /*19940*/  LDL R13, [R1+0xe20] ;  /* 0x000e2000010d7983 */ /* 0x001ee80000100800 */
[----:B--2---:R0:W-:Y:S04]  /*19950*/  STL [R1+0x30], R18 ;  /* 0x0000301201007387 */ /* 0x0041e80000100800 */
[----:B0-----:R-:W2:Y:S04]  /*19960*/  LDL.LU R18, [R1+0x2350] ;  /* 0x0023500001127983 */ /* 0x001ea80000300800 */
[----:B------:R-:W2:Y:S01]  /*19970*/  LDL R3, [R1+0xe9c] ;  /* 0x000e9c0001037983 */ /* 0x000ea20000100800 */
[----:B------:R-:W-:Y:S01]  /*19980*/  PRMT R20, RZ, 0x7610, R20 ;  /* 0x00007610ff147816 */ /* 0x000fe20000000014 */
[----:B------:R-:W-:-:S02]  /*19990*/  @!P0 IMAD.MOV.U32 R2, RZ, RZ, R5 ;  /* 0x000000ffff028224 */ /* 0x000fc400078e0005 */
[----:B------:R-:W3:Y:S04]  /*199a0*/  LDL.LU R5, [R1+0x23c] ;  /* 0x00023c0001057983 */ /* 0x000ee80000300800 */
[----:B--2---:R-:W2:Y:S01]  /*199b0*/  @!P0 LDG.E.U16 R20, [R2.64] ;  /* 0x0000000602148981 */ /* 0x004ea2000c1e1500 */
[----:B------:R-:W-:-:S03]  /*199c0*/  PRMT R0, RZ, 0x7610, R0 ;  /* 0x00007610ff007816 */ /* 0x000fc60000000000 */
[----:B--2---:R0:W-:Y:S04]  /*199d0*/  STL [R1+0x2c], R20 ;  /* 0x00002c1401007387 */ /* 0x0041e80000100800 */
[----:B0-----:R-:W2:Y:S04]  /*199e0*/  LDL.LU R20, [R1+0x234c] ;  /* 0x00234c0001147983 */ /* 0x001ea80000300800 */
[----:B------:R-:W2:Y:S01]  /*199f0*/  LDL R3, [R1+0xe5c] ;  /* 0x000e5c0001037983 */ /* 0x000ea20000100800 */
[----:B------:R-:W-:-:S03]  /*19a00*/  @!P0 IMAD.MOV.U32 R2, RZ, RZ, R9 ;  /* 0x000000ffff028224 */ /* 0x000fc600078e0009 */
[----:B------:R-:W3:Y:S04]  /*19a10*/  LDL.LU R9, [R1+0x260] ;  /* 0x0002600001097983 */ /* 0x000ee80000300800 */
[----:B--2---:R-:W2:Y:S04]  /*19a20*/  @!P0 LDG.E.U16 R0, [R2.64] ;  /* 0x0000000602008981 */ /* 0x004ea8000c1e1500 */
[----:B------:R-:W-:Y:S04]  /*19a30*/  STS.U16 [R29+0x2100], R24 ;  /* 0x002100181d007388 */ /* 0x000fe80000000400 */
[----:B------:R-:W-:Y:S04]  /*19a40*/  STS.U16 [R29+0x2180], R26 ;  /* 0x0021801a1d007388 */ /* 0x000fe80000000400 */
[----:B--2---:R0:W-:Y:S04]  /*19a50*/  STL [R1+0x28], R0 ;  /* 0x0000280001007387 */ /* 0x0041e80000100800 */
[----:B0-----:R-:W2:Y:S04]  /*19a60*/  LDL.LU R0, [R1+0x2348] ;  /* 0x0023480001007983 */ /* 0x001ea80000300800 */
[----:B------:R-:W2:Y:S04]  /*19a70*/  LDL R3, [R1+0xe1c] ;  /* 0x000e1c0001037983 */ /* 0x000ea80000100800 */
[----:B------:R-:W-:Y:S01]  /*19a80*/  STS.U16 [R29+0x2900], R18 ;  /* 0x002900121d007388 */ /* 0x000fe20000000400 */
[----:B---3--:R-:W-:-:S03]  /*19a90*/  @!P0 IMAD.MOV.U32 R2, RZ, RZ, R13 ;  /* 0x000000ffff028224 */ /* 0x008fc600078e000d */
[----:B------:R-:W-:Y:S04]  /*19aa0*/  STS.U16 [R29+0x2980], R20 ;  /* 0x002980141d007388 */ /* 0x000fe80000000400 */
[----:B------:R0:W-:Y:S04]  /*19ab0*/  STS.U16 [R29+0x3100], R14 ;  /* 0x0031000e1d007388 */ /* 0x0001e80000000400 */
[----:B------:R-:W3:Y:S01]  /*19ac0*/  LDL R13, [R1+0xd60] ;  /* 0x000d6000010d7983 */ /* 0x000ee20000100800 */
[----:B0-----:R-:W-:-:S03]  /*19ad0*/  PRMT R14, RZ, 0x7610, R14 ;  /* 0x00007610ff0e7816 */ /* 0x001fc6000000000e */
[----:B------:R0:W-:Y:S04]  /*19ae0*/  STS.U16 [R29+0x3180], R15 ;  /* 0x0031800f1d007388 */ /* 0x0001e80000000400 */
[----:B--2---:R1:W2:Y:S04]  /*19af0*/  @!P0 LDG.E.U16 R14, [R2.64] ;  /* 0x00000006020e8981 */ /* 0x0042a8000c1e1500 */
[----:B-1----:R-:W2:Y:S04]  /*19b00*/  LDL R2, [R1+0xddc] ;  /* 0x000ddc0001027983 */ /* 0x002ea80000100800 */
[----:B------:R-:W2:Y:S04]  /*19b10*/  LDL R3, [R1+0xde0] ;  /* 0x000de00001037983 */ /* 0x000ea80000100800 */
[----:B0-----:R-:W0:Y:S02]  /*19b20*/  S2R R29, SR_TID.X ;  /* 0x00000000001d7919 */ /* 0x001e240000002100 */
[----:B0-----:R-:W-:-:S05]  /*19b30*/  LOP3.LUT R29, R29, 0x3f, RZ, 0xc0, !PT ;  /* 0x0000003f1d1d7812 */ /* 0x001fca00078ec0ff */
[----:B------:R-:W-:-:S05]  /*19b40*/  IMAD.SHL.U32 R29, R29, 0x2, RZ ;  /* 0x000000021d1d7824 */ /* 0x000fca00078e00ff */
[----:B------:R-:W-:Y:S02]  /*19b50*/  LOP3.LUT R15, R29, 0x10, RZ, 0x3c, !PT ;  /* 0x000000101d0f7812 */ /* 0x000fe400078e3cff */
        /* <DEDUP_REMOVED lines=16> */
[----:B-1----:R-:W4:Y:S01]  /*19c60*/  LDL R3, [R1+0xd5c] ;  /* 0x000d5c0001037983 */ /* 0x002f220000100800 */
[----:B0-----:R-:W-:Y:S01]  /*19c70*/  LOP3.LUT R29, R29, 0x3f, RZ, 0xc0, !PT ;  /* 0x0000003f1d1d7812 */ /* 0x001fe200078ec0ff */
[----:B---3--:R-:W-:Y:S01]  /*19c80*/  @!P0 IMAD.MOV.U32 R2, RZ, RZ, R13 ;  /* 0x000000ffff028224 */ /* 0x008fe200078e000d */
[----:B------:R-:W-:-:S03]  /*19c90*/  PRMT R7, RZ, 0x7610, R7 ;  /* 0x00007610ff077816 */ /* 0x000fc60000000007 */
[----:B------:R-:W-:Y:S01]  /*19ca0*/  IMAD.SHL.U32 R29, R29, 0x2, RZ ;  /* 0x000000021d1d7824 */ /* 0x000fe200078e00ff */
[----:B------:R-:W-:Y:S04]  /*19cb0*/  STS.U16 [R15+0x3900], R10 ;  /* 0x0039000a0f007388 */ /* 0x000fe80000000400 */
[----:B------:R0:W-:Y:S02]  /*19cc0*/  STS.U16 [R15+0x3980], R11 ;  /* 0x0039800b0f007388 */ /* 0x0001e40000000400 */
[----:B0-----:R-:W-:Y:S02]  /*19cd0*/  LOP3.LUT R15, R29, 0x20, RZ, 0x3c, !PT ;  /* 0x000000201d0f7812 */ /* 0x001fe400078e3cff */
[----:B--2---:R0:W-:Y:S04]  /*19ce0*/  STL [R1+0x1c], R12 ;  /* 0x00001c0c01007387 */ /* 0x0041e80000100800 */
[----:B0-----:R-:W2:Y:S04]  /*19cf0*/  LDL.LU R12, [R1+0x1dc] ;  /* 0x0001dc00010c7983 */ /* 0x001ea80000300800 */
[----:B------:R-:W3:Y:S04]  /*19d00*/  LDL R11, [R1+0xce0] ;  /* 0x000ce000010b7983 */ /* 0x000ee80000100800 */
[----:B------:R-:W2:Y:S04]  /*19d10*/  LDL.LU R29, [R1+0x1fc] ;  /* 0x0001fc00011d7983 */ /* 0x000ea80000300800 */
[----:B----4-:R0:W4:Y:S04]  /*19d20*/  @!P0 LDG.E.U16 R7, [R2.64] ;  /* 0x0000000602078981 */ /* 0x010128000c1e1500 */
[----:B0-----:R-:W2:Y:S04]  /*19d30*/  LDL R2, [R1+0xd1c] ;  /* 0x000d1c0001027983 */ /* 0x001ea80000100800 */
[----:B------:R-:W2:Y:S01]  /*19d40*/  LDL R3, [R1+0xd20] ;  /* 0x000d200001037983 */ /* 0x000ea20000100800 */
[----:B------:R-:W-:-:S03]  /*19d50*/  PRMT R0, RZ, 0x7610, R0 ;  /* 0x00007610ff007816 */ /* 0x000fc60000000000 */
[----:B------:R-:W3:Y:S01]  /*19d60*/  LDL.LU R13, [R1+0x1e4] ;  /* 0x0001e400010d7983 */ /* 0x000ee20000300800 */
[----:B--2---:R-:W-:-:S04]  /*19d70*/  @!P0 LOP3.LUT R3, R3, R2, RZ, 0x3c, !PT ;  /* 0x0000000203038212 */ /* 0x004fc800078e3cff */
[----:B------:R-:W-:-:S04]  /*19d80*/  @!P0 LOP3.LUT R2, R3, R2, RZ, 0x3c, !PT ;  /* 0x0000000203028212 */ /* 0x000fc800078e3cff */
[----:B------:R-:W-:-:S05]  /*19d90*/  @!P0 LOP3.LUT R3, R3, R2, RZ, 0x3c, !PT ;  /* 0x0000000203038212 */ /* 0x000fca00078e3cff */
[----:B------:R-:W2:Y:S04]  /*19da0*/  @!P0 LDG.E.U16 R0, [R2.64] ;  /* 0x0000000602008981 */ /* 0x000ea8000c1e1500 */
[----:B------:R0:W-:Y:S04]  /*19db0*/  STS.U16 [R15+0x200], R5 ;  /* 0x000200050f007388 */ /* 0x0001e80000000400 */
[----:B0-----:R-:W3:Y:S04]  /*19dc0*/  LDL R5, [R1+0xc60] ;  /* 0x000c600001057983 */ /* 0x001ee80000100800 */
[----:B----4-:R0:W-:Y:S04]  /*19dd0*/  STL [R1+0x18], R7 ;  /* 0x0000180701007387 */ /* 0x0101e80000100800 */
[----:B0-----:R-:W4:Y:S04]  /*19de0*/  LDL.LU R7, [R1+0x178] ;  /* 0x0001780001077983 */ /* 0x001f280000300800 */
[----:B--2---:R0:W-:Y:S04]  /*19df0*/  STL [R1+0x14], R0 ;  /* 0x0000140001007387 */ /* 0x0041e80000100800 */
[----:B0-----:R-:W2:Y:S04]  /*19e00*/  LDL.LU R0, [R1+0x2344] ;  /* 0x0023440001007983 */ /* 0x001ea80000300800 */
[----:B------:R-:W4:Y:S01]  /*19e10*/  LDL R3, [R1+0xcdc] ;  /* 0x000cdc0001037983 */ /* 0x000f220000100800 */
[----:B---3--:R-:W-:Y:S01]  /*19e20*/  @!P0 IMAD.MOV.U32 R2, RZ, RZ, R11 ;  /* 0x000000ffff028224 */ /* 0x008fe200078e000b */
[----:B--2---:R-:W-:-:S06]  /*19e30*/  PRMT R0, RZ, 0x7610, R0 ;  /* 0x00007610ff007816 */ /* 0x004fcc0000000000 */
[----:B----4-:R-:W2:Y:S04]  /*19e40*/  @!P0 LDG.E.U16 R0, [R2.64] ;  /* 0x0000000602008981 */ /* 0x010ea8000c1e1500 */
[----:B------:R0:W-:Y:S04]  /*19e50*/  STS.U16 [R15+0x280], R9 ;  /* 0x000280090f007388 */ /* 0x0001e80000000400 */
[----:B0-----:R-:W3:Y:S04]  /*19e60*/  LDL.LU R9, [R1+0x180] ;  /* 0x0001800001097983 */ /* 0x001ee80000300800 */
[----:B------:R-:W4:Y:S04]  /*19e70*/  LDL R11, [R1+0xc20] ;  /* 0x000c2000010b7983 */ /* 0x000f280000100800 */
[----:B--2---:R0:W-:Y:S04]  /*19e80*/  STL [R1+0x10], R0 ;  /* 0x0000100001007387 */ /* 0x0041e80000100800 */
[----:B0-----:R-:W2:Y:S04]  /*19e90*/  LDL.LU R0, [R1+0x2340] ;  /* 0x0023400001007983 */ /* 0x001ea80000300800 */
[----:B------:R-:W2:Y:S04]  /*19ea0*/  LDL R2, [R1+0xc9c] ;  /* 0x000c9c0001027983 */ /* 0x000ea80000100800 */
[----:B------:R-:W2:Y:S01]  /*19eb0*/  LDL R3, [R1+0xca0] ;  /* 0x000ca00001037983 */ /* 0x000ea20000100800 */
[----:B------:R-:W-:-:S02]  /*19ec0*/  PRMT R10, RZ, 0x7610, R10 ;  /* 0x00007610ff0a7816 */ /* 0x000fc4000000000a */
[----:B--2---:R-:W-:-:S04]  /*19ed0*/  @!P0 LOP3.LUT R3, R3, R2, RZ, 0x3c, !PT ;  /* 0x0000000203038212 */ /* 0x004fc800078e3cff */
[----:B------:R-:W-:-:S04]  /*19ee0*/  @!P0 LOP3.LUT R2, R3, R2, RZ, 0x3c, !PT ;  /* 0x0000000203028212 */ /* 0x000fc800078e3cff */
[----:B------:R-:W-:-:S05]  /*19ef0*/  @!P0 LOP3.LUT R3, R3, R2, RZ, 0x3c, !PT ;  /* 0x0000000203038212 */ /* 0x000fca00078e3cff */
[----:B------:R0:W2:Y:S04]  /*19f00*/  @!P0 LDG.E.U16 R10, [R2.64] ;  /* 0x00000006020a8981 */ /* 0x0000a8000c1e1500 */
[----:B0-----:R-:W3:Y:S01]  /*19f10*/  LDL R3, [R1+0xc5c] ;  /* 0x000c5c0001037983 */ /* 0x001ee20000100800 */
[----:B------:R-:W-:Y:S01]  /*19f20*/  PRMT R4, RZ, 0x7610, R4 ;  /* 0x00007610ff047816 */ /* 0x000fe20000000004 */
[----:B------:R-:W-:Y:S02]  /*19f30*/  @!P0 IMAD.MOV.U32 R2, RZ, RZ, R5 ;  /* 0x000000ffff028224 */ /* 0x000fe400078e0005 */
[----:B------:R-:W-:Y:S04]  /*19f40*/  STS.U16 [R15+0xa00], R29 ;  /* 0x000a001d0f007388 */ /* 0x000fe80000000400 */
[----:B------:R-:W-:Y:S04]  /*19f50*/  STS.U16 [R15+0xa80], R14 ;  /* 0x000a800e0f007388 */ /* 0x000fe80000000400 */
[----:B--2---:R0:W-:Y:S04]  /*19f60*/  STL [R1+0xc], R10 ;  /* 0x00000c0a01007387 */ /* 0x0041e80000100800 */
[----:B0-----:R-:W2:Y:S04]  /*19f70*/  LDL R10, [R1+0xbe0] ;  /* 0x000be000010a7983 */ /* 0x001ea80000100800 */
[----:B------:R-:W2:Y:S04]  /*19f80*/  LDL.LU R14, [R1+0x14c] ;  /* 0x00014c00010e7983 */ /* 0x000ea80000300800 */
[----:B---3--:R0:W3:Y:S01]  /*19f90*/  @!P0 LDG.E.U16 R4, [R2.64] ;  /* 0x0000000602048981 */ /* 0x0080e2000c1e1500 */
[----:B------:R-:W-:-:S03]  /*19fa0*/  PRMT R8, RZ, 0x7610, R8 ;  /* 0x00007610ff087816 */ /* 0x000fc60000000008 */
[----:B------:R-:W2:Y:S04]  /*19fb0*/  LDL R5, [R1+0xb9c] ;  /* 0x000b9c0001057983 */ /* 0x000ea80000100800 */
[----:B0-----:R-:W2:Y:S01]  /*19fc0*/  LDL R3, [R1+0xc1c] ;  /* 0x000c1c0001037983 */ /* 0x001ea20000100800 */
[----:B----4-:R-:W-:-:S03]  /*19fd0*/  @!P0 IMAD.MOV.U32 R2, RZ, RZ, R11 ;  /* 0x000000ffff028224 */ /* 0x010fc600078e000b */
[----:B------:R-:W-:Y:S04]  /*19fe0*/  STS.U16 [R15+0x1200], R12 ;  /* 0x0012000c0f007388 */ /* 0x000fe80000000400 */
[----:B---3--:R0:W-:Y:S04]  /*19ff0*/  STL [R1+0x8], R4 ;  /* 0x0000080401007387 */ /* 0x0081e80000100800 */
[----:B--2---:R1:W2:Y:S04]  /*1a000*/  @!P0 LDG.E.U16 R8, [R2.64] ;  /* 0x0000000602088981 */ /* 0x0042a8000c1e1500 */
[----:B0-----:R-:W3:Y:S04]  /*1a010*/  LDL R4, [R1+0xba0] ;  /* 0x000ba00001047983 */ /* 0x001ee80000100800 */
[----:B------:R-:W4:Y:S04]  /*1a020*/  LDL.LU R12, [R1+0x150] ;  /* 0x00015000010c7983 */ /* 0x000f280000300800 */
[----:B-1----:R-:W3:Y:S01]  /*1a030*/  LDL R3, [R1+0xbdc] ;  /* 0x000bdc0001037983 */ /* 0x002ee20000100800 */
[----:B------:R-:W-:Y:S01]  /*1a040*/  PRMT R6, RZ, 0x7610, R6 ;  /* 0x00007610ff067816 */ /* 0x000fe20000000006 */
[----:B------:R-:W-:-:S02]  /*1a050*/  @!P0 IMAD.MOV.U32 R2, RZ, RZ, R10 ;  /* 0x000000ffff028224 */ /* 0x000fc400078e000a */
[----:B------:R-:W4:Y:S04]  /*1a060*/  LDL R11, [R1+0xb74] ;  /* 0x000b7400010b7983 */ /* 0x000f280000100800 */
[----:B--2---:R0:W-:Y:S04]  /*1a070*/  STL [R1+0x4], R8 ;  /* 0x0000040801007387 */ /* 0x0041e80000100800 */
[----:B0-----:R-:W2:Y:S04]  /*1a080*/  LDL R8, [R1+0xf34] ;  /* 0x000f340001087983 */ /* 0x001ea80000100800 */
[----:B---3--:R0:W3:Y:S02]  /*1a090*/  @!P0 LDG.E.U16 R6, [R2.64] ;  /* 0x0000000602068981 */ /* 0x0080e4000c1e1500 */
[----:B0-----:R-:W-:-:S06]  /*1a0a0*/  PRMT R3, RZ, 0x7610, R3 ;  /* 0x00007610ff037816 */ /* 0x001fcc0000000003 */
[----:B------:R4:W3:Y:S01]  /*1a0b0*/  @!P0 LDG.E.U16 R3, [R4.64] ;  /* 0x0000000604038981 */ /* 0x0008e2000c1e1500 */
[----:B------:R-:W-:-:S03]  /*1a0c0*/  PRMT R2, RZ, 0x7610, R2 ;  /* 0x00007610ff027816 */ /* 0x000fc60000000002 */
[----:B------:R0:W-:Y:S04]  /*1a0d0*/  STS.U16 [R15+0x1280], R13 ;  /* 0x0012800d0f007388 */ /* 0x0001e80000000400 */
[----:B------:R1:W-:Y:S01]  /*1a0e0*/  STS.U16 [R15+0x1a00], R7 ;  /* 0x001a00070f007388 */ /* 0x0003e20000000400 */
[----:B----4-:R-:W-:-:S03]  /*1a0f0*/  @!P0 IMAD.MOV.U32 R5, RZ, RZ, R11 ;  /* 0x000000ffff058224 */ /* 0x010fc600078e000b */
[----:B0-----:R-:W4:Y:S04]  /*1a100*/  LDL.LU R13, [R1+0x10c] ;  /* 0x00010c00010d7983 */ /* 0x001f280000300800 */
[----:B-1----:R-:W4:Y:S01]  /*1a110*/  LDL R7, [R1+0xb60] ;  /* 0x000b600001077983 */ /* 0x002f220000100800 */
[----:B--2---:R-:W-:-:S03]  /*1a120*/  @!P0 IMAD.MOV.U32 R4, RZ, RZ, R8 ;  /* 0x000000ffff048224 */ /* 0x004fc600078e0008 */
[----:B---3--:R0:W-:Y:S04]  /*1a130*/  STL [R1], R6 ;  /* 0x0000000601007387 */ /* 0x0081e80000100800 */
[----:B------:R4:W2:Y:S04]  /*1a140*/  @!P0 LDG.E.U16 R2, [R4.64] ;  /* 0x0000000604028981 */ /* 0x0008a8000c1e1500 */
[----:B0-----:R-:W3:Y:S04]  /*1a150*/  LDL R6, [R1+0xf08] ;  /* 0x000f080001067983 */ /* 0x001ee80000100800 */
[----:B------:R0:W-:Y:S04]  /*1a160*/  STS.U16 [R15+0x1a80], R9 ;  /* 0x001a80090f007388 */ /* 0x0001e80000000400 */
[----:B------:R1:W-:Y:S04]  /*1a170*/  STL [R1+0x22b0], R3 ;  /* 0x0022b00301007387 */ /* 0x0003e80000100800 */
[----:B------:R-:W3:Y:S04]  /*1a180*/  LDL R10, [R1+0xed4] ;  /* 0x000ed400010a7983 */ /* 0x000ee80000100800 */
[----:B0-----:R-:W3:Y:S04]  /*1a190*/  LDL R9, [R1+0xed8] ;  /* 0x000ed80001097983 */ /* 0x001ee80000100800 */
[----:B------:R-:W3:Y:S04]  /*1a1a0*/  LDL R8, [R1+0xe94] ;  /* 0x000e940001087983 */ /* 0x000ee80000100800 */
[----:B-1----:R-:W3:Y:S01]  /*1a1b0*/  LDL R3, [R1+0xe98] ;  /* 0x000e980001037983 */ /* 0x002ee20000100800 */
[----:B------:R-:W-:Y:S01]  /*1a1c0*/  PRMT R26, RZ, 0x7610, R26 ;  /* 0x00007610ff1a7816 */ /* 0x000fe2000000001a */
[----:B----4-:R-:W-:-:S02]  /*1a1d0*/  @!P0 IMAD.MOV.U32 R5, RZ, RZ, R7 ;  /* 0x000000ffff058224 */ /* 0x010fc400078e0007 */
[----:B--2---:R0:W-:Y:S04]  /*1a1e0*/  STL [R1+0x22ac], R2 ;  /* 0x0022ac0201007387 */ /* 0x0041e80000100800 */
[----:B------:R-:W2:Y:S01]  /*1a1f0*/  LDL R7, [R1+0xe54] ;  /* 0x000e540001077983 */ /* 0x000ea20000100800 */
[----:B---3--:R-:W-:-:S03]  /*1a200*/  @!P0 IMAD.MOV.U32 R4, RZ, RZ, R6 ;  /* 0x000000ffff048224 */ /* 0x008fc600078e0006 */
[----:B------:R-:W3:Y:S04]  /*1a210*/  LDL R6, [R1+0xe58] ;  /* 0x000e580001067983 */ /* 0x000ee80000100800 */
[----:B------:R1:W4:Y:S01]  /*1a220*/  @!P0 LDG.E.U16 R26, [R4.64] ;  /* 0x00000006041a8981 */ /* 0x000322000c1e1500 */
[----:B------:R-:W-:Y:S02]  /*1a230*/  PRMT R24, RZ, 0x7610, R24 ;  /* 0x00007610ff187816 */ /* 0x000fe40000000018 */
[----:B------:R-:W-:Y:S01]  /*1a240*/  PRMT R22, RZ, 0x7610, R22 ;  /* 0x00007610ff167816 */ /* 0x000fe20000000016 */
[----:B-1----:R-:W-:Y:S02]  /*1a250*/  @!P0 IMAD.MOV.U32 R4, RZ, RZ, R9 ;  /* 0x000000ffff048224 */ /* 0x002fe400078e0009 */
[----:B------:R-:W-:-:S05]  /*1a260*/  @!P0 IMAD.MOV.U32 R5, RZ, RZ, R10 ;  /* 0x000000ffff058224 */ /* 0x000fca00078e000a */
[----:B------:R1:W4:Y:S01]  /*1a270*/  @!P0 LDG.E.U16 R24, [R4.64] ;  /* 0x0000000604188981 */ /* 0x000322000c1e1500 */
[----:B------:R-:W-:Y:S01]  /*1a280*/  PRMT R20, RZ, 0x7610, R20 ;  /* 0x00007610ff147816 */ /* 0x000fe20000000014 */
[----:B-1----:R-:W-:Y:S02]  /*1a290*/  @!P0 IMAD.MOV.U32 R4, RZ, RZ, R3 ;  /* 0x000000ffff048224 */ /* 0x002fe400078e0003 */
[----:B------:R-:W-:-:S05]  /*1a2a0*/  @!P0 IMAD.MOV.U32 R5, RZ, RZ, R8 ;  /* 0x000000ffff058224 */ /* 0x000fca00078e0008 */
[----:B------:R2:W4:Y:S02]  /*1a2b0*/  @!P0 LDG.E.U16 R22, [R4.64] ;  /* 0x0000000604168981 */ /* 0x000524000c1e1500 */
[----:B--2---:R-:W-:Y:S02]  /*1a2c0*/  @!P0 IMAD.MOV.U32 R5, RZ, RZ, R7 ;  /* 0x000000ffff058224 */ /* 0x004fe400078e0007 */
[----:B---3--:R-:W-:Y:S01]  /*1a2d0*/  @!P0 IMAD.MOV.U32 R4, RZ, RZ, R6 ;  /* 0x000000ffff048224 */ /* 0x008fe200078e0006 */
[----:B----4-:R-:W-:Y:S04]  /*1a2e0*/  STL [R1+0x22b4], R26 ;  /* 0x0022b41a01007387 */ /* 0x010fe80000100800 */
[----:B------:R-:W2:Y:S04]  /*1a2f0*/  LDL R11, [R1+0xe14] ;  /* 0x000e1400010b7983 */ /* 0x000ea80000100800 */
[----:B------:R-:W3:Y:S04]  /*1a300*/  LDL R10, [R1+0xe18] ;  /* 0x000e1800010a7983 */ /* 0x000ee80000100800 */
[----:B------:R2:W4:Y:S04]  /*1a310*/  @!P0 LDG.E.U16 R20, [R4.64] ;  /* 0x0000000604148981 */ /* 0x000528000c1e1500 */
[----:B------:R-:W1:Y:S04]  /*1a320*/  S2R R29, SR_TID.X ;  /* 0x00000000001d7919 */ /* 0x000e680000002100 */
[----:B------:R-:W-:Y:S04]  /*1a330*/  STL [R1+0x22b8], R24 ;  /* 0x0022b81801007387 */ /* 0x000fe80000100800 */
[----:B------:R-:W4:Y:S04]  /*1a340*/  LDL R8, [R1+0xdd4] ;  /* 0x000dd40001087983 */ /* 0x000f280000100800 */
[----:B------:R-:W4:Y:S01]  /*1a350*/  LDL R3, [R1+0xdd8] ;  /* 0x000dd80001037983 */ /* 0x000f220000100800 */
[----:B-1----:R-:W-:-:S05]  /*1a360*/  LOP3.LUT R29, R29, 0x3f, RZ, 0xc0, !PT ;  /* 0x0000003f1d1d7812 */ /* 0x002fca00078ec0ff */
[----:B------:R-:W-:-:S05]  /*1a370*/  IMAD.SHL.U32 R29, R29, 0x2, RZ ;  /* 0x000000021d1d7824 */ /* 0x000fca00078e00ff */
[----:B0-----:R-:W-:Y:S01]  /*1a380*/  LOP3.LUT R2, R29, 0x20, RZ, 0x3c, !PT ;  /* 0x000000201d027812 */ /* 0x001fe200078e3cff */
[----:B------:R-:W-:Y:S04]  /*1a390*/  STL [R1+0x22bc], R22 ;  /* 0x0022bc1601007387 */ /* 0x000fe80000100800 */
[----:B------:R-:W-:Y:S04]  /*1a3a0*/  STS.U16 [R2+0x2200], R14 ;  /* 0x0022000e02007388 */ /* 0x000fe80000000400 */
[----:B------:R-:W-:Y:S04]  /*1a3b0*/  STS.U16 [R2+0x2280], R12 ;  /* 0x0022800c02007388 */ /* 0x000fe80000000400 */
[----:B------:R-:W-:Y:S01]  /*1a3c0*/  STS.U16 [R2+0x2a00], R13 ;  /* 0x002a000d02007388 */ /* 0x000fe20000000400 */
[----:B------:R-:W-:-:S03]  /*1a3d0*/  PRMT R18, RZ, 0x7610, R18 ;  /* 0x00007610ff127816 */ /* 0x000fc60000000012 */
[----:B------:R0:W-:Y:S04]  /*1a3e0*/  STS.U16 [R2+0x2a80], R0 ;  /* 0x002a800002007388 */ /* 0x0001e80000000400 */
[----:B0-----:R-:W4:Y:S04]  /*1a3f0*/  LDL.LU R0, [R1+0x233c] ;  /* 0x00233c0001007983 */ /* 0x001f280000300800 */
[----:B------:R-:W4:Y:S04]  /*1a400*/  LDL R7, [R1+0xd94] ;  /* 0x000d940001077983 */ /* 0x000f280000100800 */
[----:B------:R-:W4:Y:S04]  /*1a410*/  LDL R6, [R1+0xd98] ;  /* 0x000d980001067983 */ /* 0x000f280000100800 */
[----:B------:R-:W4:Y:S01]  /*1a420*/  LDL.LU R9, [R1+0x298] ;  /* 0x0002980001097983 */ /* 0x000f220000300800 */
[----:B--2---:R-:W-:-:S02]  /*1a430*/  @!P0 IMAD.MOV.U32 R5, RZ, RZ, R11 ;  /* 0x000000ffff058224 */ /* 0x004fc400078e000b */
[----:B---3--:R-:W-:Y:S01]  /*1a440*/  @!P0 IMAD.MOV.U32 R4, RZ, RZ, R10 ;  /* 0x000000ffff048224 */ /* 0x008fe200078e000a */
[----:B----4-:R-:W-:Y:S04]  /*1a450*/  STL [R1+0x22c0], R20 ;  /* 0x0022c01401007387 */ /* 0x010fe80000100800 */
[----:B------:R-:W2:Y:S04]  /*1a460*/  LDL R13, [R1+0xd54] ;  /* 0x000d5400010d7983 */ /* 0x000ea80000100800 */
[----:B------:R-:W3:Y:S04]  /*1a470*/  LDL R10, [R1+0xd58] ;  /* 0x000d5800010a7983 */ /* 0x000ee80000100800 */
[----:B------:R0:W4:Y:S01]  /*1a480*/  @!P0 LDG.E.U16 R18, [R4.64] ;  /* 0x0000000604128981 */ /* 0x000122000c1e1500 */
[----:B------:R-:W-:-:S03]  /*1a490*/  PRMT R16, RZ, 0x7610, R16 ;  /* 0x00007610ff107816 */ /* 0x000fc60000000010 */
[----:B------:R-:W4:Y:S01]  /*1a4a0*/  LDL.LU R14, [R1+0x2a0] ;  /* 0x0002a000010e7983 */ /* 0x000f220000300800 */
[----:B0-----:R-:W-:Y:S02]  /*1a4b0*/  @!P0 IMAD.MOV.U32 R4, RZ, RZ, R3 ;  /* 0x000000ffff048224 */ /* 0x001fe400078e0003 */
[----:B------:R-:W-:-:S05]  /*1a4c0*/  @!P0 IMAD.MOV.U32 R5, RZ, RZ, R8 ;  /* 0x000000ffff058224 */ /* 0x000fca00078e0008 */
[----:B------:R0:W4:Y:S02]  /*1a4d0*/  @!P0 LDG.E.U16 R16, [R4.64] ;  /* 0x0000000604108981 */ /* 0x000124000c1e1500 */
[----:B0-----:R-:W-:Y:S02]  /*1a4e0*/  PRMT R4, RZ, 0x7610, R4 ;  /* 0x00007610ff047816 */ /* 0x001fe40000000004 */
[----:B------:R-:W-:-:S04]  /*1a4f0*/  PRMT R5, RZ, 0x7610, R5 ;  /* 0x00007610ff057816 */ /* 0x000fc80000000005 */
[----:B------:R2:W4:Y:S02]  /*1a500*/  @!P0 LDG.E.U16 R4, [R6.64] ;  /* 0x0000000606048981 */ /* 0x000524000c1e1500 */
[----:B--2---:R-:W-:Y:S02]  /*1a510*/  @!P0 IMAD.MOV.U32 R7, RZ, RZ, R13 ;  /* 0x000000ffff078224 */ /* 0x004fe400078e000d */
[----:B---3--:R-:W-:Y:S01]  /*1a520*/  @!P0 IMAD.MOV.U32 R6, RZ, RZ, R10 ;  /* 0x000000ffff068224 */ /* 0x008fe200078e000a */
[----:B----4-:R0:W-:Y:S04]  /*1a530*/  STL [R1+0x22c4], R18 ;  /* 0x0022c41201007387 */ /* 0x0101e80000100800 */
[----:B------:R-:W2:Y:S04]  /*1a540*/  LDL R8, [R1+0xd14] ;  /* 0x000d140001087983 */ /* 0x000ea80000100800 */
[----:B------:R1:W3:Y:S04]  /*1a550*/  @!P0 LDG.E.U16 R5, [R6.64] ;  /* 0x0000000606058981 */ /* 0x0002e8000c1e1500 */
[----:B------:R-:W4:Y:S04]  /*1a560*/  LDL R3, [R1+0xd18] ;  /* 0x000d180001037983 */ /* 0x000f280000100800 */
[----:B------:R-:W4:Y:S01]  /*1a570*/  LDL.LU R11, [R1+0x27c] ;  /* 0x00027c00010b7983 */ /* 0x000f220000300800 */
[----:B0-----:R-:W-:-:S03]  /*1a580*/  LOP3.LUT R18, R29, 0x30, RZ, 0x3c, !PT ;  /* 0x000000301d127812 */ /* 0x001fc600078e3cff */
[----:B------:R-:W-:Y:S04]  /*1a590*/  STS.U16 [R2+0x3200], R25 ;  /* 0x0032001902007388 */ /* 0x000fe80000000400 */
[----:B------:R-:W-:Y:S04]  /*1a5a0*/  STL [R1+0x22c8], R16 ;  /* 0x0022c81001007387 */ /* 0x000fe80000100800 */
[----:B------:R-:W-:Y:S04]  /*1a5b0*/  STS.U16 [R2+0x3280], R27 ;  /* 0x0032801b02007388 */ /* 0x000fe80000000400 */
[----:B------:R-:W4:Y:S04]  /*1a5c0*/  LDL.LU R12, [R1+0x284] ;  /* 0x00028400010c7983 */ /* 0x000f280000300800 */
[----:B------:R-:W-:Y:S04]  /*1a5d0*/  STS.U16 [R2+0x3a00], R19 ;  /* 0x003a001302007388 */ /* 0x000fe80000000400 */
[----:B------:R-:W-:Y:S04]  /*1a5e0*/  STS.U16 [R2+0x3a80], R21 ;  /* 0x003a801502007388 */ /* 0x000fe80000000400 */
[----:B------:R-:W-:Y:S01]  /*1a5f0*/  STS.U16 [R18+0x300], R9 ;  /* 0x0003000912007388 */ /* 0x000fe20000000400 */
[----:B-1----:R-:W-:-:S03]  /*1a600*/  PRMT R6, RZ, 0x7610, R6 ;  /* 0x00007610ff067816 */ /* 0x002fc60000000006 */
[----:B------:R0:W-:Y:S04]  /*1a610*/  STL [R1+0x22cc], R4 ;  /* 0x0022cc0401007387 */ /* 0x0001e80000100800 */
[----:B------:R1:W-:Y:S04]  /*1a620*/  STL [R1+0x22e4], R2 ;  /* 0x0022e40201007387 */ /* 0x0003e80000100800 */
[----:B0-----:R-:W4:Y:S04]  /*1a630*/  LDL R4, [R1+0xcd4] ;  /* 0x000cd40001047983 */ /* 0x001f280000100800 */
[----:B-1----:R-:W4:Y:S04]  /*1a640*/  LDL R2, [R1+0xcd8] ;  /* 0x000cd80001027983 */ /* 0x002f280000100800 */
[----:B------:R-:W4:Y:S01]  /*1a650*/  LDL.LU R13, [R1+0x234] ;  /* 0x00023400010d7983 */ /* 0x000f220000300800 */
[----:B--2---:R-:W-:-:S03]  /*1a660*/  @!P0 IMAD.MOV.U32 R9, RZ, RZ, R8 ;  /* 0x000000ffff098224 */ /* 0x004fc600078e0008 */
[----:B---3--:R-:W-:Y:S01]  /*1a670*/  STL [R1+0x22d0], R5 ;  /* 0x0022d00501007387 */ /* 0x008fe20000100800 */
[----:B----4-:R-:W-:-:S03]  /*1a680*/  @!P0 IMAD.MOV.U32 R8, RZ, RZ, R3 ;  /* 0x000000ffff088224 */ /* 0x010fc600078e0003 */
[----:B------:R-:W2:Y:S04]  /*1a690*/  LDL R10, [R1+0xc94] ;  /* 0x000c9400010a7983 */ /* 0x000ea80000100800 */
[----:B------:R-:W3:Y:S04]  /*1a6a0*/  LDL R3, [R1+0xc98] ;  /* 0x000c980001037983 */ /* 0x000ee80000100800 */
[----:B------:R0:W4:Y:S01]  /*1a6b0*/  @!P0 LDG.E.U16 R6, [R8.64] ;  /* 0x0000000608068981 */ /* 0x000122000c1e1500 */
[----:B------:R-:W-:-:S03]  /*1a6c0*/  PRMT R7, RZ, 0x7610, R7 ;  /* 0x00007610ff077816 */ /* 0x000fc60000000007 */
[----:B------:R-:W-:Y:S04]  /*1a6d0*/  STS.U16 [R18+0x380], R14 ;  /* 0x0003800e12007388 */ /* 0x000fe80000000400 */
[----:B------:R2:W-:Y:S04]  /*1a6e0*/  STS.U16 [R18+0xb00], R11 ;  /* 0x000b000b12007388 */ /* 0x0005e80000000400 */
[----:B------:R-:W4:Y:S01]  /*1a6f0*/  LDL.LU R15, [R1+0x238] ;  /* 0x00023800010f7983 */ /* 0x000f220000300800 */
[----:B0-----:R-:W-:Y:S02]  /*1a700*/  @!P0 IMAD.MOV.U32 R9, RZ, RZ, R4 ;  /* 0x000000ffff098224 */ /* 0x001fe400078e0004 */
[----:B------:R-:W-:-:S05]  /*1a710*/  @!P0 IMAD.MOV.U32 R8, RZ, RZ, R2 ;  /* 0x000000ffff088224 */ /* 0x000fca00078e0002 */
[----:B------:R0:W4:Y:S02]  /*1a720*/  @!P0 LDG.E.U16 R7, [R8.64] ;  /* 0x0000000608078981 */ /* 0x000124000c1e1500 */
[----:B0-----:R-:W-:Y:S01]  /*1a730*/  PRMT R8, RZ, 0x7610, R8 ;  /* 0x00007610ff087816 */ /* 0x001fe20000000008 */
[----:B--2---:R-:W-:Y:S02]  /*1a740*/  @!P0 IMAD.MOV.U32 R11, RZ, RZ, R10 ;  /* 0x000000ffff0b8224 */ /* 0x004fe400078e000a */
[----:B---3--:R-:W-:-:S05]  /*1a750*/  @!P0 IMAD.MOV.U32 R10, RZ, RZ, R3 ;  /* 0x000000ffff0a8224 */ /* 0x008fca00078e0003 */
[----:B------:R-:W2:Y:S04]  /*1a760*/  @!P0 LDG.E.U16 R8, [R10.64] ;  /* 0x000000060a088981 */ /* 0x000ea8000c1e1500 */
[----:B----4-:R0:W-:Y:S04]  /*1a770*/  STL [R1+0x22d4], R6 ;  /* 0x0022d40601007387 */ /* 0x0101e80000100800 */
[----:B------:R-:W3:Y:S04]  /*1a780*/  LDL R5, [R1+0xc58] ;  /* 0x000c580001057983 */ /* 0x000ee80000100800 */
[----:B0-----:R-:W4:Y:S04]  /*1a790*/  LDL R6, [R1+0xc54] ;  /* 0x000c540001067983 */ /* 0x001f280000100800 */
[----:B------:R-:W4:Y:S04]  /*1a7a0*/  LDL.LU R14, [R1+0x1f4] ;  /* 0x0001f400010e7983 */ /* 0x000f280000300800 */
[----:B------:R-:W4:Y:S01]  /*1a7b0*/  LDL R2, [R1+0xc18] ;  /* 0x000c180001027983 */ /* 0x000f220000100800 */
[----:B------:R-:W-:-:S03]  /*1a7c0*/  PRMT R9, RZ, 0x7610, R9 ;  /* 0x00007610ff097816 */ /* 0x000fc60000000009 */
[----:B------:R0:W-:Y:S04]  /*1a7d0*/  STL [R1+0x22d8], R7 ;  /* 0x0022d80701007387 */ /* 0x0001e80000100800 */
[----:B------:R-:W4:Y:S04]  /*1a7e0*/  LDL R4, [R1+0xc14] ;  /* 0x000c140001047983 */ /* 0x000f280000100800 */
[----:B------:R-:W4:Y:S04]  /*1a7f0*/  LDL.LU R26, [R1+0x1f8] ;  /* 0x0001f800011a7983 */ /* 0x000f280000300800 */
[----:B--2---:R-:W-:Y:S04]  /*1a800*/  STL [R1+0x22dc], R8 ;  /* 0x0022dc0801007387 */ /* 0x004fe80000100800 */
[----:B0-----:R-:W2:Y:S04]  /*1a810*/  LDL R7, [R1+0xbd4] ;  /* 0x000bd40001077983 */ /* 0x001ea80000100800 */
[----:B------:R-:W2:Y:S01]  /*1a820*/  LDL R3, [R1+0xbd8] ;  /* 0x000bd80001037983 */ /* 0x000ea20000100800 */
[----:B---3--:R-:W-:-:S03]  /*1a830*/  @!P0 IMAD.MOV.U32 R10, RZ, RZ, R5 ;  /* 0x000000ffff0a8224 */ /* 0x008fc600078e0005 */
[----:B------:R-:W3:Y:S01]  /*1a840*/  LDL R5, [R1+0xb98] ;  /* 0x000b980001057983 */ /* 0x000ee20000100800 */
[----:B----4-:R-:W-:-:S03]  /*1a850*/  @!P0 IMAD.MOV.U32 R11, RZ, RZ, R6 ;  /* 0x000000ffff0b8224 */ /* 0x010fc600078e0006 */
[----:B------:R-:W4:Y:S04]  /*1a860*/  LDL R6, [R1+0xb94] ;  /* 0x000b940001067983 */ /* 0x000f280000100800 */
[----:B------:R0:W4:Y:S04]  /*1a870*/  @!P0 LDG.E.U16 R9, [R10.64] ;  /* 0x000000060a098981 */ /* 0x000128000c1e1500 */
[----:B------:R1:W-:Y:S04]  /*1a880*/  STS.U16 [R18+0xb80], R12 ;  /* 0x000b800c12007388 */ /* 0x0003e80000000400 */
[----:B------:R1:W-:Y:S01]  /*1a890*/  STS.U16 [R18+0x1300], R13 ;  /* 0x0013000d12007388 */ /* 0x0003e20000000400 */
[----:B0-----:R-:W-:Y:S01]  /*1a8a0*/  PRMT R10, RZ, 0x7610, R10 ;  /* 0x00007610ff0a7816 */ /* 0x001fe2000000000a */
[----:B-1----:R-:W-:Y:S01]  /*1a8b0*/  @!P0 IMAD.MOV.U32 R12, RZ, RZ, R2 ;  /* 0x000000ffff0c8224 */ /* 0x002fe200078e0002 */
[----:B------:R-:W-:Y:S01]  /*1a8c0*/  PRMT R11, RZ, 0x7610, R11 ;  /* 0x00007610ff0b7816 */ /* 0x000fe2000000000b */
[----:B------:R-:W-:Y:S04]  /*1a8d0*/  STS.U16 [R18+0x1380], R15 ;  /* 0x0013800f12007388 */ /* 0x000fe80000000400 */
[----:B------:R3:W-:Y:S01]  /*1a8e0*/  STS.U16 [R18+0x1b00], R14 ;  /* 0x001b000e12007388 */ /* 0x0007e20000000400 */
[----:B------:R-:W-:-:S05]  /*1a8f0*/  @!P0 IMAD.MOV.U32 R13, RZ, RZ, R4 ;  /* 0x000000ffff0d8224 */ /* 0x000fca00078e0004 */
[----:B------:R2:W4:Y:S02]  /*1a900*/  @!P0 LDG.E.U16 R10, [R12.64] ;  /* 0x000000060c0a8981 */ /* 0x000524000c1e1500 */
[----:B--2---:R-:W-:Y:S02]  /*1a910*/  @!P0 IMAD.MOV.U32 R13, RZ, RZ, R7 ;  /* 0x000000ffff0d8224 */ /* 0x004fe400078e0007 */
[----:B------:R-:W-:-:S05]  /*1a920*/  @!P0 IMAD.MOV.U32 R12, RZ, RZ, R3 ;  /* 0x000000ffff0c8224 */ /* 0x000fca00078e0003 */
[----:B------:R0:W2:Y:S01]  /*1a930*/  @!P0 LDG.E.U16 R11, [R12.64] ;  /* 0x000000060c0b8981 */ /* 0x0000a2000c1e1500 */
[----:B---3--:R-:W-:Y:S02]  /*1a940*/  @!P0 IMAD.MOV.U32 R14, RZ, RZ, R5 ;  /* 0x000000ffff0e8224 */ /* 0x008fe400078e0005 */
[----:B----4-:R-:W-:Y:S01]  /*1a950*/  @!P0 IMAD.MOV.U32 R15, RZ, RZ, R6 ;  /* 0x000000ffff0f8224 */ /* 0x010fe200078e0006 */
[----:B0-----:R-:W-:Y:S01]  /*1a960*/  PRMT R12, RZ, 0x7610, R12 ;  /* 0x00007610ff0c7816 */ /* 0x001fe2000000000c */
[----:B------:R-:W-:Y:S04]  /*1a970*/  STL [R1+0x22e0], R9 ;  /* 0x0022e00901007387 */ /* 0x000fe80000100800 */
[----:B------:R-:W3:Y:S04]  /*1a980*/  LDL R4, [R1+0xb70] ;  /* 0x000b700001047983 */ /* 0x000ee80000100800 */
[----:B------:R3:W4:Y:S04]  /*1a990*/  @!P0 LDG.E.U16 R12, [R14.64] ;  /* 0x000000060e0c8981 */ /* 0x000728000c1e1500 */
[----:B------:R-:W4:Y:S04]  /*1a9a0*/  LDL R2, [R1+0xf3c] ;  /* 0x000f3c0001027983 */ /* 0x000f280000100800 */
[----:B------:R-:W-:Y:S04]  /*1a9b0*/  STL [R1+0x22e8], R10 ;  /* 0x0022e80a01007387 */ /* 0x000fe80000100800 */
[----:B------:R-:W4:Y:S04]  /*1a9c0*/  LDL.LU R20, [R1+0x188] ;  /* 0x0001880001147983 */ /* 0x000f280000300800 */
[----:B------:R-:W4:Y:S04]  /*1a9d0*/  LDL.LU R3, [R1+0x15c] ;  /* 0x00015c0001037983 */ /* 0x000f280000300800 */
[----:B--2---:R-:W-:Y:S04]  /*1a9e0*/  STL [R1+0x22ec], R11 ;  /* 0x0022ec0b01007387 */ /* 0x004fe80000100800 */
[----:B------:R-:W2:Y:S04]  /*1a9f0*/  LDL R7, [R1+0xb5c] ;  /* 0x000b5c0001077983 */ /* 0x000ea80000100800 */
[----:B------:R-:W2:Y:S01]  /*1aa00*/  LDL R6, [R1+0xf04] ;  /* 0x000f040001067983 */ /* 0x000ea20000100800 */
[----:B---3--:R-:W-:-:S03]  /*1aa10*/  @!P0 IMAD.MOV.U32 R15, RZ, RZ, R4 ;  /* 0x000000ffff0f8224 */ /* 0x008fc600078e0004 */
[----:B----4-:R-:W-:Y:S04]  /*1aa20*/  STL [R1+0x22f0], R12 ;  /* 0x0022f00c01007387 */ /* 0x010fe80000100800 */
[----:B------:R-:W3:Y:S04]  /*1aa30*/  LDL.LU R22, [R1+0x164] ;  /* 0x0001640001167983 */ /* 0x000ee80000300800 */
[----:B------:R-:W4:Y:S04]  /*1aa40*/  LDL R5, [R1+0xecc] ;  /* 0x000ecc0001057983 */ /* 0x000f280000100800 */
[----:B------:R-:W3:Y:S01]  /*1aa50*/  LDL R4, [R1+0xed0] ;  /* 0x000ed00001047983 */ /* 0x000ee20000100800 */
[----:B------:R-:W-:Y:S01]  /*1aa60*/  PRMT R13, RZ, 0x7610, R13 ;  /* 0x00007610ff0d7816 */ /* 0x000fe2000000000d */
[----:B------:R-:W-:Y:S01]  /*1aa70*/  @!P0 IMAD.MOV.U32 R14, RZ, RZ, R2 ;  /* 0x000000ffff0e8224 */ /* 0x000fe200078e0002 */
[----:B------:R-:W-:-:S02]  /*1aa80*/  PRMT R17, RZ, 0x7610, R17 ;  /* 0x00007610ff117816 */ /* 0x000fc40000000011 */
[----:B------:R-:W-:Y:S01]  /*1aa90*/  PRMT R19, RZ, 0x7610, R19 ;  /* 0x00007610ff137816 */ /* 0x000fe20000000013 */
[----:B------:R0:W-:Y:S04]  /*1aaa0*/  STS.U16 [R18+0x1b80], R26 ;  /* 0x001b801a12007388 */ /* 0x0001e80000000400 */
[----:B------:R2:W3:Y:S04]  /*1aab0*/  @!P0 LDG.E.U16 R13, [R14.64] ;  /* 0x000000060e0d8981 */ /* 0x0004e8000c1e1500 */
[----:B------:R-:W3:Y:S04]  /*1aac0*/  LDL.LU R24, [R1+0x13c] ;  /* 0x00013c0001187983 */ /* 0x000ee80000300800 */
[----:B0-----:R-:W3:Y:S01]  /*1aad0*/  LDL.LU R26, [R1+0x140] ;  /* 0x00014000011a7983 */ /* 0x001ee20000300800 */
[----:B--2---:R-:W-:-:S02]  /*1aae0*/  @!P0 IMAD.MOV.U32 R15, RZ, RZ, R7 ;  /* 0x000000ffff0f8224 */ /* 0x004fc400078e0007 */
[----:B------:R-:W-:-:S05]  /*1aaf0*/  @!P0 IMAD.MOV.U32 R14, RZ, RZ, R6 ;  /* 0x000000ffff0e8224 */ /* 0x000fca00078e0006 */
[----:B------:R4:W2:Y:S02]  /*1ab00*/  @!P0 LDG.E.U16 R17, [R14.64] ;  /* 0x000000060e118981 */ /* 0x0008a4000c1e1500 */
[----:B----4-:R-:W-:Y:S02]  /*1ab10*/  @!P0 IMAD.MOV.U32 R15, RZ, RZ, R5 ;  /* 0x000000ffff0f8224 */ /* 0x010fe400078e0005 */
[----:B---3--:R-:W-:-:S05]  /*1ab20*/  @!P0 IMAD.MOV.U32 R14, RZ, RZ, R4 ;  /* 0x000000ffff0e8224 */ /* 0x008fca00078e0004 */
[----:B------:R-:W3:Y:S04]  /*1ab30*/  @!P0 LDG.E.U16 R19, [R14.64] ;  /* 0x000000060e138981 */ /* 0x000ee8000c1e1500 */
[----:B------:R0:W-:Y:S04]  /*1ab40*/  STS.U16 [R18+0x2300], R0 ;  /* 0x0023000012007388 */ /* 0x0001e80000000400 */
[----:B------:R-:W-:Y:S04]  /*1ab50*/  STL [R1+0x22f4], R13 ;  /* 0x0022f40d01007387 */ /* 0x000fe80000100800 */
[----:B------:R-:W4:Y:S04]  /*1ab60*/  LDL R2, [R1+0xe8c] ;  /* 0x000e8c0001027983 */ /* 0x000f280000100800 */
[----:B0-----:R-:W4:Y:S04]  /*1ab70*/  LDL R0, [R1+0xe90] ;  /* 0x000e900001007983 */ /* 0x001f280000100800 */
[----:B------:R-:W4:Y:S04]  /*1ab80*/  LDL R8, [R1+0xe4c] ;  /* 0x000e4c0001087983 */ /* 0x000f280000100800 */
[----:B------:R-:W4:Y:S04]  /*1ab90*/  LDL R7, [R1+0xe50] ;  /* 0x000e500001077983 */ /* 0x000f280000100800 */
[----:B--2---:R0:W-:Y:S04]  /*1aba0*/  STL [R1+0x22f8], R17 ;  /* 0x0022f81101007387 */ /* 0x0041e80000100800 */
[----:B------:R-:W2:Y:S04]  /*1abb0*/  LDL R6, [R1+0xe0c] ;  /* 0x000e0c0001067983 */ /* 0x000ea80000100800 */
[----:B------:R-:W2:Y:S01]  /*1abc0*/  LDL R5, [R1+0xe10] ;  /* 0x000e100001057983 */ /* 0x000ea20000100800 */
[----:B0-----:R-:W-:-:S05]  /*1abd0*/  LOP3.LUT R17, R29, 0x30, RZ, 0x3c, !PT ;  /* 0x000000301d117812 */ /* 0x001fca00078e3cff */
[----:B------:R-:W-:Y:S04]  /*1abe0*/  STS.U16 [R17+0x2380], R20 ;  /* 0x0023801411007388 */ /* 0x000fe80000000400 */
[----:B------:R0:W-:Y:S04]  /*1abf0*/  STS.U16 [R17+0x2b00], R3 ;  /* 0x002b000311007388 */ /* 0x0001e80000000400 */
[----:B---3--:R-:W-:Y:S04]  /*1ac00*/  STL [R1+0x22fc], R19 ;  /* 0x0022fc1301007387 */ /* 0x008fe80000100800 */
[----:B------:R-:W3:Y:S04]  /*1ac10*/  LDL R4, [R1+0xdcc] ;  /* 0x000dcc0001047983 */ /* 0x000ee80000100800 */
[----:B0-----:R-:W3:Y:S01]  /*1ac20*/  LDL R3, [R1+0xdd0] ;  /* 0x000dd00001037983 */ /* 0x001ee20000100800 */
[----:B------:R-:W-:Y:S01]  /*1ac30*/  PRMT R21, RZ, 0x7610, R21 ;  /* 0x00007610ff157816 */ /* 0x000fe20000000015 */
[----:B----4-:R-:W-:Y:S01]  /*1ac40*/  @!P0 IMAD.MOV.U32 R15, RZ, RZ, R2 ;  /* 0x000000ffff0f8224 */ /* 0x010fe200078e0002 */
[----:B------:R-:W-:Y:S01]  /*1ac50*/  PRMT R23, RZ, 0x7610, R23 ;  /* 0x00007610ff177816 */ /* 0x000fe20000000017 */
[----:B------:R-:W4:Y:S01]  /*1ac60*/  LDL R2, [R1+0xd8c] ;  /* 0x000d8c0001027983 */ /* 0x000f220000100800 */
[----:B------:R-:W-:-:S03]  /*1ac70*/  @!P0 IMAD.MOV.U32 R14, RZ, RZ, R0 ;  /* 0x000000ffff0e8224 */ /* 0x000fc600078e0000 */
[----:B------:R-:W4:Y:S04]  /*1ac80*/  LDL R0, [R1+0xd90] ;  /* 0x000d900001007983 */ /* 0x000f280000100800 */
[----:B------:R0:W4:Y:S01]  /*1ac90*/  @!P0 LDG.E.U16 R21, [R14.64] ;  /* 0x000000060e158981 */ /* 0x000122000c1e1500 */
[----:B------:R-:W-:Y:S01]  /*1aca0*/  PRMT R25, RZ, 0x7610, R25 ;  /* 0x00007610ff197816 */ /* 0x000fe20000000019 */
[----:B0-----:R-:W-:Y:S02]  /*1acb0*/  @!P0 IMAD.MOV.U32 R14, RZ, RZ, R7 ;  /* 0x000000ffff0e8224 */ /* 0x001fe400078e0007 */
[----:B------:R-:W-:-:S05]  /*1acc0*/  @!P0 IMAD.MOV.U32 R15, RZ, RZ, R8 ;  /* 0x000000ffff0f8224 */ /* 0x000fca00078e0008 */
[----:B------:R2:W4:Y:S01]  /*1acd0*/  @!P0 LDG.E.U16 R23, [R14.64] ;  /* 0x000000060e178981 */ /* 0x000522000c1e1500 */
[----:B------:R-:W-:Y:S01]  /*1ace0*/  PRMT R27, RZ, 0x7610, R27 ;  /* 0x00007610ff1b7816 */ /* 0x000fe2000000001b */
[----:B--2---:R-:W-:Y:S02]  /*1acf0*/  @!P0 IMAD.MOV.U32 R15, RZ, RZ, R6 ;  /* 0x000000ffff0f8224 */ /* 0x004fe400078e0006 */
[----:B------:R-:W-:-:S05]  /*1ad00*/  @!P0 IMAD.MOV.U32 R14, RZ, RZ, R5 ;  /* 0x000000ffff0e8224 */ /* 0x000fca00078e0005 */
[----:B------:R3:W2:Y:S02]  /*1ad10*/  @!P0 LDG.E.U16 R25, [R14.64] ;  /* 0x000000060e198981 */ /* 0x0006a4000c1e1500 */
[----:B---3--:R-:W-:Y:S02]  /*1ad20*/  @!P0 IMAD.MOV.U32 R15, RZ, RZ, R4 ;  /* 0x000000ffff0f8224 */ /* 0x008fe400078e0004 */
[----:B------:R-:W-:-:S05]  /*1ad30*/  @!P0 IMAD.MOV.U32 R14, RZ, RZ, R3 ;  /* 0x000000ffff0e8224 */ /* 0x000fca00078e0003 */
[----:B------:R4:W3:Y:S04]  /*1ad40*/  @!P0 LDG.E.U16 R27, [R14.64] ;  /* 0x000000060e1b8981 */ /* 0x0008e8000c1e1500 */
[----:B------:R-:W-:Y:S04]  /*1ad50*/  STS.U16 [R17+0x2b80], R22 ;  /* 0x002b801611007388 */ /* 0x000fe80000000400 */
[----:B------:R-:W-:Y:S04]  /*1ad60*/  STS.U16 [R17+0x3300], R24 ;  /* 0x0033001811007388 */ /* 0x000fe80000000400 */
[----:B------:R-:W-:Y:S01]  /*1ad70*/  STS.U16 [R17+0x3380], R26 ;  /* 0x0033801a11007388 */ /* 0x000fe20000000400 */
[----:B----4-:R-:W-:-:S03]  /*1ad80*/  @!P0 IMAD.MOV.U32 R14, RZ, RZ, R0 ;  /* 0x000000ffff0e8224 */ /* 0x010fc600078e0000 */
[----:B------:R0:W-:Y:S01]  /*1ad90*/  STS.U16 [R17+0x3b00], R28 ;  /* 0x003b001c11007388 */ /* 0x0001e20000000400 */
[----:B------:R-:W-:Y:S01]  /*1ada0*/  @!P0 IMAD.MOV.U32 R15, RZ, RZ, R2 ;  /* 0x000000ffff0f8224 */ /* 0x000fe200078e0002 */
[----:B0-----:R-:W-:-:S06]  /*1adb0*/  PRMT R28, RZ, 0x7610, R28 ;  /* 0x00007610ff1c7816 */ /* 0x001fcc000000001c */
[----:B------:R-:W4:Y:S04]  /*1adc0*/  @!P0 LDG.E.U16 R28, [R14.64] ;  /* 0x000000060e1c8981 */ /* 0x000f28000c1e1500 */
[----:B------:R-:W-:Y:S04]  /*1add0*/  STL [R1+0x2300], R21 ;  /* 0x0023001501007387 */ /* 0x000fe80000100800 */
[----:B------:R-:W-:Y:S04]  /*1ade0*/  STL [R1+0x2304], R23 ;  /* 0x0023041701007387 */ /* 0x000fe80000100800 */
[----:B--2---:R-:W-:Y:S04]  /*1adf0*/  STL [R1+0x2308], R25 ;  /* 0x0023081901007387 */ /* 0x004fe80000100800 */
[----:B---3--:R-:W-:Y:S01]  /*1ae00*/  STL [R1+0x230c], R27 ;  /* 0x00230c1b01007387 */ /* 0x008fe20000100800 */
[----:B------:R-:W2:Y:S02]  /*1ae10*/  LDL.LU R13, [R1+0x108] ;  /* 0x00010800010d7983 */ /* 0x000ea40000300800 */
[----:B------:R-:W3:Y:S02]  /*1ae20*/  LDL.LU R12, [R1+0x2d0] ;  /* 0x0002d000010c7983 */ /* 0x000ee40000300800 */
[----:B------:R-:W3:Y:S01]  /*1ae30*/  LDL.LU R11, [R1+0x2cc] ;  /* 0x0002cc00010b7983 */ /* 0x000ee20000300800 */
[----:B------:R-:W3:Y:S01]  /*1ae40*/  LDL.LU R10, [R1+0x2b0] ;  /* 0x0002b000010a7983 */ /* 0x000ee20000300800 */
[----:B------:R-:W3:Y:S02]  /*1ae50*/  LDL.LU R9, [R1+0x2ac] ;  /* 0x0002ac0001097983 */ /* 0x000ee40000300800 */
        /* <DEDUP_REMOVED lines=12> */
[----:B------:R-:W3:Y:S01]  /*1af20*/  LDL.LU R3, [R1+0x2c8] ;  /* 0x0002c80001037983 */ /* 0x000ee20000300800 */
[C---:B------:R-:W-:Y:S01]  /*1af30*/  LOP3.LUT R0, R29.reuse, 0x40, RZ, 0x3c, !PT ;  /* 0x000000401d007812 */ /* 0x040fe200078e3cff */
[----:B----4-:R-:W-:Y:S01]  /*1af40*/  STL [R1+0x2310], R28 ;  /* 0x0023101c01007387 */ /* 0x010fe20000100800 */
[----:B------:R-:W-:Y:S02]  /*1af50*/  STL [R1+0x2280], R14 ;  /* 0x0022800e01007387 */ /* 0x000fe40000100800 */
[----:B------:R-:W-:Y:S02]  /*1af60*/  STL [R1+0x2288], R14 ;  /* 0x0022880e01007387 */ /* 0x000fe40000100800 */
[----:B------:R-:W-:Y:S01]  /*1af70*/  STL [R1+0x2290], R14 ;  /* 0x0022900e01007387 */ /* 0x000fe20000100800 */
[----:B------:R-:W-:Y:S01]  /*1af80*/  STL [R1+0x2298], R14 ;  /* 0x0022980e01007387 */ /* 0x000fe20000100800 */
[----:B------:R-:W-:Y:S02]  /*1af90*/  STL [R1+0x22a0], R14 ;  /* 0x0022a00e01007387 */ /* 0x000fe40000100800 */
[----:B------:R-:W-:Y:S02]  /*1afa0*/  STL [R1+0x2314], R14 ;  /* 0x0023140e01007387 */ /* 0x000fe40000100800 */
[----:B------:R-:W-:Y:S01]  /*1afb0*/  STL [R1+0x2264], R15 ;  /* 0x0022640f01007387 */ /* 0x000fe20000100800 */
[----:B------:R-:W-:Y:S01]  /*1afc0*/  STL [R1+0x226c], R15 ;  /* 0x00226c0f01007387 */ /* 0x000fe20000100800 */
[----:B------:R-:W-:Y:S02]  /*1afd0*/  STL [R1+0x2274], R15 ;  /* 0x0022740f01007387 */ /* 0x000fe40000100800 */
[----:B------:R-:W-:Y:S02]  /*1afe0*/  STL [R1+0x22a4], R15 ;  /* 0x0022a40f01007387 */ /* 0x000fe40000100800 */
[----:B------:R-:W-:Y:S01]  /*1aff0*/  STL [R1+0x2318], R15 ;  /* 0x0023180f01007387 */ /* 0x000fe20000100800 */
[----:B------:R-:W-:Y:S04]  /*1b000*/  STL [R1+0x231c], R0 ;  /* 0x00231c0001007387 */ /* 0x000fe80000100800 */
[----:B--2---:R0:W-:Y:S02]  /*1b010*/  STS.U16 [R17+0x3b80], R13 ;  /* 0x003b800d11007388 */ /* 0x0041e40000000400 */
[----:B0-----:R-:W-:-:S02]  /*1b020*/  LOP3.LUT R13, R29, 0x50, RZ, 0x3c, !PT ;  /* 0x000000501d0d7812 */ /* 0x001fc400078e3cff */
[----:B------:R-:W2:Y:S04]  /*1b030*/  LDL.LU R29, [R1+0x278] ;  /* 0x00027800011d7983 */ /* 0x000ea80000300800 */
[----:B--2---:R0:W-:Y:S04]  /*1b040*/  STL [R1+0x2330], R29 ;  /* 0x0023301d01007387 */ /* 0x0041e80000100800 */
[----:B0-----:R-:W2:Y:S04]  /*1b050*/  LDL.LU R29, [R1+0x2a4] ;  /* 0x0002a400011d7983 */ /* 0x001ea80000300800 */
[----:B--2---:R0:W-:Y:S04]  /*1b060*/  STL [R1+0x2334], R29 ;  /* 0x0023341d01007387 */ /* 0x0041e80000100800 */
[----:B0-----:R-:W2:Y:S04]  /*1b070*/  LDL.LU R29, [R1+0x2a8] ;  /* 0x0002a800011d7983 */ /* 0x001ea80000300800 */
[----:B---3--:R-:W-:Y:S01]  /*1b080*/  STS.U16 [R0+0x400], R12 ;  /* 0x0004000c00007388 */ /* 0x008fe20000000400 */
[----:B------:R-:W-:Y:S02]  /*1b090*/  STS.U16 [R0+0x480], R11 ;  /* 0x0004800b00007388 */ /* 0x000fe40000000400 */
[----:B------:R-:W-:Y:S02]  /*1b0a0*/  STS.U16 [R0+0xc00], R10 ;  /* 0x000c000a00007388 */ /* 0x000fe40000000400 */
[----:B------:R-:W-:Y:S01]  /*1b0b0*/  STS.U16 [R0+0xc80], R9 ;  /* 0x000c800900007388 */ /* 0x000fe20000000400 */
[----:B------:R-:W-:Y:S01]  /*1b0c0*/  STS.U16 [R0+0x1400], R8 ;  /* 0x0014000800007388 */ /* 0x000fe20000000400 */
        /* <DEDUP_REMOVED lines=11> */
[----:B--2---:R0:W-:Y:S04]  /*1b180*/  STL [R1+0x2338], R29 ;  /* 0x0023381d01007387 */ /* 0x0041e80000100800 */
[----:B0-----:R-:W2:Y:S01]  /*1b190*/  LDL.LU R29, [R1+0x2c4] ;  /* 0x0002c400011d7983 */ /* 0x001ea20000300800 */
[----:B------:R-:W3:Y:S02]  /*1b1a0*/  LDL.LU R0, [R1+0x274] ;  /* 0x0002740001007983 */ /* 0x000ee40000300800 */
[----:B------:R-:W4:Y:S02]  /*1b1b0*/  LDL.LU R15, [R1+0x218] ;  /* 0x00021800010f7983 */ /* 0x000f240000300800 */
        /* <DEDUP_REMOVED lines=22> */
[----:B------:R-:W3:Y:S03]  /*1b320*/  LDL.LU R24, [R1+0x12c] ;  /* 0x00012c0001187983 */ /* 0x000ee60000300800 */
[----:B------:R0:W-:Y:S01]  /*1b330*/  STS.U16 [R13+0x500], R3 ;  /* 0x000500030d007388 */ /* 0x0001e20000000400 */
[----:B------:R-:W3:Y:S03]  /*1b340*/  LDL.LU R26, [R1+0xe4] ;  /* 0x0000e400011a7983 */ /* 0x000ee60000300800 */
[----:B0-----:R-:W3:Y:S04]  /*1b350*/  LDL.LU R3, [R1+0xe0] ;  /* 0x0000e00001037983 */ /* 0x001ee80000300800 */
[----:B--2---:R0:W-:Y:S04]  /*1b360*/  STS.U16 [R13+0x580], R29 ;  /* 0x0005801d0d007388 */ /* 0x0041e80000000400 */
[----:B0-----:R-:W2:Y:S04]  /*1b370*/  LDL.LU R29, [R1+0x2338] ;  /* 0x00233800011d7983 */ /* 0x001ea80000300800 */
[----:B--2---:R0:W-:Y:S04]  /*1b380*/  STS.U16 [R13+0xd00], R29 ;  /* 0x000d001d0d007388 */ /* 0x0041e80000000400 */
[----:B0-----:R-:W2:Y:S04]  /*1b390*/  LDL.LU R29, [R1+0x2334] ;  /* 0x00233400011d7983 */ /* 0x001ea80000300800 */
[----:B--2---:R0:W-:Y:S04]  /*1b3a0*/  STS.U16 [R13+0xd80], R29 ;  /* 0x000d801d0d007388 */ /* 0x0041e80000000400 */
[----:B0-----:R-:W2:Y:S04]  /*1b3b0*/  LDL.LU R29, [R1+0x2330] ;  /* 0x00233000011d7983 */ /* 0x001ea80000300800 */
[----:B--2---:R0:W-:Y:S04]  /*1b3c0*/  STS.U16 [R13+0x1500], R29 ;  /* 0x0015001d0d007388 */ /* 0x0041e80000000400 */
[----:B0-----:R-:W0:Y:S01]  /*1b3d0*/  S2R R29, SR_TID.X ;  /* 0x00000000001d7919 */ /* 0x001e220000002100 */
[----:B---3--:R1:W-:Y:S02]  /*1b3e0*/  STS.U16 [R13+0x1580], R0 ;  /* 0x001580000d007388 */ /* 0x0083e40000000400 */
[----:B----4-:R-:W-:Y:S02]  /*1b3f0*/  STS.U16 [R13+0x1d00], R15 ;  /* 0x001d000f0d007388 */ /* 0x010fe40000000400 */
[----:B------:R-:W-:Y:S01]  /*1b400*/  STS.U16 [R13+0x1d80], R14 ;  /* 0x001d800e0d007388 */ /* 0x000fe20000000400 */
[----:B------:R-:W-:Y:S01]  /*1b410*/  STS.U16 [R13+0x2500], R28 ;  /* 0x0025001c0d007388 */ /* 0x000fe20000000400 */
[----:B------:R-:W-:Y:S02]  /*1b420*/  STS.U16 [R13+0x2580], R27 ;  /* 0x0025801b0d007388 */ /* 0x000fe40000000400 */
[----:B------:R-:W-:Y:S02]  /*1b430*/  STS.U16 [R13+0x2d00], R25 ;  /* 0x002d00190d007388 */ /* 0x000fe40000000400 */
[----:B------:R-:W-:Y:S01]  /*1b440*/  STS.U16 [R13+0x2d80], R23 ;  /* 0x002d80170d007388 */ /* 0x000fe20000000400 */
[----:B------:R-:W-:Y:S01]  /*1b450*/  STS.U16 [R13+0x3500], R21 ;  /* 0x003500150d007388 */ /* 0x000fe20000000400 */
[----:B------:R-:W-:Y:S02]  /*1b460*/  STS.U16 [R13+0x3580], R19 ;  /* 0x003580130d007388 */ /* 0x000fe40000000400 */
[----:B------:R-:W-:Y:S01]  /*1b470*/  STS.U16 [R13+0x3d00], R17 ;  /* 0x003d00110d007388 */ /* 0x000fe20000000400 */
[----:B0-----:R-:W-:-:S05]  /*1b480*/  LOP3.LUT R29, R29, 0x3f, RZ, 0xc0, !PT ;  /* 0x0000003f1d1d7812 */ /* 0x001fca00078ec0ff */
[----:B------:R-:W-:Y:S01]  /*1b490*/  IMAD.SHL.U32 R29, R29, 0x2, RZ ;  /* 0x000000021d1d7824 */ /* 0x000fe200078e00ff */
[----:B------:R-:W-:Y:S04]  /*1b4a0*/  STS.U16 [R13+0x3d80], R12 ;  /* 0x003d800c0d007388 */ /* 0x000fe80000000400 */
[----:B-1----:R-:W-:-:S05]  /*1b4b0*/  LOP3.LUT R0, R29, 0x60, RZ, 0x3c, !PT ;  /* 0x000000601d007812 */ /* 0x002fca00078e3cff */
        /* <DEDUP_REMOVED lines=15> */
[----:B------:R0:W-:Y:S02]  /*1b5b0*/  STS.U16 [R0+0x3e80], R3 ;  /* 0x003e800300007388 */ /* 0x0001e40000000400 */
[----:B0-----:R-:W2:Y:S01]  /*1b5c0*/  LDL.LU R3, [R1+0x2b8] ;  /* 0x0002b80001037983 */ /* 0x001ea20000300800 */
[----:B------:R-:W3:Y:S03]  /*1b5d0*/  LDL.LU R15, [R1+0x268] ;  /* 0x00026800010f7983 */ /* 0x000ee60000300800 */
[----:B---3--:R0:W-:Y:S04]  /*1b5e0*/  STL [R1+0x2328], R15 ;  /* 0x0023280f01007387 */ /* 0x0081e80000100800 */
[----:B0-----:R-:W3:Y:S01]  /*1b5f0*/  LDL.LU R15, [R1+0x290] ;  /* 0x00029000010f7983 */ /* 0x001ee20000300800 */
[----:B------:R-:W-:-:S03]  /*1b600*/  LOP3.LUT R0, R29, 0x70, RZ, 0x3c, !PT ;  /* 0x000000701d007812 */ /* 0x000fc600078e3cff */
[----:B---3--:R0:W-:Y:S04]  /*1b610*/  STL [R1+0x232c], R15 ;  /* 0x00232c0f01007387 */ /* 0x0081e80000100800 */
[----:B0-----:R-:W3:Y:S01]  /*1b620*/  LDL.LU R15, [R1+0x2b4] ;  /* 0x0002b400010f7983 */ /* 0x001ee20000300800 */
[----:B------:R-:W4:Y:S02]  /*1b630*/  LDL.LU R14, [R1+0x264] ;  /* 0x00026400010e7983 */ /* 0x000f240000300800 */
[----:B------:R-:W4:Y:S02]  /*1b640*/  LDL.LU R28, [R1+0x208] ;  /* 0x00020800011c7983 */ /* 0x000f240000300800 */
[----:B------:R-:W4:Y:S01]  /*1b650*/  LDL.LU R27, [R1+0x200] ;  /* 0x00020000011b7983 */ /* 0x000f220000300800 */
[----:B------:R-:W4:Y:S01]  /*1b660*/  LDL.LU R25, [R1+0x1d0] ;  /* 0x0001d00001197983 */ /* 0x000f220000300800 */
        /* <DEDUP_REMOVED lines=20> */
[----:B------:R-:W4:Y:S03]  /*1b7b0*/  LDL.LU R22, [R1+0xa4] ;  /* 0x0000a40001167983 */ /* 0x000f260000300800 */
[----:B--2---:R0:W-:Y:S01]  /*1b7c0*/  STS.U16 [R0+0x700], R3 ;  /* 0x0007000300007388 */ /* 0x0041e20000000400 */
[----:B------:R-:W2:Y:S03]  /*1b7d0*/  LDL.LU R24, [R1+0xa0] ;  /* 0x0000a00001187983 */ /* 0x000ea60000300800 */
[----:B0-----:R-:W2:Y:S04]  /*1b7e0*/  LDL.LU R3, [R1+0x9c] ;  /* 0x00009c0001037983 */ /* 0x001ea80000300800 */
[----:B---3--:R0:W-:Y:S04]  /*1b7f0*/  STS.U16 [R0+0x780], R15 ;  /* 0x0007800f00007388 */ /* 0x0081e80000000400 */
[----:B0-----:R-:W3:Y:S04]  /*1b800*/  LDL.LU R15, [R1+0x232c] ;  /* 0x00232c00010f7983 */ /* 0x001ee80000300800 */
[----:B---3--:R0:W-:Y:S04]  /*1b810*/  STS.U16 [R0+0xf00], R15 ;  /* 0x000f000f00007388 */ /* 0x0081e80000000400 */
[----:B0-----:R-:W3:Y:S01]  /*1b820*/  LDL.LU R15, [R1+0x2328] ;  /* 0x00232800010f7983 */ /* 0x001ee20000300800 */
[----:B----4-:R0:W-:Y:S03]  /*1b830*/  STS.U16 [R0+0xf80], R29 ;  /* 0x000f801d00007388 */ /* 0x0101e60000000400 */
[----:B0-----:R-:W0:Y:S02]  /*1b840*/  S2R R29, SR_TID.X ;  /* 0x00000000001d7919 */ /* 0x001e240000002100 */
[----:B0-----:R-:W-:-:S05]  /*1b850*/  LOP3.LUT R29, R29, 0x3f, RZ, 0xc0, !PT ;  /* 0x0000003f1d1d7812 */ /* 0x001fca00078ec0ff */
[----:B------:R-:W-:Y:S01]  /*1b860*/  IMAD.SHL.U32 R29, R29, 0x2, RZ ;  /* 0x000000021d1d7824 */ /* 0x000fe200078e00ff */
        /* <DEDUP_REMOVED lines=12> */
[----:B------:R0:W-:Y:S04]  /*1b930*/  STS.U16 [R29+0x6c00], R26 ;  /* 0x006c001a1d007388 */ /* 0x0001e80000000400 */
[----:B0-----:R-:W3:Y:S01]  /*1b940*/  LDL.LU R26, [R1+0x98] ;  /* 0x00009800011a7983 */ /* 0x001ee20000300800 */
[----:B------:R-:W4:Y:S03]  /*1b950*/  LDL.LU R0, [R1+0x8c] ;  /* 0x00008c0001007983 */ /* 0x000f260000300800 */
[----:B----4-:R0:W-:Y:S04]  /*1b960*/  STL [R1+0x2320], R0 ;  /* 0x0023200001007387 */ /* 0x0101e80000100800 */
[----:B0-----:R-:W4:Y:S04]  /*1b970*/  LDL.LU R0, [R1+0x90] ;  /* 0x0000900001007983 */ /* 0x001f280000300800 */
[----:B--2---:R0:W-:Y:S04]  /*1b980*/  STS.U16 [R29+0x7800], R3 ;  /* 0x007800031d007388 */ /* 0x0041e80000000400 */
[----:B0-----:R-:W0:Y:S04]  /*1b990*/  S2R R3, SR_TID.X ;  /* 0x0000000000037919 */ /* 0x001e280000002100 */
[----:B------:R-:W-:Y:S04]  /*1b9a0*/  STS.U16 [R29+0x5800], R2 ;  /* 0x005800021d007388 */ /* 0x000fe80000000400 */
[----:B------:R-:W-:Y:S04]  /*1b9b0*/  STS.U16 [R29+0x4400], R9 ;  /* 0x004400091d007388 */ /* 0x000fe80000000400 */
[----:B----4-:R1:W-:Y:S04]  /*1b9c0*/  STL [R1+0x2324], R0 ;  /* 0x0023240001007387 */ /* 0x0103e80000100800 */
[----:B-1----:R-:W2:Y:S01]  /*1b9d0*/  LDL.LU R0, [R1+0x94] ;  /* 0x0000940001007983 */ /* 0x002ea20000300800 */
        /* <DEDUP_REMOVED lines=12> */
[----:B0-----:R-:W-:Y:S01]  /*1baa0*/  LOP3.LUT R3, R3, 0x3f, RZ, 0xc0, !PT ;  /* 0x0000003f03037812 */ /* 0x001fe200078ec0ff */
[----:B------:R-:W4:Y:S02]  /*1bab0*/  LDL.LU R2, [R1+0x38] ;  /* 0x0000380001027983 */ /* 0x000f240000300800 */
[----:B------:R0:W-:Y:S01]  /*1bac0*/  STS.U16 [R29+0x4800], R8 ;  /* 0x004800081d007388 */ /* 0x0001e20000000400 */
[----:B------:R-:W4:Y:S03]  /*1bad0*/  LDL.LU R9, [R1+0x34] ;  /* 0x0000340001097983 */ /* 0x000f260000300800 */
[----:B------:R1:W-:Y:S04]  /*1bae0*/  STS.U16 [R29+0x4c00], R7 ;  /* 0x004c00071d007388 */ /* 0x0003e80000000400 */
[----:B------:R3:W-:Y:S04]  /*1baf0*/  STS.U16 [R29+0x4000], R10 ;  /* 0x0040000a1d007388 */ /* 0x0007e80000000400 */
[----:B------:R3:W-:Y:S04]  /*1bb00*/  STS.U16 [R29+0x5000], R6 ;  /* 0x005000061d007388 */ /* 0x0007e80000000400 */
[----:B------:R3:W-:Y:S04]  /*1bb10*/  STS.U16 [R29+0x5400], R5 ;  /* 0x005400051d007388 */ /* 0x0007e80000000400 */
[----:B------:R3:W-:Y:S04]  /*1bb20*/  STS.U16 [R29+0x5c00], R4 ;  /* 0x005c00041d007388 */ /* 0x0007e80000000400 */
[----:B0-----:R-:W4:Y:S01]  /*1bb30*/  LDL.LU R8, [R1+0x30] ;  /* 0x0000300001087983 */ /* 0x001f220000300800 */
[----:B-1----:R-:W4:Y:S02]  /*1bb40*/  LDL.LU R7, [R1+0x2c] ;  /* 0x00002c0001077983 */ /* 0x002f240000300800 */
[----:B---3--:R-:W-:Y:S01]  /*1bb50*/  IMAD.SHL.U32 R10, R3, 0x2, RZ ;  /* 0x00000002030a7824 */ /* 0x008fe200078e00ff */
[----:B------:R-:W4:Y:S01]  /*1bb60*/  LDL.LU R6, [R1+0x28] ;  /* 0x0000280001067983 */ /* 0x000f220000300800 */
[----:B------:R-:W4:Y:S03]  /*1bb70*/  LDL.LU R5, [R1+0x24] ;  /* 0x0000240001057983 */ /* 0x000f260000300800 */
[----:B------:R0:W-:Y:S01]  /*1bb80*/  STS.U16 [R29+0x6000], R16 ;  /* 0x006000101d007388 */ /* 0x0001e20000000400 */
[----:B------:R-:W4:Y:S03]  /*1bb90*/  LDL.LU R4, [R1+0x20] ;  /* 0x0000200001047983 */ /* 0x000f260000300800 */
[----:B------:R1:W-:Y:S04]  /*1bba0*/  STS.U16 [R29+0x6400], R18 ;  /* 0x006400121d007388 */ /* 0x0003e80000000400 */
[----:B------:R-:W-:Y:S04]  /*1bbb0*/  STS.U16 [R29+0x6800], R20 ;  /* 0x006800141d007388 */ /* 0x000fe80000000400 */
[----:B------:R-:W-:Y:S04]  /*1bbc0*/  STS.U16 [R29+0x7000], R22 ;  /* 0x007000161d007388 */ /* 0x000fe80000000400 */
[----:B------:R-:W-:Y:S04]  /*1bbd0*/  STS.U16 [R29+0x7400], R24 ;  /* 0x007400181d007388 */ /* 0x000fe80000000400 */
[----:B------:R1:W-:Y:S01]  /*1bbe0*/  STS.U16 [R29+0x7c00], R26 ;  /* 0x007c001a1d007388 */ /* 0x0003e20000000400 */
[----:B------:R-:W-:-:S03]  /*1bbf0*/  LOP3.LUT R10, R10, 0x10, RZ, 0x3c, !PT ;  /* 0x000000100a0a7812 */ /* 0x000fc600078e3cff */
[----:B0-----:R-:W4:Y:S01]  /*1bc00*/  LDL.LU R16, [R1+0x1c] ;  /* 0x00001c0001107983 */ /* 0x001f220000300800 */
[----:B-1----:R-:W4:Y:S03]  /*1bc10*/  LDL.LU R18, [R1+0x18] ;  /* 0x0000180001127983 */ /* 0x002f260000300800 */
[----:B------:R-:W4:Y:S01]  /*1bc20*/  LDL.LU R29, [R1+0x14] ;  /* 0x00001400011d7983 */ /* 0x000f220000300800 */
[----:B------:R-:W4:Y:S02]  /*1bc30*/  LDL.LU R20, [R1+0x10] ;  /* 0x0000100001147983 */ /* 0x000f240000300800 */
[----:B------:R-:W4:Y:S02]  /*1bc40*/  LDL.LU R22, [R1+0xc] ;  /* 0x00000c0001167983 */ /* 0x000f240000300800 */
[----:B------:R-:W4:Y:S01]  /*1bc50*/  LDL.LU R24, [R1+0x8] ;  /* 0x0000080001187983 */ /* 0x000f220000300800 */
[----:B------:R-:W4:Y:S01]  /*1bc60*/  LDL.LU R26, [R1+0x4] ;  /* 0x00000400011a7983 */ /* 0x000f220000300800 */
[----:B------:R-:W4:Y:S03]  /*1bc70*/  LDL.LU R3, [R1] ;  /* 0x0000000001037983 */ /* 0x000f260000300800 */
[----:B--2---:R0:W-:Y:S04]  /*1bc80*/  STS.U16 [R10+0x4080], R0 ;  /* 0x004080000a007388 */ /* 0x0041e80000000400 */
[----:B0-----:R-:W2:Y:S04]  /*1bc90*/  LDL.LU R0, [R1+0x2324] ;  /* 0x0023240001007983 */ /* 0x001ea80000300800 */
[----:B--2---:R0:W-:Y:S04]  /*1bca0*/  STS.U16 [R10+0x4480], R0 ;  /* 0x004480000a007388 */ /* 0x0041e80000000400 */
[----:B0-----:R-:W2:Y:S04]  /*1bcb0*/  LDL.LU R0, [R1+0x2320] ;  /* 0x0023200001007983 */ /* 0x001ea80000300800 */
[----:B--2---:R0:W-:Y:S01]  /*1bcc0*/  STS.U16 [R10+0x4880], R0 ;  /* 0x004880000a007388 */ /* 0x0041e20000000400 */
[----:B----4-:R1:W-:Y:S02]  /*1bcd0*/  STS.U16 [R10+0x4c80], R15 ;  /* 0x004c800f0a007388 */ /* 0x0103e40000000400 */
[----:B------:R2:W-:Y:S02]  /*1bce0*/  STS.U16 [R10+0x5080], R14 ;  /* 0x0050800e0a007388 */ /* 0x0005e40000000400 */
[----:B------:R4:W-:Y:S01]  /*1bcf0*/  STS.U16 [R10+0x5480], R28 ;  /* 0x0054801c0a007388 */ /* 0x0009e20000000400 */
[----:B------:R4:W-:Y:S01]  /*1bd00*/  STS.U16 [R10+0x5880], R27 ;  /* 0x0058801b0a007388 */ /* 0x0009e20000000400 */
[----:B------:R4:W-:Y:S03]  /*1bd10*/  STS.U16 [R10+0x5c80], R25 ;  /* 0x005c80190a007388 */ /* 0x0009e60000000400 */
[----:B0-----:R-:W3:Y:S01]  /*1bd20*/  LDL.LU R0, [R1+0x231c] ;  /* 0x00231c0001007983 */ /* 0x001ee20000300800 */
[----:B-1----:R-:W3:Y:S02]  /*1bd30*/  LDL.LU R15, [R1+0x2318] ;  /* 0x00231800010f7983 */ /* 0x002ee40000300800 */
[----:B--2---:R-:W2:Y:S02]  /*1bd40*/  LDL.LU R14, [R1+0x2314] ;  /* 0x00231400010e7983 */ /* 0x004ea40000300800 */
[----:B----4-:R-:W3:Y:S01]  /*1bd50*/  LDL.LU R28, [R1+0x2310] ;  /* 0x00231000011c7983 */ /* 0x010ee20000300800 */
[----:B------:R-:W2:Y:S01]  /*1bd60*/  LDL.LU R27, [R1+0x230c] ;  /* 0x00230c00011b7983 */ /* 0x000ea20000300800 */
[----:B------:R-:W2:Y:S03]  /*1bd70*/  LDL.LU R25, [R1+0x2308] ;  /* 0x0023080001197983 */ /* 0x000ea60000300800 */
[----:B------:R0:W-:Y:S01]  /*1bd80*/  STS.U16 [R10+0x6080], R23 ;  /* 0x006080170a007388 */ /* 0x0001e20000000400 */
[----:B------:R1:W-:Y:S02]  /*1bd90*/  STS.U16 [R10+0x6480], R21 ;  /* 0x006480150a007388 */ /* 0x0003e40000000400 */
[----:B------:R1:W-:Y:S02]  /*1bda0*/  STS.U16 [R10+0x6880], R19 ;  /* 0x006880130a007388 */ /* 0x0003e40000000400 */
[----:B------:R1:W-:Y:S01]  /*1bdb0*/  STS.U16 [R10+0x6c80], R17 ;  /* 0x006c80110a007388 */ /* 0x0003e20000000400 */
[----:B------:R1:W-:Y:S01]  /*1bdc0*/  STS.U16 [R10+0x7080], R13 ;  /* 0x0070800d0a007388 */ /* 0x0003e20000000400 */
[----:B------:R1:W-:Y:S03]  /*1bdd0*/  STS.U16 [R10+0x7480], R12 ;  /* 0x0074800c0a007388 */ /* 0x0003e60000000400 */
[----:B0-----:R-:W2:Y:S01]  /*1bde0*/  LDL.LU R23, [R1+0x2304] ;  /* 0x0023040001177983 */ /* 0x001ea20000300800 */
[----:B-1----:R-:W2:Y:S03]  /*1bdf0*/  LDL.LU R21, [R1+0x2300] ;  /* 0x0023000001157983 */ /* 0x002ea60000300800 */
[----:B------:R-:W2:Y:S01]  /*1be00*/  LDL.LU R19, [R1+0x22fc] ;  /* 0x0022fc0001137983 */ /* 0x000ea20000300800 */
[----:B------:R-:W2:Y:S03]  /*1be10*/  LDL.LU R17, [R1+0x22f8] ;  /* 0x0022f80001117983 */ /* 0x000ea60000300800 */
[----:B------:R-:W2:Y:S01]  /*1be20*/  LDL.LU R13, [R1+0x22f4] ;  /* 0x0022f400010d7983 */ /* 0x000ea20000300800 */
[----:B------:R-:W2:Y:S03]  /*1be30*/  LDL.LU R12, [R1+0x22f0] ;  /* 0x0022f000010c7983 */ /* 0x000ea60000300800 */
[----:B------:R0:W-:Y:S01]  /*1be40*/  STS.U16 [R10+0x7880], R11 ;  /* 0x0078800b0a007388 */ /* 0x0001e20000000400 */
[----:B------:R1:W-:Y:S03]  /*1be50*/  STS.U16 [R10+0x7c80], R2 ;  /* 0x007c80020a007388 */ /* 0x0003e60000000400 */
[----:B0-----:R-:W2:Y:S01]  /*1be60*/  LDL.LU R11, [R1+0x22ec] ;  /* 0x0022ec00010b7983 */ /* 0x001ea20000300800 */
[----:B-1----:R-:W2:Y:S02]  /*1be70*/  LDL.LU R10, [R1+0x22e8] ;  /* 0x0022e800010a7983 */ /* 0x002ea40000300800 */
[----:B------:R-:W2:Y:S02]  /*1be80*/  LDL.LU R2, [R1+0x22e4] ;  /* 0x0022e40001027983 */ /* 0x000ea40000300800 */
[----:B--2---:R0:W-:Y:S01]  /*1be90*/  STS.U16 [R2+0x4100], R9 ;  /* 0x0041000902007388 */ /* 0x0041e20000000400 */
[----:B------:R1:W-:Y:S02]  /*1bea0*/  STS.U16 [R2+0x4500], R8 ;  /* 0x0045000802007388 */ /* 0x0003e40000000400 */
[----:B------:R2:W-:Y:S02]  /*1beb0*/  STS.U16 [R2+0x4900], R7 ;  /* 0x0049000702007388 */ /* 0x0005e40000000400 */
[----:B------:R3:W-:Y:S01]  /*1bec0*/  STS.U16 [R2+0x4d00], R6 ;  /* 0x004d000602007388 */ /* 0x0007e20000000400 */
[----:B------:R3:W-:Y:S01]  /*1bed0*/  STS.U16 [R2+0x5100], R5 ;  /* 0x0051000502007388 */ /* 0x0007e20000000400 */
[----:B------:R3:W-:Y:S02]  /*1bee0*/  STS.U16 [R2+0x5500], R4 ;  /* 0x0055000402007388 */ /* 0x0007e40000000400 */
[----:B------:R3:W-:Y:S01]  /*1bef0*/  STS.U16 [R2+0x5900], R16 ;  /* 0x0059001002007388 */ /* 0x0007e20000000400 */
[----:B0-----:R-:W4:Y:S01]  /*1bf00*/  LDL.LU R9, [R1+0x22e0] ;  /* 0x0022e00001097983 */ /* 0x001f220000300800 */
[----:B-1----:R-:W4:Y:S02]  /*1bf10*/  LDL.LU R8, [R1+0x22dc] ;  /* 0x0022dc0001087983 */ /* 0x002f240000300800 */
[----:B--2---:R-:W2:Y:S02]  /*1bf20*/  LDL.LU R7, [R1+0x22d8] ;  /* 0x0022d80001077983 */ /* 0x004ea40000300800 */
[----:B---3--:R-:W3:Y:S01]  /*1bf30*/  LDL.LU R6, [R1+0x22d4] ;  /* 0x0022d40001067983 */ /* 0x008ee20000300800 */
[----:B------:R-:W2:Y:S01]  /*1bf40*/  LDL.LU R5, [R1+0x22d0] ;  /* 0x0022d00001057983 */ /* 0x000ea20000300800 */
[----:B------:R-:W2:Y:S03]  /*1bf50*/  LDL.LU R4, [R1+0x22cc] ;  /* 0x0022cc0001047983 */ /* 0x000ea60000300800 */
[----:B------:R0:W-:Y:S01]  /*1bf60*/  STS.U16 [R2+0x5d00], R18 ;  /* 0x005d001202007388 */ /* 0x0001e20000000400 */
[----:B------:R-:W2:Y:S02]  /*1bf70*/  LDL.LU R16, [R1+0x22c8] ;  /* 0x0022c80001107983 */ /* 0x000ea40000300800 */
[----:B------:R-:W-:Y:S02]  /*1bf80*/  STS.U16 [R2+0x6100], R29 ;  /* 0x0061001d02007388 */ /* 0x000fe40000000400 */
[----:B------:R1:W-:Y:S01]  /*1bf90*/  STS.U16 [R2+0x6500], R20 ;  /* 0x0065001402007388 */ /* 0x0003e20000000400 */
[----:B------:R1:W-:Y:S01]  /*1bfa0*/  STS.U16 [R2+0x6900], R22 ;  /* 0x0069001602007388 */ /* 0x0003e20000000400 */
[----:B------:R1:W-:Y:S02]  /*1bfb0*/  STS.U16 [R2+0x6d00], R24 ;  /* 0x006d001802007388 */ /* 0x0003e40000000400 */
[----:B------:R1:W-:Y:S01]  /*1bfc0*/  STS.U16 [R2+0x7100], R26 ;  /* 0x0071001a02007388 */ /* 0x0003e20000000400 */
[----:B0-----:R-:W2:Y:S01]  /*1bfd0*/  LDL.LU R18, [R1+0x22c4] ;  /* 0x0022c40001127983 */ /* 0x001ea20000300800 */
[----:B-1----:R-:W2:Y:S03]  /*1bfe0*/  LDL.LU R20, [R1+0x22c0] ;  /* 0x0022c00001147983 */ /* 0x002ea60000300800 */
[----:B------:R0:W-:Y:S04]  /*1bff0*/  STS.U16 [R2+0x7500], R3 ;  /* 0x0075000302007388 */ /* 0x0001e80000000400 */
[----:B------:R-:W2:Y:S01]  /*1c000*/  LDL.LU R22, [R1+0x22bc] ;  /* 0x0022bc0001167983 */ /* 0x000ea20000300800 */
[----:B------:R-:W2:Y:S02]  /*1c010*/  LDL.LU R24, [R1+0x22b8] ;  /* 0x0022b80001187983 */ /* 0x000ea40000300800 */
[----:B------:R-:W2:Y:S01]  /*1c020*/  LDL.LU R26, [R1+0x22b4] ;  /* 0x0022b400011a7983 */ /* 0x000ea20000300800 */
[----:B0-----:R-:W2:Y:S04]  /*1c030*/  LDL.LU R3, [R1+0x22b0] ;  /* 0x0022b00001037983 */ /* 0x001ea80000300800 */
[----:B------:R-:W0:Y:S04]  /*1c040*/  S2R R29, SR_TID.X ;  /* 0x00000000001d7919 */ /* 0x000e280000002100 */
[----:B--2---:R1:W-:Y:S04]  /*1c050*/  STS.U16 [R2+0x7900], R3 ;  /* 0x0079000302007388 */ /* 0x0043e80000000400 */
[----:B-1----:R-:W2:Y:S01]  /*1c060*/  LDL.LU R2, [R1+0x22ac] ;  /* 0x0022ac0001027983 */ /* 0x002ea20000300800 */
[----:B0-----:R-:W-:-:S05]  /*1c070*/  LOP3.LUT R29, R29, 0x3f, RZ, 0xc0, !PT ;  /* 0x0000003f1d1d7812 */ /* 0x001fca00078ec0ff */
[----:B------:R-:W-:-:S05]  /*1c080*/  IMAD.SHL.U32 R3, R29, 0x2, RZ ;  /* 0x000000021d037824 */ /* 0x000fca00078e00ff */
[----:B------:R-:W-:-:S05]  /*1c090*/  LOP3.LUT R3, R3, 0x20, RZ, 0x3c, !PT ;  /* 0x0000002003037812 */ /* 0x000fca00078e3cff */
[----:B--2---:R0:W-:Y:S04]  /*1c0a0*/  STS.U16 [R3+0x7d00], R2 ;  /* 0x007d000203007388 */ /* 0x0041e80000000400 */
[----:B0-----:R-:W2:Y:S04]  /*1c0b0*/  LDL R2, [R1+0xb58] ;  /* 0x000b580001027983 */ /* 0x001ea80000100800 */
[----:B------:R-:W2:Y:S01]  /*1c0c0*/  LDL R3, [R1+0xf00] ;  /* 0x000f000001037983 */ /* 0x000ea20000100800 */
[----:B------:R-:W-:Y:S01]  /*1c0d0*/  PRMT R15, RZ, 0x7610, R15 ;  /* 0x00007610ff0f7816 */ /* 0x000fe2000000000f */
[----:B------:R-:W-:-:S05]  /*1c0e0*/  IMAD.SHL.U32 R29, R29, 0x2, RZ ;  /* 0x000000021d1d7824 */ /* 0x000fca00078e00ff */
[----:B------:R-:W-:Y:S02]  /*1c0f0*/  LOP3.LUT R29, R29, 0x30, RZ, 0x3c, !PT ;  /* 0x000000301d1d7812 */ /* 0x000fe400078e3cff */
[----:B--2---:R-:W-:-:S04]  /*1c100*/  @!P0 LOP3.LUT R3, R3, R2, RZ, 0x3c, !PT ;  /* 0x0000000203038212 */ /* 0x004fc800078e3cff */
[----:B------:R-:W-:-:S04]  /*1c110*/  @!P0 LOP3.LUT R2, R3, R2, RZ, 0x3c, !PT ;  /* 0x0000000203028212 */ /* 0x000fc800078e3cff */
[----:B------:R-:W-:-:S05]  /*1c120*/  @!P0 LOP3.LUT R3, R3, R2, RZ, 0x3c, !PT ;  /* 0x0000000203038212 */ /* 0x000fca00078e3cff */
[----:B------:R-:W2:Y:S04]  /*1c130*/  @!P0 LDG.E.U16 R15, [R2.64] ;  /* 0x00000006020f8981 */ /* 0x000ea8000c1e1500 */
        /* <DEDUP_REMOVED lines=8> */
[----:B---3--:R-:W-:Y:S01]  /*1c1c0*/  STS.U16 [R29+0x6180], R6 ;  /* 0x006180061d007388 */ /* 0x008fe20000000400 */
[----:B------:R-:W-:Y:S02]  /*1c1d0*/  STS.U16 [R29+0x6580], R7 ;  /* 0x006580071d007388 */ /* 0x000fe40000000400 */
[----:B----4-:R-:W-:Y:S02]  /*1c1e0*/  STS.U16 [R29+0x6980], R8 ;  /* 0x006980081d007388 */ /* 0x010fe40000000400 */
[----:B------:R-:W-:Y:S01]  /*1c1f0*/  STS.U16 [R29+0x6d80], R9 ;  /* 0x006d80091d007388 */ /* 0x000fe20000000400 */
[----:B------:R-:W-:Y:S01]  /*1c200*/  STS.U16 [R29+0x7180], R10 ;  /* 0x0071800a1d007388 */ /* 0x000fe20000000400 */
[----:B------:R-:W-:Y:S02]  /*1c210*/  STS.U16 [R29+0x7580], R11 ;  /* 0x0075800b1d007388 */ /* 0x000fe40000000400 */
[----:B------:R-:W-:Y:S02]  /*1c220*/  STS.U16 [R29+0x7980], R12 ;  /* 0x0079800c1d007388 */ /* 0x000fe40000000400 */
[----:B------:R0:W-:Y:S01]  /*1c230*/  STS.U16 [R29+0x7d80], R13 ;  /* 0x007d800d1d007388 */ /* 0x0001e20000000400 */
[----:B------:R-:W-:Y:S01]  /*1c240*/  STS.U16 [R0+0x4200], R17 ;  /* 0x0042001100007388 */ /* 0x000fe20000000400 */
[----:B------:R-:W-:Y:S02]  /*1c250*/  STS.U16 [R0+0x4600], R19 ;  /* 0x0046001300007388 */ /* 0x000fe40000000400 */
[----:B------:R-:W-:Y:S02]  /*1c260*/  STS.U16 [R0+0x4a00], R21 ;  /* 0x004a001500007388 */ /* 0x000fe40000000400 */
[----:B------:R-:W-:Y:S01]  /*1c270*/  STS.U16 [R0+0x4e00], R23 ;  /* 0x004e001700007388 */ /* 0x000fe20000000400 */
[----:B------:R-:W-:Y:S04]  /*1c280*/  STS.U16 [R0+0x5200], R25 ;  /* 0x0052001900007388 */ /* 0x000fe80000000400 */
[----:B------:R-:W-:Y:S01]  /*1c290*/  STL [R1+0x225c], R26 ;  /* 0x00225c1a01007387 */ /* 0x000fe20000100800 */
[----:B------:R-:W-:Y:S02]  /*1c2a0*/  STS.U16 [R0+0x5600], R27 ;  /* 0x0056001b00007388 */ /* 0x000fe40000000400 */
[----:B------:R1:W-:Y:S01]  /*1c2b0*/  STS.U16 [R0+0x5a00], R28 ;  /* 0x005a001c00007388 */ /* 0x0003e20000000400 */
[----:B0-----:R-:W3:Y:S04]  /*1c2c0*/  LDL.LU R29, [R1+0xf2c] ;  /* 0x000f2c00011d7983 */ /* 0x001ee80000300800 */
[----:B-1----:R-:W4:Y:S04]  /*1c2d0*/  LDL.LU R0, [R1+0x22a8] ;  /* 0x0022a80001007983 */ /* 0x002f280000300800 */
[----:B--2---:R0:W-:Y:S04]  /*1c2e0*/  STL [R1+0x9c], R15 ;  /* 0x00009c0f01007387 */ /* 0x0041e80000100800 */
[----:B0-----:R-:W2:Y:S01]  /*1c2f0*/  LDL.LU R15, [R1+0x22a4] ;  /* 0x0022a400010f7983 */ /* 0x001ea20000300800 */
[----:B------:R-:W2:Y:S02]  /*1c300*/  LDL R2, [R1+0xb54] ;  /* 0x000b540001027983 */ /* 0x000ea40000100800 */
[----:B------:R-:W2:Y:S01]  /*1c310*/  LDL R3, [R1+0xefc] ;  /* 0x000efc0001037983 */ /* 0x000ea20000100800 */
[----:B------:R-:W-:-:S02]  /*1c320*/  PRMT R14, RZ, 0x7610, R14 ;  /* 0x00007610ff0e7816 */ /* 0x000fc4000000000e */
[----:B--2---:R-:W-:-:S04]  /*1c330*/  @!P0 LOP3.LUT R3, R3, R2, RZ, 0x3c, !PT ;  /* 0x0000000203038212 */ /* 0x004fc800078e3cff */
[----:B------:R-:W-:-:S04]  /*1c340*/  @!P0 LOP3.LUT R2, R3, R2, RZ, 0x3c, !PT ;  /* 0x0000000203028212 */ /* 0x000fc800078e3cff */
[----:B------:R-:W-:-:S05]  /*1c350*/  @!P0 LOP3.LUT R3, R3, R2, RZ, 0x3c, !PT ;  /* 0x0000000203038212 */ /* 0x000fca00078e3cff */
[----:B------:R-:W2:Y:S04]  /*1c360*/  @!P0 LDG.E.U16 R14, [R2.64] ;  /* 0x00000006020e8981 */ /* 0x000ea8000c1e1500 */
[----:B--2---:R0:W-:Y:S04]  /*1c370*/  STL [R1+0x98], R14 ;  /* 0x0000980e01007387 */ /* 0x0041e80000100800 */
[----:B0-----:R-:W2:Y:S01]  /*1c380*/  LDL.LU R14, [R1+0x22a0] ;  /* 0x0022a000010e7983 */ /* 0x001ea20000300800 */
[----:B------:R-:W2:Y:S02]  /*1c390*/  LDL R2, [R1+0xef4] ;  /* 0x000ef40001027983 */ /* 0x000ea40000100800 */
[----:B------:R-:W2:Y:S01]  /*1c3a0*/  LDL R3, [R1+0xef8] ;  /* 0x000ef80001037983 */ /* 0x000ea20000100800 */
[----:B----4-:R-:W-:-:S02]  /*1c3b0*/  PRMT R0, RZ, 0x7610, R0 ;  /* 0x00007610ff007816 */ /* 0x010fc40000000000 */
[----:B--2---:R-:W-:-:S04]  /*1c3c0*/  @!P0 LOP3.LUT R3, R3, R2, RZ, 0x3c, !PT ;  /* 0x0000000203038212 */ /* 0x004fc800078e3cff */
[----:B------:R-:W-:-:S04]  /*1c3d0*/  @!P0 LOP3.LUT R2, R3, R2, RZ, 0x3c, !PT ;  /* 0x0000000203028212 */ /* 0x000fc800078e3cff */
[----:B------:R-:W-:-:S05]  /*1c3e0*/  @!P0 LOP3.LUT R3, R3, R2, RZ, 0x3c, !PT ;  /* 0x0000000203038212 */ /* 0x000fca00078e3cff */
[----:B------:R-:W2:Y:S04]  /*1c3f0*/  @!P0 LDG.E.U16 R0, [R2.64] ;  /* 0x0000000602008981 */ /* 0x000ea8000c1e1500 */
[----:B--2---:R0:W-:Y:S04]  /*1c400*/  STL [R1+0x94], R0 ;  /* 0x0000940001007387 */ /* 0x0041e80000100800 */
[----:B0-----:R-:W2:Y:S01]  /*1c410*/  LDL.LU R0, [R1+0x229c] ;  /* 0x00229c0001007983 */ /* 0x001ea20000300800 */
[----:B------:R-:W4:Y:S02]  /*1c420*/  LDL R2, [R1+0xec4] ;  /* 0x000ec40001027983 */ /* 0x000f240000100800 */
[----:B------:R-:W4:Y:S01]  /*1c430*/  LDL R3, [R1+0xec8] ;  /* 0x000ec80001037983 */ /* 0x000f220000100800 */
[----:B------:R-:W-:-:S02]  /*1c440*/  PRMT R14, RZ, 0x7610, R14 ;  /* 0x00007610ff0e7816 */ /* 0x000fc4000000000e */
[----:B----4-:R-:W-:-:S04]  /*1c450*/  @!P0 LOP3.LUT R3, R3, R2, RZ, 0x3c, !PT ;  /* 0x0000000203038212 */ /* 0x010fc800078e3cff */
[----:B------:R-:W-:-:S04]  /*1c460*/  @!P0 LOP3.LUT R2, R3, R2, RZ, 0x3c, !PT ;  /* 0x0000000203028212 */ /* 0x000fc800078e3cff */
[----:B------:R-:W-:-:S05]  /*1c470*/  @!P0 LOP3.LUT R3, R3, R2, RZ, 0x3c, !PT ;  /* 0x0000000203038212 */ /* 0x000fca00078e3cff */
[----:B------:R-:W4:Y:S04]  /*1c480*/  @!P0 LDG.E.U16 R14, [R2.64] ;  /* 0x00000006020e8981 */ /* 0x000f28000c1e1500 */
[----:B----4-:R0:W-:Y:S04]  /*1c490*/  STL [R1+0x90], R14 ;  /* 0x0000900e01007387 */ /* 0x0101e80000100800 */
[----:B0-----:R-:W4:Y:S01]  /*1c4a0*/  LDL.LU R14, [R1+0x2298] ;  /* 0x00229800010e7983 */ /* 0x001f220000300800 */
[----:B------:R-:W3:Y:S02]  /*1c4b0*/  LDL R2, [R1+0xebc] ;  /* 0x000ebc0001027983 */ /* 0x000ee40000100800 */
[----:B------:R-:W3:Y:S01]  /*1c4c0*/  LDL R3, [R1+0xec0] ;  /* 0x000ec00001037983 */ /* 0x000ee20000100800 */
[----:B--2---:R-:W-:-:S02]  /*1c4d0*/  PRMT R0, RZ, 0x7610, R0 ;  /* 0x00007610ff007816 */ /* 0x004fc40000000000 */
[----:B---3--:R-:W-:-:S04]  /*1c4e0*/  @!P0 LOP3.LUT R3, R3, R2, RZ, 0x3c, !PT ;  /* 0x0000000203038212 */ /* 0x008fc800078e3cff */
[----:B------:R-:W-:-:S04]  /*1c4f0*/  @!P0 LOP3.LUT R2, R3, R2, RZ, 0x3c, !PT ;  /* 0x0000000203028212 */ /* 0x000fc800078e3cff */
[----:B------:R-:W-:-:S05]  /*1c500*/  @!P0 LOP3.LUT R3, R3, R2, RZ, 0x3c, !PT ;  /* 0x0000000203038212 */ /* 0x000fca00078e3cff */
[----:B------:R-:W2:Y:S04]  /*1c510*/  @!P0 LDG.E.U16 R0, [R2.64] ;  /* 0x0000000602008981 */ /* 0x000ea8000c1e1500 */
[----:B--2---:R0:W-:Y:S04]  /*1c520*/  STL [R1+0x8c], R0 ;  /* 0x00008c0001007387 */ /* 0x0041e80000100800 */
[----:B0-----:R-:W2:Y:S01]  /*1c530*/  LDL.LU R0, [R1+0x2294] ;  /* 0x0022940001007983 */ /* 0x001ea20000300800 */
[----:B------:R-:W3:Y:S02]  /*1c540*/  LDL R2, [R1+0xeb4] ;  /* 0x000eb40001027983 */ /* 0x000ee40000100800 */
[----:B------:R-:W3:Y:S01]  /*1c550*/  LDL R3, [R1+0xeb8] ;  /* 0x000eb80001037983 */ /* 0x000ee20000100800 */
[----:B----4-:R-:W-:-:S02]  /*1c560*/  PRMT R14, RZ, 0x7610, R14 ;  /* 0x00007610ff0e7816 */ /* 0x010fc4000000000e */
[----:B---3--:R-:W-:-:S04]  /*1c570*/  @!P0 LOP3.LUT R3, R3, R2, RZ, 0x3c, !PT ;  /* 0x0000000203038212 */ /* 0x008fc800078e3cff */
[----:B------:R-:W-:-:S04]  /*1c580*/  @!P0 LOP3.LUT R2, R3, R2, RZ, 0x3c, !PT ;  /* 0x0000000203028212 */ /* 0x000fc800078e3cff */
[----:B------:R-:W-:-:S05]  /*1c590*/  @!P0 LOP3.LUT R3, R3, R2, RZ, 0x3c, !PT ;  /* 0x0000000203038212 */ /* 0x000fca00078e3cff */
[----:B------:R-:W3:Y:S04]  /*1c5a0*/  @!P0 LDG.E.U16 R14, [R2.64] ;  /* 0x00000006020e8981 */ /* 0x000ee8000c1e1500 */
[----:B---3--:R0:W-:Y:S04]  /*1c5b0*/  STL [R1+0x88], R14 ;  /* 0x0000880e01007387 */ /* 0x0081e80000100800 */
[----:B0-----:R-:W3:Y:S01]  /*1c5c0*/  LDL.LU R14, [R1+0x2290] ;  /* 0x00229000010e7983 */ /* 0x001ee20000300800 */
[----:B------:R-:W4:Y:S02]  /*1c5d0*/  LDL R2, [R1+0xe84] ;  /* 0x000e840001027983 */ /* 0x000f240000100800 */
[----:B------:R-:W4:Y:S01]  /*1c5e0*/  LDL R3, [R1+0xe88] ;  /* 0x000e880001037983 */ /* 0x000f220000100800 */
[----:B--2---:R-:W-:-:S02]  /*1c5f0*/  PRMT R0, RZ, 0x7610, R0 ;  /* 0x00007610ff007816 */ /* 0x004fc40000000000 */
[----:B----4-:R-:W-:-:S04]  /*1c600*/  @!P0 LOP3.LUT R3, R3, R2, RZ, 0x3c, !PT ;  /* 0x0000000203038212 */ /* 0x010fc800078e3cff */
[----:B------:R-:W-:-:S04]  /*1c610*/  @!P0 LOP3.LUT R2, R3, R2, RZ, 0x3c, !PT ;  /* 0x0000000203028212 */ /* 0x000fc800078e3cff */
[----:B------:R-:W-:-:S05]  /*1c620*/  @!P0 LOP3.LUT R3, R3, R2, RZ, 0x3c, !PT ;  /* 0x0000000203038212 */ /* 0x000fca00078e3cff */
[----:B------:R-:W2:Y:S04]  /*1c630*/  @!P0 LDG.E.U16 R0, [R2.64] ;  /* 0x0000000602008981 */ /* 0x000ea8000c1e1500 */
[----:B--2---:R0:W-:Y:S04]  /*1c640*/  STL [R1+0x84], R0 ;  /* 0x0000840001007387 */ /* 0x0041e80000100800 */
[----:B0-----:R-:W2:Y:S01]  /*1c650*/  LDL.LU R0, [R1+0x228c] ;  /* 0x00228c0001007983 */ /* 0x001ea20000300800 */
[----:B------:R-:W4:Y:S02]  /*1c660*/  LDL R2, [R1+0xe7c] ;  /* 0x000e7c0001027983 */ /* 0x000f240000100800 */
[----:B------:R-:W4:Y:S01]  /*1c670*/  LDL R3, [R1+0xe80] ;  /* 0x000e800001037983 */ /* 0x000f220000100800 */
[----:B---3--:R-:W-:-:S02]  /*1c680*/  PRMT R14, RZ, 0x7610, R14 ;  /* 0x00007610ff0e7816 */ /* 0x008fc4000000000e */
[----:B----4-:R-:W-:-:S04]  /*1c690*/  @!P0 LOP3.LUT R3, R3, R2, RZ, 0x3c, !PT ;  /* 0x0000000203038212 */ /* 0x010fc800078e3cff */
        /* <DEDUP_REMOVED lines=38> */
[----:B------:R0:W3:Y:S04]  /*1c900*/  @!P0 LDG.E.U16 R14, [R2.64] ;  /* 0x00000006020e8981 */ /* 0x0000e8000c1e1500 */
[----:B0-----:R-:W4:Y:S04]  /*1c910*/  LDL R2, [R1+0xe04] ;  /* 0x000e040001027983 */ /* 0x001f280000100800 */
[----:B------:R-:W4:Y:S01]  /*1c920*/  LDL R3, [R1+0xe08] ;  /* 0x000e080001037983 */ /* 0x000f220000100800 */
[----:B--2---:R-:W-:Y:S02]  /*1c930*/  PRMT R0, RZ, 0x7610, R0 ;  /* 0x00007610ff007816 */ /* 0x004fe40000000000 */
[----:B----4-:R-:W-:-:S04]  /*1c940*/  @!P0 LOP3.LUT R3, R3, R2, RZ, 0x3c, !PT ;  /* 0x0000000203038212 */ /* 0x010fc800078e3cff */
[----:B------:R-:W-:-:S04]  /*1c950*/  @!P0 LOP3.LUT R2, R3, R2, RZ, 0x3c, !PT ;  /* 0x0000000203028212 */ /* 0x000fc800078e3cff */
[----:B------:R-:W-:-:S05]  /*1c960*/  @!P0 LOP3.LUT R3, R3, R2, RZ, 0x3c, !PT ;  /* 0x0000000203038212 */ /* 0x000fca00078e3cff */
[----:B------:R-:W2:Y:S04]  /*1c970*/  @!P0 LDG.E.U16 R0, [R2.64] ;  /* 0x0000000602008981 */ /* 0x000ea8000c1e1500 */
[----:B---3--:R0:W-:Y:S04]  /*1c980*/  STL [R1+0x70], R14 ;  /* 0x0000700e01007387 */ /* 0x0081e80000100800 */
[----:B0-----:R-:W3:Y:S04]  /*1c990*/  LDL R14, [R1+0xdb8] ;  /* 0x000db800010e7983 */ /* 0x001ee80000100800 */
        /* <DEDUP_REMOVED lines=35> */
[----:B------:R-:W2:Y:S01]  /*1cbd0*/  @!P0 LDG.E.U16 R0, [R2.64] ;  /* 0x0000000602008981 */ /* 0x000ea2000c1e1500 */
[----:B---3--:R-:W-:-:S03]  /*1cbe0*/  PRMT R15, RZ, 0x7610, R15 ;  /* 0x00007610ff0f7816 */ /* 0x008fc6000000000f */
[----:B--2---:R0:W-:Y:S04]  /*1cbf0*/  STL [R1+0x3c], R0 ;  /* 0x00003c0001007387 */ /* 0x0041e80000100800 */
[----:B0-----:R-:W2:Y:S01]  /*1cc00*/  LDL.LU R0, [R1+0x2268] ;  /* 0x0022680001007983 */ /* 0x001ea20000300800 */
[----:B------:R-:W3:Y:S02]  /*1cc10*/  LDL R3, [R1+0xdb4] ;  /* 0x000db40001037983 */ /* 0x000ee40000100800 */
[----:B------:R-:W-:Y:S02]  /*1cc20*/  @!P0 IMAD.MOV.U32 R2, RZ, RZ, R14 ;  /* 0x000000ffff028224 */ /* 0x000fe400078e000e */
[----:B------:R-:W4:Y:S04]  /*1cc30*/  LDL R14, [R1+0xd48] ;  /* 0x000d4800010e7983 */ /* 0x000f280000100800 */
[----:B---3--:R-:W3:Y:S04]  /*1cc40*/  @!P0 LDG.E.U16 R15, [R2.64] ;  /* 0x00000006020f8981 */ /* 0x008ee8000c1e1500 */
[----:B---3--:R0:W-:Y:S04]  /*1cc50*/  STL [R1+0x38], R15 ;  /* 0x0000380f01007387 */ /* 0x0081e80000100800 */
[----:B0-----:R-:W3:Y:S01]  /*1cc60*/  LDL.LU R15, [R1+0x2264] ;  /* 0x00226400010f7983 */ /* 0x001ee20000300800 */
        /* <DEDUP_REMOVED lines=18> */
[----:B------:R-:W-:Y:S02]  /*1cd90*/  PRMT R15, RZ, 0x7610, R15 ;  /* 0x00007610ff0f7816 */ /* 0x000fe4000000000f */
[----:B--2---:R-:W-:-:S04]  /*1cda0*/  @!P0 LOP3.LUT R3, R3, R2, RZ, 0x3c, !PT ;  /* 0x0000000203038212 */ /* 0x004fc800078e3cff */
[----:B------:R-:W-:-:S04]  /*1cdb0*/  @!P0 LOP3.LUT R2, R3, R2, RZ, 0x3c, !PT ;  /* 0x0000000203028212 */ /* 0x000fc800078e3cff */
[----:B------:R-:W-:Y:S01]  /*1cdc0*/  @!P0 LOP3.LUT R3, R3, R2, RZ, 0x3c, !PT ;  /* 0x0000000203038212 */ /* 0x000fe200078e3cff */
[----:B---3--:R0:W-:Y:S04]  /*1cdd0*/  STL [R1+0x30], R13 ;  /* 0x0000300d01007387 */ /* 0x0081e80000100800 */
[----:B------:R1:W2:Y:S01]  /*1cde0*/  @!P0 LDG.E.U16 R15, [R2.64] ;  /* 0x00000006020f8981 */ /* 0x0002a2000c1e1500 */
[----:B------:R-:W-:-:S03]  /*1cdf0*/  PRMT R26, RZ, 0x7610, R26 ;  /* 0x00007610ff1a7816 */ /* 0x000fc6000000001a */
[----:B0-----:R-:W3:Y:S04]  /*1ce00*/  LDL R13, [R1+0xd38] ;  /* 0x000d3800010d7983 */ /* 0x001ee80000100800 */
[----:B-1----:R-:W2:Y:S04]  /*1ce10*/  LDL R2, [R1+0xd4c] ;  /* 0x000d4c0001027983 */ /* 0x002ea80000100800 */
[----:B------:R-:W2:Y:S02]  /*1ce20*/  LDL R3, [R1+0xd50] ;  /* 0x000d500001037983 */ /* 0x000ea40000100800 */
[----:B--2---:R-:W-:-:S04]  /*1ce30*/  @!P0 LOP3.LUT R3, R3, R2, RZ, 0x3c, !PT ;  /* 0x0000000203038212 */ /* 0x004fc800078e3cff */
[----:B------:R-:W-:-:S04]  /*1ce40*/  @!P0 LOP3.LUT R2, R3, R2, RZ, 0x3c, !PT ;  /* 0x0000000203028212 */ /* 0x000fc800078e3cff */
[----:B------:R-:W-:-:S05]  /*1ce50*/  @!P0 LOP3.LUT R3, R3, R2, RZ, 0x3c, !PT ;  /* 0x0000000203038212 */ /* 0x000fca00078e3cff */
[----:B------:R-:W2:Y:S04]  /*1ce60*/  @!P0 LDG.E.U16 R26, [R2.64] ;  /* 0x00000006021a8981 */ /* 0x000ea8000c1e1500 */
[----:B------:R0:W-:Y:S04]  /*1ce70*/  STL [R1+0x2c], R15 ;  /* 0x00002c0f01007387 */ /* 0x0001e80000100800 */
[----:B0-----:R-:W3:Y:S04]  /*1ce80*/  LDL R15, [R1+0xd10] ;  /* 0x000d1000010f7983 */ /* 0x001ee80000100800 */
[----:B--2---:R0:W-:Y:S04]  /*1ce90*/  STL [R1+0x28], R26 ;  /* 0x0000281a01007387 */ /* 0x0041e80000100800 */
[----:B0-----:R-:W2:Y:S01]  /*1cea0*/  LDL.LU R26, [R1+0x225c] ;  /* 0x00225c00011a7983 */ /* 0x001ea20000300800 */
[----:B------:R-:W2:Y:S01]  /*1ceb0*/  LDL R3, [R1+0xd44] ;  /* 0x000d440001037983 */ /* 0x000ea20000100800 */
[----:B------:R-:W-:Y:S01]  /*1cec0*/  PRMT R0, RZ, 0x7610, R0 ;  /* 0x00007610ff007816 */ /* 0x000fe20000000000 */
[----:B----4-:R-:W-:-:S02]  /*1ced0*/  @!P0 IMAD.MOV.U32 R2, RZ, RZ, R14 ;  /* 0x000000ffff028224 */ /* 0x010fc400078e000e */
[----:B------:R-:W4:Y:S04]  /*1cee0*/  LDL R14, [R1+0xd08] ;  /* 0x000d0800010e7983 */ /* 0x000f280000100800 */
[----:B--2---:R-:W2:Y:S04]  /*1cef0*/  @!P0 LDG.E.U16 R0, [R2.64] ;  /* 0x0000000602008981 */ /* 0x004ea8000c1e1500 */
        /* <DEDUP_REMOVED lines=8> */
[----:B------:R0:W2:Y:S04]  /*1cf80*/  @!P0 LDG.E.U16 R5, [R2.64] ;  /* 0x0000000602058981 */ /* 0x0000a8000c1e1500 */
[----:B0-----:R-:W4:Y:S01]  /*1cf90*/  LDL R3, [R1+0xd34] ;  /* 0x000d340001037983 */ /* 0x001f220000100800 */
[----:B------:R-:W-:Y:S01]  /*1cfa0*/  PRMT R12, RZ, 0x7610, R12 ;  /* 0x00007610ff0c7816 */ /* 0x000fe2000000000c */
[----:B---3--:R-:W-:Y:S02]  /*1cfb0*/  @!P0 IMAD.MOV.U32 R2, RZ, RZ, R13 ;  /* 0x000000ffff028224 */ /* 0x008fe400078e000d */
[----:B--2---:R0:W-:Y:S01]  /*1cfc0*/  STL [R1+0x20], R5 ;  /* 0x0000200501007387 */ /* 0x0041e20000100800 */
[----:B------:R-:W-:Y:S01]  /*1cfd0*/  PRMT R11, RZ, 0x7610, R11 ;  /* 0x00007610ff0b7816 */ /* 0x000fe2000000000b */
[----:B------:R-:W2:Y:S02]  /*1cfe0*/  LDL R13, [R1+0xcf4] ;  /* 0x000cf400010d7983 */ /* 0x000ea40000100800 */
[----:B----4-:R1:W3:Y:S04]  /*1cff0*/  @!P0 LDG.E.U16 R12, [R2.64] ;  /* 0x00000006020c8981 */ /* 0x0102e8000c1e1500 */
[----:B0-----:R-:W4:Y:S04]  /*1d000*/  LDL R5, [R1+0xd00] ;  /* 0x000d000001057983 */ /* 0x001f280000100800 */
[----:B-1----:R-:W2:Y:S01]  /*1d010*/  LDL R3, [R1+0xd0c] ;  /* 0x000d0c0001037983 */ /* 0x002ea20000100800 */
[----:B------:R-:W-:-:S03]  /*1d020*/  @!P0 IMAD.MOV.U32 R2, RZ, RZ, R15 ;  /* 0x000000ffff028224 */ /* 0x000fc600078e000f */
[----:B---3--:R0:W-:Y:S01]  /*1d030*/  STL [R1+0x1c], R12 ;  /* 0x00001c0c01007387 */ /* 0x0081e20000100800 */
[----:B------:R-:W-:Y:S01]  /*1d040*/  PRMT R10, RZ, 0x7610, R10 ;  /* 0x00007610ff0a7816 */ /* 0x000fe2000000000a */
[----:B------:R-:W3:Y:S02]  /*1d050*/  LDL R15, [R1+0xccc] ;  /* 0x000ccc00010f7983 */ /* 0x000ee40000100800 */
[----:B--2---:R1:W2:Y:S04]  /*1d060*/  @!P0 LDG.E.U16 R11, [R2.64] ;  /* 0x00000006020b8981 */ /* 0x0042a8000c1e1500 */
[----:B0-----:R-:W3:Y:S04]  /*1d070*/  LDL R12, [R1+0xcf8] ;  /* 0x000cf800010c7983 */ /* 0x001ee80000100800 */
[----:B-1----:R-:W3:Y:S01]  /*1d080*/  LDL R3, [R1+0xd04] ;  /* 0x000d040001037983 */ /* 0x002ee20000100800 */
[----:B------:R-:W-:-:S03]  /*1d090*/  @!P0 IMAD.MOV.U32 R2, RZ, RZ, R14 ;  /* 0x000000ffff028224 */ /* 0x000fc600078e000e */
[----:B--2---:R0:W-:Y:S01]  /*1d0a0*/  STL [R1+0x18], R11 ;  /* 0x0000180b01007387 */ /* 0x0041e20000100800 */
[----:B------:R-:W2:Y:S03]  /*1d0b0*/  LDL R14, [R1+0xcc4] ;  /* 0x000cc400010e7983 */ /* 0x000ea60000100800 */
[----:B---3--:R1:W3:Y:S04]  /*1d0c0*/  @!P0 LDG.E.U16 R10, [R2.64] ;  /* 0x00000006020a8981 */ /* 0x0082e8000c1e1500 */
[----:B0-----:R-:W2:Y:S04]  /*1d0d0*/  LDL R11, [R1+0xcd0] ;  /* 0x000cd000010b7983 */ /* 0x001ea80000100800 */
[----:B-1----:R-:W2:Y:S01]  /*1d0e0*/  LDL R3, [R1+0xcfc] ;  /* 0x000cfc0001037983 */ /* 0x002ea20000100800 */
[----:B------:R-:W-:Y:S01]  /*1d0f0*/  PRMT R4, RZ, 0x7610, R4 ;  /* 0x00007610ff047816 */ /* 0x000fe20000000004 */
[----:B----4-:R-:W-:Y:S01]  /*1d100*/  @!P0 IMAD.MOV.U32 R2, RZ, RZ, R5 ;  /* 0x000000ffff028224 */ /* 0x010fe200078e0005 */
[----:B------:R-:W-:Y:S01]  /*1d110*/  PRMT R0, RZ, 0x7610, R0 ;  /* 0x00007610ff007816 */ /* 0x000fe20000000000 */
[----:B---3--:R0:W-:Y:S01]  /*1d120*/  STL [R1+0x14], R10 ;  /* 0x0000140a01007387 */ /* 0x0081e20000100800 */
[----:B------:R-:W-:-:S02]  /*1d130*/  PRMT R7, RZ, 0x7610, R7 ;  /* 0x00007610ff077816 */ /* 0x000fc40000000007 */
[----:B------:R-:W-:Y:S01]  /*1d140*/  PRMT R6, RZ, 0x7610, R6 ;  /* 0x00007610ff067816 */ /* 0x000fe20000000006 */
[----:B------:R-:W3:Y:S01]  /*1d150*/  LDL R5, [R1+0xcbc] ;  /* 0x000cbc0001057983 */ /* 0x000ee20000100800 */
[----:B0-----:R-:W4:Y:S04]  /*1d160*/  LDL R10, [R1+0xcc8] ;  /* 0x000cc800010a7983 */ /* 0x001f280000100800 */
[----:B--2---:R0:W2:Y:S02]  /*1d170*/  @!P0 LDG.E.U16 R4, [R2.64] ;  /* 0x0000000602048981 */ /* 0x0040a4000c1e1500 */
[----:B0-----:R-:W-:Y:S02]  /*1d180*/  @!P0 IMAD.MOV.U32 R2, RZ, RZ, R12 ;  /* 0x000000ffff028224 */ /* 0x001fe400078e000c */
[----:B------:R-:W-:-:S05]  /*1d190*/  @!P0 IMAD.MOV.U32 R3, RZ, RZ, R13 ;  /* 0x000000ffff038224 */ /* 0x000fca00078e000d */
[----:B------:R0:W3:Y:S02]  /*1d1a0*/  @!P0 LDG.E.U16 R0, [R2.64] ;  /* 0x0000000602008981 */ /* 0x0000e4000c1e1500 */
[----:B0-----:R-:W-:Y:S02]  /*1d1b0*/  @!P0 IMAD.MOV.U32 R2, RZ, RZ, R11 ;  /* 0x000000ffff028224 */ /* 0x001fe400078e000b */
[----:B------:R-:W-:-:S05]  /*1d1c0*/  @!P0 IMAD.MOV.U32 R3, RZ, RZ, R15 ;  /* 0x000000ffff038224 */ /* 0x000fca00078e000f */
[----:B------:R0:W3:Y:S02]  /*1d1d0*/  @!P0 LDG.E.U16 R7, [R2.64] ;  /* 0x0000000602078981 */ /* 0x0000e4000c1e1500 */
[----:B0-----:R-:W-:Y:S02]  /*1d1e0*/  @!P0 IMAD.MOV.U32 R3, RZ, RZ, R14 ;  /* 0x000000ffff038224 */ /* 0x001fe400078e000e */
[----:B----4-:R-:W-:Y:S01]  /*1d1f0*/  @!P0 IMAD.MOV.U32 R2, RZ, RZ, R10 ;  /* 0x000000ffff028224 */ /* 0x010fe200078e000a */
[----:B--2---:R0:W-:Y:S01]  /*1d200*/  STL [R1+0x10], R4 ;  /* 0x0000100401007387 */ /* 0x0041e20000100800 */
[----:B------:R-:W2:Y:S02]  /*1d210*/  LDL R13, [R1+0xcb4] ;  /* 0x000cb400010d7983 */ /* 0x000ea40000100800 */
[----:B------:R-:W4:Y:S01]  /*1d220*/  LDL R12, [R1+0xcb8] ;  /* 0x000cb800010c7983 */ /* 0x000f220000100800 */
[----:B------:R1:W2:Y:S04]  /*1d230*/  @!P0 LDG.E.U16 R6, [R2.64] ;  /* 0x0000000602068981 */ /* 0x0002a8000c1e1500 */
[----:B0-----:R-:W4:Y:S04]  /*1d240*/  LDL R4, [R1+0xcc0] ;  /* 0x000cc00001047983 */ /* 0x001f280000100800 */
[----:B---3--:R0:W-:Y:S01]  /*1d250*/  STL [R1+0x2230], R0 ;  /* 0x0022300001007387 */ /* 0x0081e20000100800 */
[----:B------:R-:W3:Y:S02]  /*1d260*/  LDL R11, [R1+0xc8c] ;  /* 0x000c8c00010b7983 */ /* 0x000ee40000100800 */
[----:B-1----:R-:W-:Y:S01]  /*1d270*/  @!P0 IMAD.MOV.U32 R3, RZ, RZ, R5 ;  /* 0x000000ffff038224 */ /* 0x002fe200078e0005 */
[----:B------:R-:W-:Y:S01]  /*1d280*/  PRMT R28, RZ, 0x7610, R28 ;  /* 0x00007610ff1c7816 */ /* 0x000fe2000000001c */
[----:B------:R1:W-:Y:S01]  /*1d290*/  STL [R1+0x8], R7 ;  /* 0x0000080701007387 */ /* 0x0003e20000100800 */
[----:B------:R-:W3:Y:S01]  /*1d2a0*/  LDL R10, [R1+0xc84] ;  /* 0x000c8400010a7983 */ /* 0x000ee20000100800 */
[----:B0-----:R-:W-:-:S02]  /*1d2b0*/  PRMT R0, RZ, 0x7610, R0 ;  /* 0x00007610ff007816 */ /* 0x001fc40000000000 */
[----:B-1----:R-:W3:Y:S04]  /*1d2c0*/  LDL R7, [R1+0xc90] ;  /* 0x000c900001077983 */ /* 0x002ee80000100800 */
[----:B--2---:R0:W-:Y:S01]  /*1d2d0*/  STL [R1+0x4], R6 ;  /* 0x0000040601007387 */ /* 0x0041e20000100800 */
[----:B------:R-:W2:Y:S02]  /*1d2e0*/  LDL R5, [R1+0xc4c] ;  /* 0x000c4c0001057983 */ /* 0x000ea40000100800 */
[----:B----4-:R-:W-:Y:S02]  /*1d2f0*/  @!P0 IMAD.MOV.U32 R2, RZ, RZ, R4 ;  /* 0x000000ffff028224 */ /* 0x010fe400078e0004 */
[----:B------:R-:W2:Y:S04]  /*1d300*/  LDL R4, [R1+0xc50] ;  /* 0x000c500001047983 */ /* 0x000ea80000100800 */
[----:B0-----:R-:W4:Y:S04]  /*1d310*/  LDL R6, [R1+0xc88] ;  /* 0x000c880001067983 */ /* 0x001f280000100800 */
[----:B------:R0:W4:Y:S02]  /*1d320*/  @!P0 LDG.E.U16 R0, [R2.64] ;  /* 0x0000000602008981 */ /* 0x000124000c1e1500 */
[----:B0-----:R-:W-:-:S02]  /*1d330*/  @!P0 IMAD.MOV.U32 R2, RZ, RZ, R12 ;  /* 0x000000ffff028224 */ /* 0x001fc400078e000c */
[----:B------:R-:W-:-:S05]  /*1d340*/  @!P0 IMAD.MOV.U32 R3, RZ, RZ, R13 ;  /* 0x000000ffff038224 */ /* 0x000fca00078e000d */
[----:B------:R3:W4:Y:S01]  /*1d350*/  @!P0 LDG.E.U16 R28, [R2.64] ;  /* 0x00000006021c8981 */ /* 0x000722000c1e1500 */
[----:B------:R-:W-:Y:S02]  /*1d360*/  PRMT R27, RZ, 0x7610, R27 ;  /* 0x00007610ff1b7816 */ /* 0x000fe4000000001b */
[----:B------:R-:W-:Y:S01]  /*1d370*/  PRMT R26, RZ, 0x7610, R26 ;  /* 0x00007610ff1a7816 */ /* 0x000fe2000000001a */
[----:B---3--:R-:W-:Y:S02]  /*1d380*/  @!P0 IMAD.MOV.U32 R3, RZ, RZ, R11 ;  /* 0x000000ffff038224 */ /* 0x008fe400078e000b */
[----:B------:R-:W-:-:S05]  /*1d390*/  @!P0 IMAD.MOV.U32 R2, RZ, RZ, R7 ;  /* 0x000000ffff028224 */ /* 0x000fca00078e0007 */
[----:B------:R0:W3:Y:S02]  /*1d3a0*/  @!P0 LDG.E.U16 R27, [R2.64] ;  /* 0x00000006021b8981 */ /* 0x0000e4000c1e1500 */
[----:B0-----:R-:W-:Y:S01]  /*1d3b0*/  @!P0 IMAD.MOV.U32 R3, RZ, RZ, R10 ;  /* 0x000000ffff038224 */ /* 0x001fe200078e000a */
[----:B------:R-:W-:-:S06]  /*1d3c0*/  PRMT R20, RZ, 0x7610, R20 ;  /* 0x00007610ff147816 */ /* 0x000fcc0000000014 */
[----:B--2---:R0:W2:Y:S01]  /*1d3d0*/  @!P0 LDG.E.U16 R20, [R4.64] ;  /* 0x0000000604148981 */ /* 0x0040a2000c1e1500 */
[----:B----4-:R-:W-:-:S05]  /*1d3e0*/  @!P0 IMAD.MOV.U32 R2, RZ, RZ, R6 ;  /* 0x000000ffff028224 */ /* 0x010fca00078e0006 */
[----:B------:R1:W4:Y:S04]  /*1d3f0*/  @!P0 LDG.E.U16 R26, [R2.64] ;  /* 0x00000006021a8981 */ /* 0x000328000c1e1500 */
[----:B------:R0:W-:Y:S04]  /*1d400*/  STL [R1+0x2234], R0 ;  /* 0x0022340001007387 */ /* 0x0001e80000100800 */
[----:B------:R-:W-:Y:S01]  /*1d410*/  STL [R1+0x2238], R28 ;  /* 0x0022381c01007387 */ /* 0x000fe20000100800 */
[----:B------:R-:W2:Y:S02]  /*1d420*/  LDL R13, [R1+0xc0c] ;  /* 0x000c0c00010d7983 */ /* 0x000ea40000100800 */
[----:B------:R-:W2:Y:S01]  /*1d430*/  LDL R7, [R1+0xc10] ;  /* 0x000c100001077983 */ /* 0x000ea20000100800 */
[----:B-1----:R-:W-:Y:S01]  /*1d440*/  PRMT R2, RZ, 0x7610, R2 ;  /* 0x00007610ff027816 */ /* 0x002fe20000000002 */
[----:B---3--:R-:W-:Y:S01]  /*1d450*/  STL [R1+0x224c], R27 ;  /* 0x00224c1b01007387 */ /* 0x008fe20000100800 */
[----:B------:R-:W3:Y:S02]  /*1d460*/  LDL R6, [R1+0xbcc] ;  /* 0x000bcc0001067983 */ /* 0x000ee40000100800 */
[----:B0-----:R-:W3:Y:S01]  /*1d470*/  LDL R0, [R1+0xbd0] ;  /* 0x000bd00001007983 */ /* 0x001ee20000100800 */
[----:B----4-:R0:W-:Y:S01]  /*1d480*/  STL [R1+0x2248], R26 ;  /* 0x0022481a01007387 */ /* 0x0101e20000100800 */
[----:B------:R-:W4:Y:S02]  /*1d490*/  LDL R12, [R1+0xb90] ;  /* 0x000b9000010c7983 */ /* 0x000f240000100800 */
[----:B------:R-:W4:Y:S02]  /*1d4a0*/  LDL R11, [R1+0xf14] ;  /* 0x000f1400010b7983 */ /* 0x000f240000100800 */
[----:B------:R-:W4:Y:S01]  /*1d4b0*/  LDL R10, [R1+0xf4c] ;  /* 0x000f4c00010a7983 */ /* 0x000f220000100800 */
[----:B0-----:R-:W4:Y:S01]  /*1d4c0*/  LDL R26, [R1+0xb8c] ;  /* 0x000b8c00011a7983 */ /* 0x001f220000100800 */
[----:B--2---:R-:W-:-:S02]  /*1d4d0*/  @!P0 IMAD.MOV.U32 R5, RZ, RZ, R13 ;  /* 0x000000ffff058224 */ /* 0x004fc400078e000d */
[----:B------:R-:W-:Y:S01]  /*1d4e0*/  @!P0 IMAD.MOV.U32 R4, RZ, RZ, R7 ;  /* 0x000000ffff048224 */ /* 0x000fe200078e0007 */
[----:B------:R-:W-:Y:S01]  /*1d4f0*/  STL [R1+0x2250], R20 ;  /* 0x0022501401007387 */ /* 0x000fe20000100800 */
[----:B------:R-:W2:Y:S02]  /*1d500*/  LDL R15, [R1+0xc7c] ;  /* 0x000c7c00010f7983 */ /* 0x000ea40000100800 */
[----:B------:R-:W2:Y:S01]  /*1d510*/  LDL R14, [R1+0xc80] ;  /* 0x000c8000010e7983 */ /* 0x000ea20000100800 */
[----:B------:R0:W2:Y:S01]  /*1d520*/  @!P0 LDG.E.U16 R2, [R4.64] ;  /* 0x0000000604028981 */ /* 0x0000a2000c1e1500 */
[----:B------:R-:W-:Y:S01]  /*1d530*/  PRMT R3, RZ, 0x7610, R3 ;  /* 0x00007610ff037816 */ /* 0x000fe20000000003 */
[----:B---3--:R-:W-:Y:S02]  /*1d540*/  @!P0 IMAD.MOV.U32 R7, RZ, RZ, R6 ;  /* 0x000000ffff078224 */ /* 0x008fe400078e0006 */
[----:B------:R-:W-:Y:S01]  /*1d550*/  @!P0 IMAD.MOV.U32 R6, RZ, RZ, R0 ;  /* 0x000000ffff068224 */ /* 0x000fe200078e0000 */
[----:B0-----:R-:W-:-:S04]  /*1d560*/  PRMT R4, RZ, 0x7610, R4 ;  /* 0x00007610ff047816 */ /* 0x001fc80000000004 */
[----:B------:R4:W3:Y:S01]  /*1d570*/  @!P0 LDG.E.U16 R3, [R6.64] ;  /* 0x0000000606038981 */ /* 0x0008e2000c1e1500 */
[----:B------:R-:W-:Y:S02]  /*1d580*/  PRMT R5, RZ, 0x7610, R5 ;  /* 0x00007610ff057816 */ /* 0x000fe40000000005 */
[----:B------:R-:W-:Y:S01]  /*1d590*/  PRMT R22, RZ, 0x7610, R22 ;  /* 0x00007610ff167816 */ /* 0x000fe20000000016 */
[----:B----4-:R-:W-:Y:S02]  /*1d5a0*/  @!P0 IMAD.MOV.U32 R6, RZ, RZ, R12 ;  /* 0x000000ffff068224 */ /* 0x010fe400078e000c */
[----:B------:R-:W-:-:S05]  /*1d5b0*/  @!P0 IMAD.MOV.U32 R7, RZ, RZ, R26 ;  /* 0x000000ffff078224 */ /* 0x000fca00078e001a */
[----:B------:R0:W4:Y:S04]  /*1d5c0*/  @!P0 LDG.E.U16 R4, [R6.64] ;  /* 0x0000000606048981 */ /* 0x000128000c1e1500 */
[----:B--2---:R1:W-:Y:S01]  /*1d5d0*/  STL [R1+0x2254], R2 ;  /* 0x0022540201007387 */ /* 0x0043e20000100800 */
[----:B------:R-:W2:Y:S02]  /*1d5e0*/  LDL R13, [R1+0xc44] ;  /* 0x000c4400010d7983 */ /* 0x000ea40000100800 */
[----:B------:R-:W3:Y:S02]  /*1d5f0*/  LDL R0, [R1+0xc48] ;  /* 0x000c480001007983 */ /* 0x000ee40000100800 */
[----:B------:R-:W4:Y:S02]  /*1d600*/  LDL R12, [R1+0xc04] ;  /* 0x000c0400010c7983 */ /* 0x000f240000100800 */
[----:B0-----:R-:W-:-:S02]  /*1d610*/  @!P0 IMAD.MOV.U32 R6, RZ, RZ, R10 ;  /* 0x000000ffff068224 */ /* 0x001fc400078e000a */
[----:B------:R-:W-:Y:S01]  /*1d620*/  @!P0 IMAD.MOV.U32 R7, RZ, RZ, R11 ;  /* 0x000000ffff078224 */ /* 0x000fe200078e000b */
[----:B------:R-:W4:Y:S04]  /*1d630*/  LDL R10, [R1+0xbc8] ;  /* 0x000bc800010a7983 */ /* 0x000f280000100800 */
[----:B-1----:R-:W4:Y:S04]  /*1d640*/  LDL R2, [R1+0xc08] ;  /* 0x000c080001027983 */ /* 0x002f280000100800 */
[----:B------:R0:W4:Y:S04]  /*1d650*/  @!P0 LDG.E.U16 R5, [R6.64] ;  /* 0x0000000606058981 */ /* 0x000128000c1e1500 */
[----:B------:R-:W4:Y:S01]  /*1d660*/  LDL R11, [R1+0xbc4] ;  /* 0x000bc400010b7983 */ /* 0x000f220000100800 */
[----:B0-----:R-:W-:-:S02]  /*1d670*/  @!P0 IMAD.MOV.U32 R6, RZ, RZ, R14 ;  /* 0x000000ffff068224 */ /* 0x001fc400078e000e */
[----:B------:R-:W-:Y:S01]  /*1d680*/  @!P0 IMAD.MOV.U32 R7, RZ, RZ, R15 ;  /* 0x000000ffff078224 */ /* 0x000fe200078e000f */
[----:B------:R-:W-:Y:S01]  /*1d690*/  PRMT R18, RZ, 0x7610, R18 ;  /* 0x00007610ff127816 */ /* 0x000fe20000000012 */
[----:B------:R-:W4:Y:S04]  /*1d6a0*/  LDL R15, [R1+0xb88] ;  /* 0x000b8800010f7983 */ /* 0x000f280000100800 */
[----:B------:R2:W4:Y:S04]  /*1d6b0*/  @!P0 LDG.E.U16 R22, [R6.64] ;  /* 0x0000000606168981 */ /* 0x000528000c1e1500 */
[----:B------:R-:W4:Y:S01]  /*1d6c0*/  LDL R14, [R1+0xf18] ;  /* 0x000f1800010e7983 */ /* 0x000f220000100800 */
[----:B--2---:R-:W-:-:S02]  /*1d6d0*/  @!P0 IMAD.MOV.U32 R7, RZ, RZ, R13 ;  /* 0x000000ffff078224 */ /* 0x004fc400078e000d */
[----:B---3--:R-:W-:-:S05]  /*1d6e0*/  @!P0 IMAD.MOV.U32 R6, RZ, RZ, R0 ;  /* 0x000000ffff068224 */ /* 0x008fca00078e0000 */
[----:B------:R4:W2:Y:S02]  /*1d6f0*/  @!P0 LDG.E.U16 R18, [R6.64] ;  /* 0x0000000606128981 */ /* 0x0008a4000c1e1500 */
[----:B----4-:R-:W-:Y:S02]  /*1d700*/  @!P0 IMAD.MOV.U32 R7, RZ, RZ, R12 ;  /* 0x000000ffff078224 */ /* 0x010fe400078e000c */
[----:B------:R-:W-:Y:S01]  /*1d710*/  @!P0 IMAD.MOV.U32 R6, RZ, RZ, R2 ;  /* 0x000000ffff068224 */ /* 0x000fe200078e0002 */
[----:B------:R0:W-:Y:S01]  /*1d720*/  STL [R1+0x223c], R22 ;  /* 0x00223c1601007387 */ /* 0x0001e20000100800 */
[----:B------:R-:W3:Y:S02]  /*1d730*/  LDL R13, [R1+0xf1c] ;  /* 0x000f1c00010d7983 */ /* 0x000ee40000100800 */
[----:B------:R-:W4:Y:S02]  /*1d740*/  LDL R0, [R1+0xf48] ;  /* 0x000f480001007983 */ /* 0x000f240000100800 */
[----:B------:R-:W2:Y:S01]  /*1d750*/  LDL R12, [R1+0xc3c] ;  /* 0x000c3c00010c7983 */ /* 0x000ea20000100800 */
[----:B------:R-:W2:Y:S04]  /*1d760*/  LDL R2, [R1+0xc40] ;  /* 0x000c400001027983 */ /* 0x000ea80000100800 */
[----:B------:R-:W2:Y:S01]  /*1d770*/  LDL R26, [R1+0xbfc] ;  /* 0x000bfc00011a7983 */ /* 0x000ea20000100800 */
[----:B------:R-:W-:-:S02]  /*1d780*/  PRMT R9, RZ, 0x7610, R9 ;  /* 0x00007610ff097816 */ /* 0x000fc40000000009 */
[----:B------:R-:W-:Y:S02]  /*1d790*/  PRMT R8, RZ, 0x7610, R8 ;  /* 0x00007610ff087816 */ /* 0x000fe40000000008 */
[----:B------:R-:W-:Y:S01]  /*1d7a0*/  PRMT R16, RZ, 0x7610, R16 ;  /* 0x00007610ff107816 */ /* 0x000fe20000000010 */
[----:B------:R-:W2:Y:S04]  /*1d7b0*/  LDL R27, [R1+0xb84] ;  /* 0x000b8400011b7983 */ /* 0x000ea80000100800 */
[----:B0-----:R-:W2:Y:S04]  /*1d7c0*/  LDL R22, [R1+0xc00] ;  /* 0x000c000001167983 */ /* 0x001ea80000100800 */
[----:B------:R0:W2:Y:S04]  /*1d7d0*/  @!P0 LDG.E.U16 R9, [R6.64] ;  /* 0x0000000606098981 */ /* 0x0000a8000c1e1500 */
[----:B------:R1:W2:Y:S04]  /*1d7e0*/  @!P0 LDG.E.U16 R8, [R10.64] ;  /* 0x000000060a088981 */ /* 0x0002a8000c1e1500 */
[----:B------:R-:W2:Y:S01]  /*1d7f0*/  LDL R20, [R1+0xf24] ;  /* 0x000f240001147983 */ /* 0x000ea20000100800 */
[----:B0-----:R-:W-:Y:S01]  /*1d800*/  PRMT R7, RZ, 0x7610, R7 ;  /* 0x00007610ff077816 */ /* 0x001fe20000000007 */
[----:B-1----:R-:W-:-:S02]  /*1d810*/  @!P0 IMAD.MOV.U32 R10, RZ, RZ, R14 ;  /* 0x000000ffff0a8224 */ /* 0x002fc400078e000e */
[----:B------:R-:W-:Y:S01]  /*1d820*/  @!P0 IMAD.MOV.U32 R11, RZ, RZ, R15 ;  /* 0x000000ffff0b8224 */ /* 0x000fe200078e000f */
[----:B------:R-:W-:Y:S01]  /*1d830*/  PRMT R6, RZ, 0x7610, R6 ;  /* 0x00007610ff067816 */ /* 0x000fe20000000006 */
[----:B------:R-:W2:Y:S04]  /*1d840*/  LDL R15, [R1+0xbbc] ;  /* 0x000bbc00010f7983 */ /* 0x000ea80000100800 */
[----:B------:R3:W2:Y:S04]  /*1d850*/  @!P0 LDG.E.U16 R7, [R10.64] ;  /* 0x000000060a078981 */ /* 0x0006a8000c1e1500 */
[----:B------:R-:W2:Y:S01]  /*1d860*/  LDL R14, [R1+0xbc0] ;  /* 0x000bc000010e7983 */ /* 0x000ea20000100800 */
[----:B---3--:R-:W-:-:S02]  /*1d870*/  @!P0 IMAD.MOV.U32 R11, RZ, RZ, R13 ;  /* 0x000000ffff0b8224 */ /* 0x008fc400078e000d */
[----:B----4-:R-:W-:Y:S02]  /*1d880*/  @!P0 IMAD.MOV.U32 R10, RZ, RZ, R0 ;  /* 0x000000ffff0a8224 */ /* 0x010fe400078e0000 */
[----:B--2---:R-:W-:Y:S02]  /*1d890*/  @!P0 IMAD.MOV.U32 R13, RZ, RZ, R12 ;  /* 0x000000ffff0d8224 */ /* 0x004fe400078e000c */
[----:B------:R-:W-:Y:S01]  /*1d8a0*/  @!P0 IMAD.MOV.U32 R12, RZ, RZ, R2 ;  /* 0x000000ffff0c8224 */ /* 0x000fe200078e0002 */
[----:B------:R-:W2:Y:S04]  /*1d8b0*/  LDL R0, [R1+0xf20] ;  /* 0x000f200001007983 */ /* 0x000ea80000100800 */
[----:B------:R0:W3:Y:S04]  /*1d8c0*/  @!P0 LDG.E.U16 R6, [R10.64] ;  /* 0x000000060a068981 */ /* 0x0000e8000c1e1500 */
[----:B------:R1:W4:Y:S04]  /*1d8d0*/  @!P0 LDG.E.U16 R16, [R12.64] ;  /* 0x000000060c108981 */ /* 0x000328000c1e1500 */
[----:B------:R-:W3:Y:S01]  /*1d8e0*/  LDL R2, [R1+0xf44] ;  /* 0x000f440001027983 */ /* 0x000ee20000100800 */
[----:B0-----:R-:W-:Y:S01]  /*1d8f0*/  PRMT R10, RZ, 0x7610, R10 ;  /* 0x00007610ff0a7816 */ /* 0x001fe2000000000a */
[----:B-1----:R-:W-:-:S02]  /*1d900*/  @!P0 IMAD.MOV.U32 R12, RZ, RZ, R22 ;  /* 0x000000ffff0c8224 */ /* 0x002fc400078e0016 */
[----:B------:R-:W-:-:S05]  /*1d910*/  @!P0 IMAD.MOV.U32 R13, RZ, RZ, R26 ;  /* 0x000000ffff0d8224 */ /* 0x000fca00078e001a */
[----:B------:R0:W3:Y:S01]  /*1d920*/  @!P0 LDG.E.U16 R10, [R12.64] ;  /* 0x000000060c0a8981 */ /* 0x0000e2000c1e1500 */
[----:B------:R-:W-:-:S06]  /*1d930*/  PRMT R11, RZ, 0x7610, R11 ;  /* 0x00007610ff0b7816 */ /* 0x000fcc000000000b */
[----:B------:R1:W3:Y:S01]  /*1d940*/  @!P0 LDG.E.U16 R11, [R14.64] ;  /* 0x000000060e0b8981 */ /* 0x0002e2000c1e1500 */
[----:B0-----:R-:W-:Y:S02]  /*1d950*/  PRMT R12, RZ, 0x7610, R12 ;  /* 0x00007610ff0c7816 */ /* 0x001fe4000000000c */
[----:B------:R-:W-:Y:S01]  /*1d960*/  PRMT R13, RZ, 0x7610, R13 ;  /* 0x00007610ff0d7816 */ /* 0x000fe2000000000d */
[----:B-1----:R-:W-:Y:S02]  /*1d970*/  @!P0 IMAD.MOV.U32 R15, RZ, RZ, R27 ;  /* 0x000000ffff0f8224 */ /* 0x002fe400078e001b */
[----:B--2---:R-:W-:Y:S01]  /*1d980*/  @!P0 IMAD.MOV.U32 R14, RZ, RZ, R0 ;  /* 0x000000ffff0e8224 */ /* 0x004fe200078e0000 */
[----:B----4-:R0:W-:Y:S04]  /*1d990*/  STL [R1+0x2240], R16 ;  /* 0x0022401001007387 */ /* 0x0101e80000100800 */
[----:B------:R3:W2:Y:S02]  /*1d9a0*/  @!P0 LDG.E.U16 R12, [R14.64] ;  /* 0x000000060e0c8981 */ /* 0x0006a4000c1e1500 */
[----:B---3--:R-:W-:-:S02]  /*1d9b0*/  @!P0 IMAD.MOV.U32 R14, RZ, RZ, R2 ;  /* 0x000000ffff0e8224 */ /* 0x008fc400078e0002 */
[----:B------:R-:W-:Y:S01]  /*1d9c0*/  @!P0 IMAD.MOV.U32 R15, RZ, RZ, R20 ;  /* 0x000000ffff0f8224 */ /* 0x000fe200078e0014 */
[----:B------:R1:W-:Y:S01]  /*1d9d0*/  STL [R1+0x2244], R10 ;  /* 0x0022440a01007387 */ /* 0x0003e20000100800 */
[----:B------:R-:W3:Y:S02]  /*1d9e0*/  LDL R26, [R1+0xc78] ;  /* 0x000c7800011a7983 */ /* 0x000ee40000100800 */
[----:B------:R-:W4:Y:S02]  /*1d9f0*/  LDL R28, [R1+0xc34] ;  /* 0x000c3400011c7983 */ /* 0x000f240000100800 */
[----:B------:R-:W2:Y:S01]  /*1da00*/  LDL R22, [R1+0xc38] ;  /* 0x000c380001167983 */ /* 0x000ea20000100800 */
[----:B0-----:R-:W2:Y:S04]  /*1da10*/  LDL R16, [R1+0xbf4] ;  /* 0x000bf40001107983 */ /* 0x001ea80000100800 */
[----:B------:R-:W2:Y:S04]  /*1da20*/  LDL R0, [R1+0xbf8] ;  /* 0x000bf80001007983 */ /* 0x000ea80000100800 */
[----:B------:R0:W2:Y:S04]  /*1da30*/  @!P0 LDG.E.U16 R13, [R14.64] ;  /* 0x000000060e0d8981 */ /* 0x0000a8000c1e1500 */
[----:B-1----:R-:W2:Y:S01]  /*1da40*/  LDL R10, [R1+0xbb8] ;  /* 0x000bb800010a7983 */ /* 0x002ea20000100800 */
[----:B------:R-:W2:Y:S02]  /*1da50*/  LDL.LU R2, [R1+0x28] ;  /* 0x0000280001027983 */ /* 0x000ea40000300800 */
[----:B------:R-:W2:Y:S02]  /*1da60*/  LDL.LU R20, [R1+0x18] ;  /* 0x0000180001147983 */ /* 0x000ea40000300800 */
[----:B------:R-:W2:Y:S01]  /*1da70*/  LDL.LU R27, [R1+0x8] ;  /* 0x00000800011b7983 */ /* 0x000ea20000300800 */
[----:B0-----:R-:W2:Y:S01]  /*1da80*/  LDL R15, [R1+0xc74] ;  /* 0x000c7400010f7983 */ /* 0x001ea20000100800 */
[----:B------:R-:W-:-:S02]  /*1da90*/  PRMT R17, RZ, 0x7610, R17 ;  /* 0x00007610ff117816 */ /* 0x000fc40000000011 */
[----:B------:R-:W-:Y:S02]  /*1daa0*/  PRMT R19, RZ, 0x7610, R19 ;  /* 0x00007610ff137816 */ /* 0x000fe40000000013 */
[----:B------:R-:W-:Y:S01]  /*1dab0*/  PRMT R21, RZ, 0x7610, R21 ;  /* 0x00007610ff157816 */ /* 0x000fe20000000015 */
[----:B---3--:R-:W-:Y:S02]  /*1dac0*/  @!P0 IMAD.MOV.U32 R14, RZ, RZ, R26 ;  /* 0x000000ffff0e8224 */ /* 0x008fe400078e001a */
[----:B------:R-:W3:Y:S04]  /*1dad0*/  LDL R26, [R1+0xf40] ;  /* 0x000f4000011a7983 */ /* 0x000ee80000100800 */
[----:B--2---:R0:W2:Y:S02]  /*1dae0*/  @!P0 LDG.E.U16 R17, [R14.64] ;  /* 0x000000060e118981 */ /* 0x0040a4000c1e1500 */
[----:B0-----:R-:W-:-:S02]  /*1daf0*/  @!P0 IMAD.MOV.U32 R14, RZ, RZ, R22 ;  /* 0x000000ffff0e8224 */ /* 0x001fc400078e0016 */
[----:B----4-:R-:W-:-:S05]  /*1db00*/  @!P0 IMAD.MOV.U32 R15, RZ, RZ, R28 ;  /* 0x000000ffff0f8224 */ /* 0x010fca00078e001c */
[----:B------:R0:W4:Y:S02]  /*1db10*/  @!P0 LDG.E.U16 R19, [R14.64] ;  /* 0x000000060e138981 */ /* 0x000124000c1e1500 */
[----:B0-----:R-:W-:Y:S02]  /*1db20*/  @!P0 IMAD.MOV.U32 R14, RZ, RZ, R0 ;  /* 0x000000ffff0e8224 */ /* 0x001fe400078e0000 */
[----:B------:R-:W-:Y:S02]  /*1db30*/  @!P0 IMAD.MOV.U32 R15, RZ, RZ, R16 ;  /* 0x000000ffff0f8224 */ /* 0x000fe400078e0010 */
[----:B------:R-:W2:Y:S01]  /*1db40*/  LDL.LU R16, [R1+0x90] ;  /* 0x0000900001107983 */ /* 0x000ea20000300800 */
[----:B------:R-:W2:Y:S02]  /*1db50*/  LDL.LU R22, [R1+0x84] ;  /* 0x0000840001167983 */ /* 0x000ea40000300800 */
[----:B------:R-:W2:Y:S02]  /*1db60*/  LDL.LU R28, [R1+0x78] ;  /* 0x00007800011c7983 */ /* 0x000ea40000300800 */
[----:B------:R-:W2:Y:S01]  /*1db70*/  LDL.LU R0, [R1+0x4c] ;  /* 0x00004c0001007983 */ /* 0x000ea20000300800 */
[----:B------:R0:W2:Y:S04]  /*1db80*/  @!P0 LDG.E.U16 R21, [R14.64] ;  /* 0x000000060e158981 */ /* 0x0000a8000c1e1500 */
[----:B0-----:R-:W2:Y:S01]  /*1db90*/  LDL R15, [R1+0xbb4] ;  /* 0x000bb400010f7983 */ /* 0x001ea20000100800 */
[----:B------:R-:W-:Y:S01]  /*1dba0*/  PRMT R23, RZ, 0x7610, R23 ;  /* 0x00007610ff177816 */ /* 0x000fe20000000017 */
[----:B------:R-:W-:-:S02]  /*1dbb0*/  @!P0 IMAD.MOV.U32 R14, RZ, RZ, R10 ;  /* 0x000000ffff0e8224 */ /* 0x000fc400078e000a */
[----:B------:R-:W0:Y:S04]  /*1dbc0*/  S2R R10, SR_TID.X ;  /* 0x00000000000a7919 */ /* 0x000e280000002100 */
[----:B--2---:R1:W2:Y:S04]  /*1dbd0*/  @!P0 LDG.E.U16 R23, [R14.64] ;  /* 0x000000060e178981 */ /* 0x0042a8000c1e1500 */
[----:B-1----:R-:W2:Y:S04]  /*1dbe0*/  LDL R14, [R1+0xb80] ;  /* 0x000b8000010e7983 */ /* 0x002ea80000100800 */
[----:B------:R-:W2:Y:S01]  /*1dbf0*/  LDL R15, [R1+0xf28] ;  /* 0x000f2800010f7983 */ /* 0x000ea20000100800 */
[----:B------:R-:W-:-:S02]  /*1dc00*/  PRMT R24, RZ, 0x7610, R24 ;  /* 0x00007610ff187816 */ /* 0x000fc40000000018 */
[----:B0-----:R-:W-:Y:S02]  /*1dc10*/  LOP3.LUT R10, R10, 0x3f, RZ, 0xc0, !PT ;  /* 0x0000003f0a0a7812 */ /* 0x001fe400078ec0ff */
[----:B------:R-:W-:Y:S01]  /*1dc20*/  PRMT R25, RZ, 0x7610, R25 ;  /* 0x00007610ff197816 */ /* 0x000fe20000000019 */
[----:B------:R0:W-:Y:S01]  /*1dc30*/  STL [R1+0x117c], R29 ;  /* 0x00117c1d01007387 */ /* 0x0001e20000100800 */
[----:B--2---:R-:W-:-:S04]  /*1dc40*/  @!P0 LOP3.LUT R15, R15, R14, RZ, 0x3c, !PT ;  /* 0x0000000e0f0f8212 */ /* 0x004fc800078e3cff */
[----:B------:R-:W-:-:S04]  /*1dc50*/  @!P0 LOP3.LUT R14, R15, R14, RZ, 0x3c, !PT ;  /* 0x0000000e0f0e8212 */ /* 0x000fc800078e3cff */
[----:B------:R-:W-:-:S05]  /*1dc60*/  @!P0 LOP3.LUT R15, R15, R14, RZ, 0x3c, !PT ;  /* 0x0000000e0f0f8212 */ /* 0x000fca00078e3cff */
[----:B------:R3:W2:Y:S02]  /*1dc70*/  @!P0 LDG.E.U16 R24, [R14.64] ;  /* 0x000000060e188981 */ /* 0x0006a4000c1e1500 */
[----:B---3--:R-:W-:Y:S02]  /*1dc80*/  @!P0 IMAD.MOV.U32 R14, RZ, RZ, R26 ;  /* 0x000000ffff0e8224 */ /* 0x008fe400078e001a */
[----:B------:R-:W-:Y:S02]  /*1dc90*/  IMAD.SHL.U32 R26, R10, 0x2, RZ ;  /* 0x000000020a1a7824 */ /* 0x000fe400078e00ff */
[----:B------:R-:W-:Y:S02]  /*1dca0*/  @!P0 IMAD.MOV.U32 R15, RZ, RZ, R29 ;  /* 0x000000ffff0f8224 */ /* 0x000fe400078e001d */
[----:B0-----:R-:W3:Y:S04]  /*1dcb0*/  LDL.LU R29, [R1+0x4] ;  /* 0x00000400011d7983 */ /* 0x001ee80000300800 */
[----:B------:R0:W2:Y:S01]  /*1dcc0*/  @!P0 LDG.E.U16 R25, [R14.64] ;  /* 0x000000060e198981 */ /* 0x0000a2000c1e1500 */
[----:B------:R-:W-:-:S05]  /*1dcd0*/  LOP3.LUT R26, R26, 0x40, RZ, 0x3c, !PT ;  /* 0x000000401a1a7812 */ /* 0x000fca00078e3cff */
[----:B------:R1:W-:Y:S01]  /*1dce0*/  STS.U16 [R26+0x5e00], R2 ;  /* 0x005e00021a007388 */ /* 0x0003e20000000400 */
[----:B------:R4:W-:Y:S03]  /*1dcf0*/  STS.U16 [R26+0x6200], R20 ;  /* 0x006200141a007388 */ /* 0x0009e60000000400 */
[----:B0-----:R-:W2:Y:S01]  /*1dd00*/  LDL.LU R14, [R1+0x24] ;  /* 0x00002400010e7983 */ /* 0x001ea20000300800 */
[----:B------:R-:W2:Y:S02]  /*1dd10*/  LDL.LU R15, [R1+0x14] ;  /* 0x00001400010f7983 */ /* 0x000ea40000300800 */
[----:B------:R0:W-:Y:S01]  /*1dd20*/  STS.U16 [R26+0x6600], R27 ;  /* 0x0066001b1a007388 */ /* 0x0001e20000000400 */
[----:B-1----:R-:W2:Y:S01]  /*1dd30*/  LDL.LU R2, [R1+0x2254] ;  /* 0x0022540001027983 */ /* 0x002ea20000300800 */
[----:B----4-:R-:W4:Y:S03]  /*1dd40*/  LDL.LU R20, [R1+0x2250] ;  /* 0x0022500001147983 */ /* 0x010f260000300800 */
[----:B0-----:R-:W2:Y:S01]  /*1dd50*/  LDL.LU R27, [R1+0x224c] ;  /* 0x00224c00011b7983 */ /* 0x001ea20000300800 */
[----:B------:R-:W-:-:S03]  /*1dd60*/  IMAD.SHL.U32 R10, R10, 0x2, RZ ;  /* 0x000000020a0a7824 */ /* 0x000fc600078e00ff */
[----:B--2---:R0:W-:Y:S01]  /*1dd70*/  STS.U16 [R26+0x6a00], R27 ;  /* 0x006a001b1a007388 */ /* 0x0041e20000000400 */
[----:B----4-:R1:W-:Y:S02]  /*1dd80*/  STS.U16 [R26+0x6e00], R20 ;  /* 0x006e00141a007388 */ /* 0x0103e40000000400 */
[----:B------:R2:W-:Y:S01]  /*1dd90*/  STS.U16 [R26+0x7200], R2 ;  /* 0x007200021a007388 */ /* 0x0005e20000000400 */
[----:B0-----:R-:W2:Y:S01]  /*1dda0*/  LDL.LU R27, [R1+0x34] ;  /* 0x00003400011b7983 */ /* 0x001ea20000300800 */
[----:B-1----:R-:W3:Y:S02]  /*1ddb0*/  LDL.LU R20, [R1+0x40] ;  /* 0x0000400001147983 */ /* 0x002ee40000300800 */
[----:B--2---:R-:W2:Y:S01]  /*1ddc0*/  LDL.LU R2, [R1+0x9c] ;  /* 0x00009c0001027983 */ /* 0x004ea20000300800 */
[----:B------:R0:W-:Y:S04]  /*1ddd0*/  STS.U16 [R26+0x7600], R3 ;  /* 0x007600031a007388 */ /* 0x0001e80000000400 */
[----:B0-----:R-:W0:Y:S04]  /*1dde0*/  S2R R3, SR_TID.X ;  /* 0x0000000000037919 */ /* 0x001e280000002100 */
[----:B------:R-:W3:Y:S01]  /*1ddf0*/  LDL.LU R26, [R1+0x2248] ;  /* 0x00224800011a7983 */ /* 0x000ee20000300800 */
[----:B------:R-:W-:-:S02]  /*1de00*/  LOP3.LUT R10, R10, 0x50, RZ, 0x3c, !PT ;  /* 0x000000500a0a7812 */ /* 0x000fc400078e3cff */
[----:B0-----:R-:W-:-:S05]  /*1de10*/  LOP3.LUT R3, R3, 0x3f, RZ, 0xc0, !PT ;  /* 0x0000003f03037812 */ /* 0x001fca00078ec0ff */
[----:B------:R-:W-:-:S05]  /*1de20*/  IMAD.SHL.U32 R3, R3, 0x2, RZ ;  /* 0x0000000203037824 */ /* 0x000fca00078e00ff */
[----:B------:R-:W-:-:S05]  /*1de30*/  LOP3.LUT R3, R3, 0x40, RZ, 0x3c, !PT ;  /* 0x0000004003037812 */ /* 0x000fca00078e3cff */
[----:B------:R-:W-:Y:S01]  /*1de40*/  STS.U16 [R3+0x7a00], R4 ;  /* 0x007a000403007388 */ /* 0x000fe20000000400 */
[----:B------:R-:W-:Y:S03]  /*1de50*/  STS.U16 [R3+0x7e00], R5 ;  /* 0x007e000503007388 */ /* 0x000fe60000000400 */
[----:B--2---:R-:W-:Y:S01]  /*1de60*/  STS.U16 [R10+0x4280], R2 ;  /* 0x004280020a007388 */ /* 0x004fe20000000400 */
[----:B------:R0:W-:Y:S02]  /*1de70*/  STS.U16 [R10+0x4680], R16 ;  /* 0x004680100a007388 */ /* 0x0001e40000000400 */
[----:B------:R1:W-:Y:S02]  /*1de80*/  STS.U16 [R10+0x4a80], R22 ;  /* 0x004a80160a007388 */ /* 0x0003e40000000400 */
[----:B------:R2:W-:Y:S01]  /*1de90*/  STS.U16 [R10+0x4e80], R28 ;  /* 0x004e801c0a007388 */ /* 0x0005e20000000400 */
[----:B------:R3:W-:Y:S04]  /*1dea0*/  STS.U16 [R10+0x5280], R0 ;  /* 0x005280000a007388 */ /* 0x0007e80000000400 */
[----:B0-----:R-:W4:Y:S01]  /*1deb0*/  LDL.LU R16, [R1+0x98] ;  /* 0x0000980001107983 */ /* 0x001f220000300800 */
[----:B-1----:R-:W4:Y:S02]  /*1dec0*/  LDL.LU R22, [R1+0x8c] ;  /* 0x00008c0001167983 */ /* 0x002f240000300800 */
[----:B--2---:R-:W2:Y:S02]  /*1ded0*/  LDL.LU R28, [R1+0x80] ;  /* 0x00008000011c7983 */ /* 0x004ea40000300800 */
[----:B---3--:R-:W3:Y:S01]  /*1dee0*/  LDL.LU R0, [R1+0x74] ;  /* 0x0000740001007983 */ /* 0x008ee20000300800 */
[----:B------:R-:W-:Y:S01]  /*1def0*/  STS.U16 [R10+0x5680], R20 ;  /* 0x005680140a007388 */ /* 0x000fe20000000400 */
[----:B------:R-:W-:Y:S02]  /*1df00*/  STS.U16 [R10+0x5a80], R27 ;  /* 0x005a801b0a007388 */ /* 0x000fe40000000400 */
[----:B------:R-:W-:Y:S02]  /*1df10*/  STS.U16 [R10+0x5e80], R14 ;  /* 0x005e800e0a007388 */ /* 0x000fe40000000400 */
[----:B------:R0:W-:Y:S01]  /*1df20*/  STS.U16 [R10+0x6280], R15 ;  /* 0x0062800f0a007388 */ /* 0x0001e20000000400 */
[----:B------:R-:W3:Y:S01]  /*1df30*/  LDL.LU R5, [R1+0x94] ;  /* 0x0000940001057983 */ /* 0x000ee20000300800 */
[----:B------:R-:W3:Y:S03]  /*1df40*/  LDL.LU R4, [R1+0x88] ;  /* 0x0000880001047983 */ /* 0x000ee60000300800 */
[----:B0-----:R-:W0:Y:S04]  /*1df50*/  S2R R15, SR_TID.X ;  /* 0x00000000000f7919 */ /* 0x001e280000002100 */
[----:B------:R1:W-:Y:S01]  /*1df60*/  STS.U16 [R10+0x6680], R29 ;  /* 0x0066801d0a007388 */ /* 0x0003e20000000400 */
[----:B------:R-:W3:Y:S02]  /*1df70*/  LDL.LU R3, [R1+0x7c] ;  /* 0x00007c0001037983 */ /* 0x000ee40000300800 */
[----:B------:R-:W3:Y:S02]  /*1df80*/  LDL.LU R2, [R1+0x70] ;  /* 0x0000700001027983 */ /* 0x000ee40000300800 */
[----:B------:R-:W-:Y:S01]  /*1df90*/  STS.U16 [R10+0x6a80], R26 ;  /* 0x006a801a0a007388 */ /* 0x000fe20000000400 */
[----:B------:R-:W3:Y:S01]  /*1dfa0*/  LDL.LU R20, [R1+0x44] ;  /* 0x0000440001147983 */ /* 0x000ee20000300800 */
[----:B------:R-:W3:Y:S02]  /*1dfb0*/  LDL.LU R27, [R1+0x38] ;  /* 0x00003800011b7983 */ /* 0x000ee40000300800 */
[----:B------:R-:W3:Y:S01]  /*1dfc0*/  LDL.LU R14, [R1+0x2c] ;  /* 0x00002c00010e7983 */ /* 0x000ee20000300800 */
[----:B------:R0:W-:Y:S04]  /*1dfd0*/  STS.U16 [R10+0x6e80], R18 ;  /* 0x006e80120a007388 */ /* 0x0001e80000000400 */
[----:B-1----:R-:W3:Y:S01]  /*1dfe0*/  LDL.LU R29, [R1+0x1c] ;  /* 0x00001c00011d7983 */ /* 0x002ee20000300800 */
[----:B------:R1:W-:Y:S02]  /*1dff0*/  STS.U16 [R10+0x7280], R9 ;  /* 0x007280090a007388 */ /* 0x0003e40000000400 */
[----:B------:R0:W-:Y:S02]  /*1e000*/  STS.U16 [R10+0x7680], R8 ;  /* 0x007680080a007388 */ /* 0x0001e40000000400 */
[----:B------:R0:W-:Y:S02]  /*1e010*/  STS.U16 [R10+0x7a80], R7 ;  /* 0x007a80070a007388 */ /* 0x0001e40000000400 */
[----:B0-----:R-:W-:Y:S01]  /*1e020*/  LOP3.LUT R15, R15, 0x3f, RZ, 0xc0, !PT ;  /* 0x0000003f0f0f7812 */ /* 0x001fe200078ec0ff */
[----:B------:R-:W3:Y:S01]  /*1e030*/  LDL.LU R18, [R1+0x10] ;  /* 0x0000100001127983 */ /* 0x000ee20000300800 */
[----:B-1----:R-:W3:Y:S02]  /*1e040*/  LDL.LU R9, [R1+0x20] ;  /* 0x0000200001097983 */ /* 0x002ee40000300800 */
[----:B------:R-:W3:Y:S02]  /*1e050*/  LDL.LU R8, [R1+0x30] ;  /* 0x0000300001087983 */ /* 0x000ee40000300800 */
[----:B------:R-:W3:Y:S02]  /*1e060*/  LDL.LU R7, [R1+0x3c] ;  /* 0x00003c0001077983 */ /* 0x000ee40000300800 */
[C---:B------:R-:W-:Y:S01]  /*1e070*/  IMAD.SHL.U32 R26, R15.reuse, 0x2, RZ ;  /* 0x000000020f1a7824 */ /* 0x040fe200078e00ff */
[----:B------:R0:W-:Y:S04]  /*1e080*/  STS.U16 [R10+0x7e80], R6 ;  /* 0x007e80060a007388 */ /* 0x0001e80000000400 */
[----:B------:R-:W-:Y:S01]  /*1e090*/  LOP3.LUT R26, R26, 0x60, RZ, 0x3c, !PT ;  /* 0x000000601a1a7812 */ /* 0x000fe200078e3cff */
[----:B0-----:R-:W3:Y:S01]  /*1e0a0*/  LDL.LU R10, [R1+0x2244] ;  /* 0x00224400010a7983 */ /* 0x001ee20000300800 */
[----:B------:R-:W3:Y:S03]  /*1e0b0*/  LDL.LU R6, [R1+0x48] ;  /* 0x0000480001067983 */ /* 0x000ee60000300800 */
[----:B----4-:R0:W-:Y:S01]  /*1e0c0*/  STS.U16 [R26+0x4300], R16 ;  /* 0x004300101a007388 */ /* 0x0101e20000000400 */
[----:B------:R1:W-:Y:S02]  /*1e0d0*/  STS.U16 [R26+0x4700], R22 ;  /* 0x004700161a007388 */ /* 0x0003e40000000400 */
[----:B--2---:R2:W-:Y:S02]  /*1e0e0*/  STS.U16 [R26+0x4b00], R28 ;  /* 0x004b001c1a007388 */ /* 0x0045e40000000400 */
[----:B---3--:R3:W-:Y:S01]  /*1e0f0*/  STS.U16 [R26+0x4f00], R0 ;  /* 0x004f00001a007388 */ /* 0x0087e20000000400 */
[----:B0-----:R-:W4:Y:S01]  /*1e100*/  LDL.LU R16, [R1+0x2240] ;  /* 0x0022400001107983 */ /* 0x001f220000300800 */
[----:B-1----:R-:W4:Y:S02]  /*1e110*/  LDL.LU R22, [R1+0x223c] ;  /* 0x00223c0001167983 */ /* 0x002f240000300800 */
[----:B--2---:R-:W2:Y:S01]  /*1e120*/  LDL.LU R28, [R1+0x2238] ;  /* 0x00223800011c7983 */ /* 0x004ea20000300800 */
[----:B---3--:R-:W3:Y:S04]  /*1e130*/  LDL.LU R0, [R1+0x2234] ;  /* 0x0022340001007983 */ /* 0x008ee80000300800 */
[----:B------:R-:W-:Y:S01]  /*1e140*/  STS.U16 [R26+0x5300], R6 ;  /* 0x005300061a007388 */ /* 0x000fe20000000400 */
[----:B------:R-:W-:Y:S02]  /*1e150*/  STS.U16 [R26+0x5700], R7 ;  /* 0x005700071a007388 */ /* 0x000fe40000000400 */
[----:B------:R-:W-:Y:S02]  /*1e160*/  STS.U16 [R26+0x5b00], R8 ;  /* 0x005b00081a007388 */ /* 0x000fe40000000400 */
[----:B------:R-:W-:Y:S01]  /*1e170*/  STS.U16 [R26+0x5f00], R9 ;  /* 0x005f00091a007388 */ /* 0x000fe20000000400 */
[----:B------:R-:W-:Y:S01]  /*1e180*/  STS.U16 [R26+0x6300], R18 ;  /* 0x006300121a007388 */ /* 0x000fe20000000400 */
[----:B------:R-:W-:-:S05]  /*1e190*/  IMAD.SHL.U32 R15, R15, 0x2, RZ ;  /* 0x000000020f0f7824 */ /* 0x000fca00078e00ff */
[----:B------:R-:W-:Y:S01]  /*1e1a0*/  LOP3.LUT R15, R15, 0x70, RZ, 0x3c, !PT ;  /* 0x000000700f0f7812 */ /* 0x000fe200078e3cff */
[----:B---3--:R0:W-:Y:S04]  /*1e1b0*/  STS.U16 [R26+0x6700], R0 ;  /* 0x006700001a007388 */ /* 0x0081e80000000400 */
[----:B0-----:R-:W3:Y:S01]  /*1e1c0*/  LDL.LU R0, [R1+0x2230] ;  /* 0x0022300001007983 */ /* 0x001ee20000300800 */
[----:B----4-:R-:W-:Y:S02]  /*1e1d0*/  STS.U16 [R26+0x6b00], R22 ;  /* 0x006b00161a007388 */ /* 0x010fe40000000400 */
        /* <DEDUP_REMOVED lines=12> */
[----:B------:R0:W-:Y:S02]  /*1e2a0*/  STS.U16 [R15+0x5f80], R29 ;  /* 0x005f801d0f007388 */ /* 0x0001e40000000400 */
[----:B0-----:R-:W4:Y:S04]  /*1e2b0*/  LDL R29, [R1+0x728] ;  /* 0x00072800011d7983 */ /* 0x001f280000100800 */
[----:B---3--:R-:W-:Y:S01]  /*1e2c0*/  STS.U16 [R15+0x6380], R0 ;  /* 0x006380000f007388 */ /* 0x008fe20000000400 */
[----:B--2---:R-:W-:Y:S02]  /*1e2d0*/  STS.U16 [R15+0x6780], R28 ;  /* 0x0067801c0f007388 */ /* 0x004fe40000000400 */
[----:B------:R0:W-:Y:S02]  /*1e2e0*/  STS.U16 [R15+0x6b80], R17 ;  /* 0x006b80110f007388 */ /* 0x0001e40000000400 */
[----:B------:R1:W-:Y:S01]  /*1e2f0*/  STS.U16 [R15+0x6f80], R19 ;  /* 0x006f80130f007388 */ /* 0x0003e20000000400 */
[----:B0-----:R-:W2:Y:S01]  /*1e300*/  LDL.LU.64 R16, [R1+0x6d0] ;  /* 0x0006d00001107983 */ /* 0x001ea20000300a00 */
[----:B-1----:R-:W2:Y:S03]  /*1e310*/  LDL.LU.64 R18, [R1+0x6d8] ;  /* 0x0006d80001127983 */ /* 0x002ea60000300a00 */
[----:B------:R-:W-:Y:S01]  /*1e320*/  STS.U16 [R15+0x7380], R21 ;  /* 0x007380150f007388 */ /* 0x000fe20000000400 */
[----:B------:R-:W-:Y:S02]  /*1e330*/  STS.U16 [R15+0x7780], R23 ;  /* 0x007780170f007388 */ /* 0x000fe40000000400 */
[----:B------:R-:W-:Y:S02]  /*1e340*/  STS.U16 [R15+0x7b80], R24 ;  /* 0x007b80180f007388 */ /* 0x000fe40000000400 */
[----:B------:R-:W-:Y:S01]  /*1e350*/  STS.U16 [R15+0x7f80], R25 ;  /* 0x007f80190f007388 */ /* 0x000fe20000000400 */
[----:B------:R-:W-:Y:S06]  /*1e360*/  BAR.SYNC.DEFER_BLOCKING 0x0 ;  /* 0x0000000000007b1d */ /* 0x000fec0000010000 */
[----:B------:R-:W0:Y:S04]  /*1e370*/  S2R R0, SR_TID.X ;  /* 0x0000000000007919 */ /* 0x000e280000002100 */
[----:B----4-:R-:W1:Y:S01]  /*1e380*/  LDSM.16.M88.4 R8, [R29+0x4800] ;  /* 0x004800001d08783b */ /* 0x010e620000000200 */
[----:B0-----:R-:W-:-:S02]  /*1e390*/  IMAD.SHL.U32 R12, R0, 0x2, RZ ;  /* 0x00000002000c7824 */ /* 0x001fc400078e00ff */
[C---:B------:R-:W-:Y:S01]  /*1e3a0*/  IMAD.SHL.U32 R14, R0.reuse, 0x80, RZ ;  /* 0x00000080000e7824 */ /* 0x040fe200078e00ff */
[----:B------:R-:W-:Y:S01]  /*1e3b0*/  LOP3.LUT R0, R0, 0x7, RZ, 0xc0, !PT ;  /* 0x0000000700007812 */ /* 0x000fe200078ec0ff */
[----:B------:R-:W-:Y:S04]  /*1e3c0*/  LDSM.16.M88.4 R24, [R29+0x5000] ;  /* 0x005000001d18783b */ /* 0x000fe80000000200 */
[----:B------:R-:W-:Y:S01]  /*1e3d0*/  LDSM.16.M88.4 R20, [R29+0x6800] ;  /* 0x006800001d14783b */ /* 0x000fe20000000200 */
[----:B------:R-:W-:-:S05]  /*1e3e0*/  IMAD R0, R0, 0x110, RZ ;  /* 0x0000011000007824 */ /* 0x000fca00078e02ff */
[----:B------:R-:W-:-:S04]  /*1e3f0*/  LOP3.LUT R0, R0, 0x10, R12, 0x78, !PT ;  /* 0x0000001000007812 */ /* 0x000fc800078e780c */
[----:B------:R-:W-:Y:S02]  /*1e400*/  LOP3.LUT R0, R0, 0x800, R14, 0xf8, !PT ;  /* 0x0000080000007812 */ /* 0x000fe400078ef80e */
[----:B------:R-:W0:Y:S04]  /*1e410*/  LDSM.16.M88.4 R12, [R29+0x4000] ;  /* 0x004000001d0c783b */ /* 0x000e280000000200 */
[----:B------:R-:W-:Y:S04]  /*1e420*/  LDSM.16.MT88.4 R4, [R0] ;  /* 0x000000000004783b */ /* 0x000fe80000004200 */
[----:B-1----:R-:W-:Y:S01]  /*1e430*/  STL.64 [R1+0x10], R8 ;  /* 0x0000100801007387 */ /* 0x002fe20000100a00 */
[----:B------:R-:W-:-:S02]  /*1e440*/  IMAD.MOV.U32 R3, RZ, RZ, R8 ;  /* 0x000000ffff037224 */ /* 0x000fc400078e0008 */
[----:B------:R-:W-:Y:S02]  /*1e450*/  STL.64 [R1+0x18], R10 ;  /* 0x0000180a01007387 */ /* 0x000fe40000100a00 */
[----:B------:R-:W-:Y:S02]  /*1e460*/  IMAD.MOV.U32 R2, RZ, RZ, R9 ;  /* 0x000000ffff027224 */ /* 0x000fe400078e0009 */
[----:B------:R-:W1:Y:S04]  /*1e470*/  LDSM.16.M88.4 R8, [R29+0x5800] ;  /* 0x005800001d08783b */ /* 0x000e680000000200 */
[----:B0-----:R-:W-:Y:S01]  /*1e480*/  STL.64 [R1+0x20], R12 ;  /* 0x0000200c01007387 */ /* 0x001fe20000100a00 */
[----:B------:R-:W-:Y:S03]  /*1e490*/  STL.64 [R1+0x28], R14 ;  /* 0x0000280e01007387 */ /* 0x000fe60000100a00 */
[----:B-1----:R-:W-:Y:S01]  /*1e4a0*/  STL [R1+0x1e4c], R10 ;  /* 0x001e4c0a01007387 */ /* 0x002fe20000100800 */
[----:B------:R-:W-:Y:S02]  /*1e4b0*/  STL [R1+0x1e48], R11 ;  /* 0x001e480b01007387 */ /* 0x000fe40000100800 */
[----:B------:R-:W-:Y:S02]  /*1e4c0*/  STL.64 [R1+0x2208], R8 ;  /* 0x0022080801007387 */ /* 0x000fe40000100a00 */
[----:B------:R-:W-:Y:S01]  /*1e4d0*/  STL.64 [R1], R24 ;  /* 0x0000001801007387 */ /* 0x000fe20000100a00 */
[----:B------:R-:W-:Y:S01]  /*1e4e0*/  STL.64 [R1+0x8], R26 ;  /* 0x0000081a01007387 */ /* 0x000fe20000100a00 */
[----:B------:R0:W-:Y:S02]  /*1e4f0*/  STL.64 [R1+0x2210], R24 ;  /* 0x0022101801007387 */ /* 0x0001e40000100a00 */
[----:B0-----:R-:W-:-:S02]  /*1e500*/  IMAD.MOV.U32 R24, RZ, RZ, R3 ;  /* 0x000000ffff187224 */ /* 0x001fc400078e0003 */
[----:B------:R-:W-:-:S05]  /*1e510*/  IMAD.MOV.U32 R25, RZ, RZ, R2 ;  /* 0x000000ffff197224 */ /* 0x000fca00078e0002 */
[----:B------:R-:W-:Y:S02]  /*1e520*/  STL.64 [R1+0x2228], R24 ;  /* 0x0022281801007387 */ /* 0x000fe40000100a00 */
[----:B------:R-:W0:Y:S02]  /*1e530*/  LDSM.16.M88.4 R24, [R29+0x6000] ;  /* 0x006000001d18783b */ /* 0x000e240000000200 */
[----:B0-----:R-:W-:Y:S02]  /*1e540*/  STL.64 [R1+0x40], R24 ;  /* 0x0000401801007387 */ /* 0x001fe40000100a00 */
[----:B------:R-:W-:Y:S02]  /*1e550*/  STL.64 [R1+0x48], R26 ;  /* 0x0000481a01007387 */ /* 0x000fe40000100a00 */
[----:B------:R-:W0:Y:S01]  /*1e560*/  LDSM.16.M88.4 R24, [R29+0x7000] ;  /* 0x007000001d18783b */ /* 0x000e220000000200 */
[C---:B--2---:R-:W-:Y:S11]  /*1e570*/  HMMA.16816.F32 R8, R4.reuse, R12, R16 ;  /* 0x0000000c0408723c */ /* 0x044ff60000001810 */
[----:B------:R-:W-:Y:S11]  /*1e580*/  @!UPT UIADD3 URZ, URZ, URZ, URZ ;  /* 0x0000003f3f3ff290 */ /* 0x000ff6000fffe03f */
[----:B------:R-:W-:Y:S01]  /*1e590*/  @!UPT UIADD3 URZ, URZ, URZ, URZ ;  /* 0x0000003f3f3ff290 */ /* 0x000fe2000fffe03f */
[----:B------:R1:W-:Y:S01]  /*1e5a0*/  STL.64 [R1+0x320], R8 ;  /* 0x0003200801007387 */ /* 0x0003e20000100a00 */
[----:B------:R-:W-:Y:S02]  /*1e5b0*/  IMAD.MOV.U32 R3, RZ, RZ, R10 ;  /* 0x000000ffff037224 */ /* 0x000fe400078e000a */
[----:B------:R-:W-:Y:S01]  /*1e5c0*/  IMAD.MOV.U32 R2, RZ, RZ, R11 ;  /* 0x000000ffff027224 */ /* 0x000fe200078e000b */
[----:B-1----:R-:W2:Y:S01]  /*1e5d0*/  LDL.LU.64 R8, [R1+0x6f0] ;  /* 0x0006f00001087983 */ /* 0x002ea20000300a00 */
[----:B------:R-:W3:Y:S03]  /*1e5e0*/  LDL.LU.64 R10, [R1+0x6f8] ;  /* 0x0006f800010a7983 */ /* 0x000ee60000300a00 */
[----:B---3--:R-:W-:Y:S01]  /*1e5f0*/  STL.64 [R1+0x2220], R10 ;  /* 0x0022200a01007387 */ /* 0x008fe20000100a00 */
[----:B--2---:R1:W-:Y:S03]  /*1e600*/  STL.64 [R1+0x2218], R8 ;  /* 0x0022180801007387 */ /* 0x0043e60000100a00 */
[----:B-1----:R-:W2:Y:S01]  /*1e610*/  LDL.LU.64 R8, [R1+0x6c0] ;  /* 0x0006c00001087983 */ /* 0x002ea20000300a00 */
[----:B------:R-:W2:Y:S02]  /*1e620*/  LDL.LU.64 R10, [R1+0x6c8] ;  /* 0x0006c800010a7983 */ /* 0x000ea40000300a00 */
[----:B------:R-:W3:Y:S02]  /*1e630*/  LDL.LU.64 R12, [R1+0x6e0] ;  /* 0x0006e000010c7983 */ /* 0x000ee40000300a00 */
[----:B------:R-:W3:Y:S01]  /*1e640*/  LDL.LU.64 R14, [R1+0x6e8] ;  /* 0x0006e800010e7983 */ /* 0x000ee20000300a00 */
[----:B------:R-:W4:Y:S01]  /*1e650*/  LDL.LU.64 R16, [R1+0x490] ;  /* 0x0004900001107983 */ /* 0x000f220000300a00 */
[----:B------:R-:W4:Y:S02]  /*1e660*/  LDL.LU.64 R18, [R1+0x498] ;  /* 0x0004980001127983 */ /* 0x000f240000300a00 */
[----:B------:R-:W-:Y:S02]  /*1e670*/  STL.64 [R1+0x30], R20 ;  /* 0x0000301401007387 */ /* 0x000fe40000100a00 */
[----:B------:R-:W-:Y:S01]  /*1e680*/  STL.64 [R1+0x38], R22 ;  /* 0x0000381601007387 */ /* 0x000fe20000100a00 */
[----:B------:R-:W-:Y:S01]  /*1e690*/  STL [R1+0x1f94], R2 ;  /* 0x001f940201007387 */ /* 0x000fe20000100800 */
[----:B------:R1:W-:Y:S03]  /*1e6a0*/  STL [R1+0x1f90], R3 ;  /* 0x001f900301007387 */ /* 0x0003e60000100800 */
[----:B-1----:R-:W2:Y:S01]  /*1e6b0*/  LDL R3, [R1+0xf78] ;  /* 0x000f780001037983 */ /* 0x002ea20000100800 */
[----:B0-----:R0:W-:Y:S02]  /*1e6c0*/  STL.64 [R1+0x70], R24 ;  /* 0x0000701801007387 */ /* 0x0011e40000100a00 */
[----:B------:R2:W-:Y:S01]  /*1e6d0*/  STL.64 [R1+0x78], R26 ;  /* 0x0000781a01007387 */ /* 0x0005e20000100a00 */
[----:B0-----:R-:W2:Y:S02]  /*1e6e0*/  LDL.LU.64 R24, [R1+0x2228] ;  /* 0x0022280001187983 */ /* 0x001ea40000300a00 */
[C---:B--2---:R-:W-:Y:S02]  /*1e6f0*/  HMMA.16816.F32 R24, R4.reuse, R24, R8 ;  /* 0x000000180418723c */ /* 0x044fe40000001808 */
[----:B------:R-:W2:Y:S01]  /*1e700*/  LDL.LU.64 R10, [R1+0x2220] ;  /* 0x00222000010a7983 */ /* 0x000ea20000300a00 */
[----:B------:R-:W2:Y:S11]  /*1e710*/  LDL.LU.64 R8, [R1+0x2218] ;  /* 0x0022180001087983 */ /* 0x000eb60000300a00 */
[----:B------:R-:W-:Y:S09]  /*1e720*/  @!UPT UIADD3 URZ, URZ, URZ, URZ ;  /* 0x0000003f3f3ff290 */ /* 0x000ff2000fffe03f */
[----:B------:R-:W-:Y:S01]  /*1e730*/  STL.64 [R1+0x310], R24 ;  /* 0x0003101801007387 */ /* 0x000fe20000100a00 */
[----:B------:R-:W-:Y:S02]  /*1e740*/  STL [R1+0x318], R26 ;  /* 0x0003181a01007387 */ /* 0x000fe40000100800 */
[----:B------:R-:W-:Y:S02]  /*1e750*/  IMAD.MOV.U32 R28, RZ, RZ, R27 ;  /* 0x000000ffff1c7224 */ /* 0x000fe400078e001b */
[----:B------:R-:W0:Y:S04]  /*1e760*/  LDSM.16.M88.4 R24, [R29+0x7800] ;  /* 0x007800001d18783b */ /* 0x000e280000000200 */
[----:B------:R-:W-:Y:S04]  /*1e770*/  STL [R1+0x1e78], R28 ;  /* 0x001e781c01007387 */ /* 0x000fe80000100800 */
[----:B0-----:R0:W-:Y:S01]  /*1e780*/  STL.64 [R1+0x80], R24 ;  /* 0x0000801801007387 */ /* 0x0011e20000100a00 */
[----:B------:R2:W-:Y:S03]  /*1e790*/  STL.64 [R1+0x88], R26 ;  /* 0x0000881a01007387 */ /* 0x0005e60000100a00 */
[----:B0-----:R-:W2:Y:S02]  /*1e7a0*/  LDL.LU.64 R24, [R1+0x2210] ;  /* 0x0022100001187983 */ /* 0x001ea40000300a00 */
[C---:B--2---:R-:W-:Y:S02]  /*1e7b0*/  HMMA.16816.F32 R24, R4.reuse, R24, R8 ;  /* 0x000000180418723c */ /* 0x044fe40000001808 */
[----:B------:R-:W3:Y:S11]  /*1e7c0*/  LDL.LU.64 R8, [R1+0x2208] ;  /* 0x0022080001087983 */ /* 0x000ef60000300a00 */
[----:B------:R-:W-:Y:S10]  /*1e7d0*/  @!UPT UIADD3 URZ, URZ, URZ, URZ ;  /* 0x0000003f3f3ff290 */ /* 0x000ff4000fffe03f */
[----:B------:R0:W-:Y:S01]  /*1e7e0*/  STL [R1+0x300], R24 ;  /* 0x0003001801007387 */ /* 0x0001e20000100800 */
[----:B------:R-:W-:Y:S02]  /*1e7f0*/  IMAD.MOV.U32 R28, RZ, RZ, R25 ;  /* 0x000000ffff1c7224 */ /* 0x000fe400078e0019 */
[----:B------:R1:W-:Y:S01]  /*1e800*/  STL.64 [R1+0x308], R26 ;  /* 0x0003081a01007387 */ /* 0x0003e20000100a00 */
[----:B0-----:R-:W2:Y:S04]  /*1e810*/  LDL.LU.64 R24, [R1+0x480] ;  /* 0x0004800001187983 */ /* 0x001ea80000300a00 */
[----:B-1----:R-:W2:Y:S01]  /*1e820*/  LDL.LU.64 R26, [R1+0x488] ;  /* 0x00048800011a7983 */ /* 0x002ea20000300a00 */
[----:B------:R-:W-:Y:S01]  /*1e830*/  STL [R1+0x1f98], R28 ;  /* 0x001f981c01007387 */ /* 0x000fe20000100800 */
[C---:B---3--:R-:W-:Y:S11]  /*1e840*/  HMMA.16816.F32 R12, R4.reuse, R8, R12 ;  /* 0x00000008040c723c */ /* 0x048ff6000000180c */
[----:B------:R-:W-:Y:S11]  /*1e850*/  @!UPT UIADD3 URZ, URZ, URZ, URZ ;  /* 0x0000003f3f3ff290 */ /* 0x000ff6000fffe03f */
[----:B------:R-:W-:Y:S01]  /*1e860*/  @!UPT UIADD3 URZ, URZ, URZ, URZ ;  /* 0x0000003f3f3ff290 */ /* 0x000fe2000fffe03f */
[----:B------:R-:W-:Y:S01]  /*1e870*/  STL.64 [R1+0x2f0], R12 ;  /* 0x0002f00c01007387 */ /* 0x000fe20000100a00 */
[----:B------:R-:W-:Y:S02]  /*1e880*/  STL.64 [R1+0x2f8], R14 ;  /* 0x0002f80e01007387 */ /* 0x000fe40000100a00 */
[----:B------:R-:W0:Y:S02]  /*1e890*/  LDSM.16.MT88.4 R12, [R0+0x80] ;  /* 0x00008000000c783b */ /* 0x000e240000004200 */
[----:B0-----:R-:W-:Y:S02]  /*1e8a0*/  STL.64 [R1+0x21f0], R14 ;  /* 0x0021f00e01007387 */ /* 0x001fe40000100a00 */
[----:B------:R0:W-:Y:S02]  /*1e8b0*/  STL.64 [R1+0x21e8], R12 ;  /* 0x0021e80c01007387 */ /* 0x0001e40000100a00 */
[----:B0-----:R-:W4:Y:S02]  /*1e8c0*/  LDL.64 R12, [R1+0x40] ;  /* 0x00004000010c7983 */ /* 0x001f240000100a00 */
[----:B----4-:R-:W-:Y:S01]  /*1e8d0*/  HMMA.16816.F32 R16, R4, R12, R16 ;  /* 0x0000000c0410723c */ /* 0x010fe20000001810 */
[----:B------:R-:W-:-:S02]  /*1e8e0*/  IMAD.MOV.U32 R28, RZ, RZ, R12 ;  /* 0x000000ffff1c7224 */ /* 0x000fc400078e000c */
[----:B------:R-:W-:-:S05]  /*1e8f0*/  IMAD.MOV.U32 R2, RZ, RZ, R13 ;  /* 0x000000ffff027224 */ /* 0x000fca00078e000d */
[----:B--2---:R-:W-:Y:S01]  /*1e900*/  HMMA.16816.F32 R12, R4, R20, R24 ;  /* 0x00000014040c723c */ /* 0x004fe20000001818 */
[----:B------:R-:W-:Y:S11]  /*1e910*/  LDSM.16.MT88.4 R20, [R3+0x80] ;  /* 0x000080000314783b */ /* 0x000ff60000004200 */
[----:B------:R-:W-:Y:S03]  /*1e920*/  @!UPT UIADD3 URZ, URZ, URZ, URZ ;  /* 0x0000003f3f3ff290 */ /* 0x000fe6000fffe03f */
[----:B------:R-:W-:Y:S01]  /*1e930*/  STL.64 [R1+0x2e0], R16 ;  /* 0x0002e01001007387 */ /* 0x000fe20000100a00 */
[----:B------:R-:W-:Y:S02]  /*1e940*/  IMAD.MOV.U32 R29, RZ, RZ, R18 ;  /* 0x000000ffff1d7224 */ /* 0x000fe400078e0012 */
[----:B------:R-:W-:Y:S02]  /*1e950*/  IMAD.MOV.U32 R0, RZ, RZ, R19 ;  /* 0x000000ffff007224 */ /* 0x000fe400078e0013 */
[----:B------:R-:W0:Y:S04]  /*1e960*/  LDSM.16.MT88.4 R16, [R3] ;  /* 0x000000000310783b */ /* 0x000e280000004200 */
[----:B------:R-:W-:Y:S01]  /*1e970*/  STL [R1+0x1e54], R0 ;  /* 0x001e540001007387 */ /* 0x000fe20000100800 */
[----:B------:R1:W-:Y:S02]  /*1e980*/  STL [R1+0x1e50], R29 ;  /* 0x001e501d01007387 */ /* 0x0003e40000100800 */
[----:B------:R-:W-:-:S02]  /*1e990*/  IMAD.MOV.U32 R10, RZ, RZ, R13 ;  /* 0x000000ffff0a7224 */ /* 0x000fc400078e000d */
[----:B------:R-:W-:Y:S02]  /*1e9a0*/  IMAD.MOV.U32 R11, RZ, RZ, R14 ;  /* 0x000000ffff0b7224 */ /* 0x000fe400078e000e */
[----:B-1----:R-:W-:Y:S01]  /*1e9b0*/  IMAD.MOV.U32 R29, RZ, RZ, R12 ;  /* 0x000000ffff1d7224 */ /* 0x002fe200078e000c */
[----:B0-----:R-:W-:Y:S01]  /*1e9c0*/  STL.64 [R1+0x2168], R18 ;  /* 0x0021681201007387 */ /* 0x001fe20000100a00 */
[----:B------:R-:W-:Y:S02]  /*1e9d0*/  STL.64 [R1+0x2160], R16 ;  /* 0x0021601001007387 */ /* 0x000fe40000100a00 */
[----:B------:R0:W-:Y:S02]  /*1e9e0*/  STL [R1+0x2dc], R15 ;  /* 0x0002dc0f01007387 */ /* 0x0001e40000100800 */
[----:B------:R-:W2:Y:S01]  /*1e9f0*/  LDL.LU.64 R24, [R1+0x510] ;  /* 0x0005100001187983 */ /* 0x000ea20000300a00 */
[----:B------:R-:W2:Y:S01]  /*1ea00*/  LDL.LU.64 R26, [R1+0x518] ;  /* 0x00051800011a7983 */ /* 0x000ea20000300a00 */
[----:B------:R-:W3:Y:S03]  /*1ea10*/  LDL.LU.64 R12, [R1+0x500] ;  /* 0x00050000010c7983 */ /* 0x000ee60000300a00 */
[----:B0-----:R-:W4:Y:S04]  /*1ea20*/  LDL.LU.64 R14, [R1+0x508] ;  /* 0x00050800010e7983 */ /* 0x001f280000300a00 */
[----:B----4-:R-:W-:Y:S01]  /*1ea30*/  STL.64 [R1+0x2200], R14 ;  /* 0x0022000e01007387 */ /* 0x010fe20000100a00 */
[----:B---3--:R0:W-:Y:S02]  /*1ea40*/  STL.64 [R1+0x21f8], R12 ;  /* 0x0021f80c01007387 */ /* 0x0081e40000100a00 */
[----:B------:R-:W3:Y:S01]  /*1ea50*/  LDL R16, [R1+0xf74] ;  /* 0x000f740001107983 */ /* 0x000ee20000100800 */
[----:B0-----:R-:W2:Y:S01]  /*1ea60*/  LDL.64 R12, [R1+0x70] ;  /* 0x00007000010c7983 */ /* 0x001ea20000100a00 */
[----:B------:R-:W-:Y:S02]  /*1ea70*/  STL [R1+0x1e60], R11 ;  /* 0x001e600b01007387 */ /* 0x000fe40000100800 */
[----:B------:R-:W-:Y:S02]  /*1ea80*/  STL [R1+0x1e5c], R10 ;  /* 0x001e5c0a01007387 */ /* 0x000fe40000100800 */
[----:B------:R-:W-:Y:S01]  /*1ea90*/  STL [R1+0x1e58], R29 ;  /* 0x001e581d01007387 */ /* 0x000fe20000100800 */
[----:B------:R-:W-:Y:S01]  /*1eaa0*/  STL.64 [R1+0x20f8], R22 ;  /* 0x0020f81601007387 */ /* 0x000fe20000100a00 */
[----:B------:R0:W-:Y:S03]  /*1eab0*/  STL.64 [R1+0x20f0], R20 ;  /* 0x0020f01401007387 */ /* 0x0001e60000100a00 */
[----:B0-----:R-:W4:Y:S04]  /*1eac0*/  LDL R20, [R1] ;  /* 0x0000000001147983 */ /* 0x001f280000100800 */
[----:B------:R-:W4:Y:S01]  /*1ead0*/  LDL R21, [R1+0x4] ;  /* 0x0000040001157983 */ /* 0x000f220000100800 */
[----:B--2---:R-:W-:Y:S01]  /*1eae0*/  HMMA.16816.F32 R24, R4, R12, R24 ;  /* 0x0000000c0418723c */ /* 0x004fe20000001818 */
[----:B------:R-:W-:-:S02]  /*1eaf0*/  IMAD.MOV.U32 R11, RZ, RZ, R12 ;  /* 0x000000ffff0b7224 */ /* 0x000fc400078e000c */
[----:B------:R-:W-:Y:S01]  /*1eb00*/  IMAD.MOV.U32 R10, RZ, RZ, R13 ;  /* 0x000000ffff0a7224 */ /* 0x000fe200078e000d */
[----:B----4-:R0:W-:Y:S04]  /*1eb10*/  STL.64 [R1+0x21c8], R20 ;  /* 0x0021c81401007387 */ /* 0x0101e80000100a00 */
[----:B0-----:R-:W2:Y:S04]  /*1eb20*/  LDL R20, [R1+0x80] ;  /* 0x0000800001147983 */ /* 0x001ea80000100800 */
[----:B------:R-:W2:Y:S01]  /*1eb30*/  LDL R21, [R1+0x84] ;  /* 0x0000840001157983 */ /* 0x000ea20000100800 */
[----:B------:R-:W2:Y:S02]  /*1eb40*/  LDL.LU.64 R14, [R1+0x2200] ;  /* 0x00220000010e7983 */ /* 0x000ea40000300a00 */
[----:B------:R-:W2:Y:S08]  /*1eb50*/  LDL.LU.64 R12, [R1+0x21f8] ;  /* 0x0021f800010c7983 */ /* 0x000eb00000300a00 */
[----:B------:R-:W-:Y:S01]  /*1eb60*/  STL.64 [R1+0x2c0], R24 ;  /* 0x0002c01801007387 */ /* 0x000fe20000100a00 */
[----:B------:R-:W-:Y:S01]  /*1eb70*/  STL [R1+0x2c8], R26 ;  /* 0x0002c81a01007387 */ /* 0x000fe20000100800 */
[----:B------:R-:W-:-:S02]  /*1eb80*/  IMAD.MOV.U32 R0, RZ, RZ, R27 ;  /* 0x000000ffff007224 */ /* 0x000fc400078e001b */
[----:B---3--:R-:W0:Y:S03]  /*1eb90*/  LDSM.16.MT88.4 R24, [R16] ;  /* 0x000000001018783b */ /* 0x008e260000004200 */
[----:B------:R-:W-:Y:S04]  /*1eba0*/  STL [R1+0x1e64], R0 ;  /* 0x001e640001007387 */ /* 0x000fe80000100800 */
[----:B0-----:R0:W-:Y:S01]  /*1ebb0*/  STL.64 [R1+0x2080], R26 ;  /* 0x0020801a01007387 */ /* 0x0011e20000100a00 */
[----:B------:R1:W-:Y:S02]  /*1ebc0*/  STL.64 [R1+0x2078], R24 ;  /* 0x0020781801007387 */ /* 0x0003e40000100a00 */
[----:B0-----:R-:W-:-:S02]  /*1ebd0*/  IMAD.MOV.U32 R26, RZ, RZ, R11 ;  /* 0x000000ffff1a7224 */ /* 0x001fc400078e000b */
[----:B------:R-:W-:Y:S01]  /*1ebe0*/  IMAD.MOV.U32 R27, RZ, RZ, R10 ;  /* 0x000000ffff1b7224 */ /* 0x000fe200078e000a */
[----:B-1----:R-:W3:Y:S04]  /*1ebf0*/  LDL R24, [R1+0x20] ;  /* 0x0000200001187983 */ /* 0x002ee80000100800 */
[----:B------:R-:W3:Y:S01]  /*1ec00*/  LDL R25, [R1+0x24] ;  /* 0x0000240001197983 */ /* 0x000ee20000100800 */
[----:B--2---:R-:W-:Y:S03]  /*1ec10*/  HMMA.16816.F32 R4, R4, R20, R12 ;  /* 0x000000140404723c */ /* 0x004fe6000000180c */
[----:B------:R-:W3:Y:S01]  /*1ec20*/  LDL.LU.64 R14, [R1+0x21f0] ;  /* 0x0021f000010e7983 */ /* 0x000ee20000300a00 */
[----:B------:R-:W3:Y:S11]  /*1ec30*/  LDL.LU.64 R12, [R1+0x21e8] ;  /* 0x0021e800010c7983 */ /* 0x000ef60000300a00 */
[----:B------:R-:W-:Y:S09]  /*1ec40*/  @!UPT UIADD3 URZ, URZ, URZ, URZ ;  /* 0x0000003f3f3ff290 */ /* 0x000ff2000fffe03f */
[----:B------:R-:W-:Y:S02]  /*1ec50*/  IMAD.MOV.U32 R11, RZ, RZ, R5 ;  /* 0x000000ffff0b7224 */ /* 0x000fe400078e0005 */
[----:B------:R-:W-:-:S05]  /*1ec60*/  IMAD.MOV.U32 R10, RZ, RZ, R6 ;  /* 0x000000ffff0a7224 */ /* 0x000fca00078e0006 */
[----:B------:R-:W-:Y:S01]  /*1ec70*/  STL.64 [R1+0x21c0], R10 ;  /* 0x0021c00a01007387 */ /* 0x000fe20000100a00 */
[----:B------:R-:W-:Y:S02]  /*1ec80*/  STL.64 [R1+0x21b8], R8 ;  /* 0x0021b80801007387 */ /* 0x000fe40000100a00 */
[----:B------:R-:W2:Y:S02]  /*1ec90*/  LDL R20, [R1+0x10] ;  /* 0x0000100001147983 */ /* 0x000ea40000100800 */
[----:B------:R-:W2:Y:S02]  /*1eca0*/  LDL R21, [R1+0x14] ;  /* 0x0000140001157983 */ /* 0x000ea40000100800 */
[----:B------:R-:W-:Y:S02]  /*1ecb0*/  IMAD.MOV.U32 R0, RZ, RZ, R4 ;  /* 0x000000ffff007224 */ /* 0x000fe400078e0004 */
[----:B------:R-:W-:Y:S02]  /*1ecc0*/  IMAD.MOV.U32 R29, RZ, RZ, R7 ;  /* 0x000000ffff1d7224 */ /* 0x000fe400078e0007 */
[----:B------:R-:W0:Y:S04]  /*1ecd0*/  LDSM.16.MT88.4 R4, [R16+0x80] ;  /* 0x000080001004783b */ /* 0x000e280000004200 */
[----:B--2---:R1:W-:Y:S04]  /*1ece0*/  STL.64 [R1+0x21e0], R20 ;  /* 0x0021e01401007387 */ /* 0x0043e80000100a00 */
[----:B-1----:R-:W3:Y:S01]  /*1ecf0*/  LDL.LU.64 R20, [R1+0x640] ;  /* 0x0006400001147983 */ /* 0x002ee20000300a00 */
[----:B------:R-:W3:Y:S02]  /*1ed00*/  LDL.LU.64 R22, [R1+0x648] ;  /* 0x0006480001167983 */ /* 0x000ee40000300a00 */
[----:B------:R-:W2:Y:S02]  /*1ed10*/  LDL.LU.64 R16, [R1+0xf0] ;  /* 0x0000f00001107983 */ /* 0x000ea40000300a00 */
[----:B------:R-:W4:Y:S02]  /*1ed20*/  LDL.LU.64 R18, [R1+0xf8] ;  /* 0x0000f80001127983 */ /* 0x000f240000300a00 */
[----:B----4-:R-:W-:Y:S01]  /*1ed30*/  STL.64 [R1+0x2178], R18 ;  /* 0x0021781201007387 */ /* 0x010fe20000100a00 */
[----:B--2---:R1:W-:Y:S02]  /*1ed40*/  STL.64 [R1+0x2170], R16 ;  /* 0x0021701001007387 */ /* 0x0043e40000100a00 */
[----:B-1----:R-:W-:-:S02]  /*1ed50*/  IMAD.MOV.U32 R16, RZ, RZ, R26 ;  /* 0x000000ffff107224 */ /* 0x002fc400078e001a */
[----:B------:R-:W-:-:S05]  /*1ed60*/  IMAD.MOV.U32 R17, RZ, RZ, R27 ;  /* 0x000000ffff117224 */ /* 0x000fca00078e001b */
[----:B------:R1:W-:Y:S04]  /*1ed70*/  STL.64 [R1+0x2188], R16 ;  /* 0x0021881001007387 */ /* 0x0003e80000100a00 */
[----:B-1----:R-:W2:Y:S04]  /*1ed80*/  LDL.64 R16, [R1+0x30] ;  /* 0x0000300001107983 */ /* 0x002ea80000100a00 */
[----:B--2---:R1:W-:Y:S01]  /*1ed90*/  STL.64 [R1+0x2198], R16 ;  /* 0x0021981001007387 */ /* 0x0043e20000100a00 */
[----:B------:R-:W2:Y:S02]  /*1eda0*/  LDL.LU.64 R8, [R1+0x610] ;  /* 0x0006100001087983 */ /* 0x000ea40000300a00 */
[----:B------:R-:W4:Y:S02]  /*1edb0*/  LDL.LU.64 R10, [R1+0x618] ;  /* 0x00061800010a7983 */ /* 0x000f240000300a00 */
[----:B-1----:R-:W-:-:S02]  /*1edc0*/  IMAD.MOV.U32 R16, RZ, RZ, R28 ;  /* 0x000000ffff107224 */ /* 0x002fc400078e001c */
[----:B------:R-:W-:Y:S01]  /*1edd0*/  IMAD.MOV.U32 R17, RZ, RZ, R2 ;  /* 0x000000ffff117224 */ /* 0x000fe200078e0002 */
[----:B----4-:R-:W-:Y:S01]  /*1ede0*/  STL.64 [R1+0x21d8], R10 ;  /* 0x0021d80a01007387 */ /* 0x010fe20000100a00 */
[----:B--2---:R1:W-:Y:S03]  /*1edf0*/  STL.64 [R1+0x21d0], R8 ;  /* 0x0021d00801007387 */ /* 0x0043e60000100a00 */
[----:B-1----:R-:W2:Y:S01]  /*1ee00*/  LDL.LU.64 R8, [R1+0x620] ;  /* 0x0006200001087983 */ /* 0x002ea20000300a00 */
[----:B------:R-:W2:Y:S02]  /*1ee10*/  LDL.LU.64 R10, [R1+0x628] ;  /* 0x00062800010a7983 */ /* 0x000ea40000300a00 */
[----:B------:R1:W-:Y:S02]  /*1ee20*/  STL.64 [R1+0x21b0], R16 ;  /* 0x0021b01001007387 */ /* 0x0003e40000100a00 */
[----:B-1----:R-:W4:Y:S01]  /*1ee30*/  LDL.LU.64 R16, [R1+0x600] ;  /* 0x0006000001107983 */ /* 0x002f220000300a00 */
[----:B------:R-:W4:Y:S02]  /*1ee40*/  LDL.LU.64 R18, [R1+0x608] ;  /* 0x0006080001127983 */ /* 0x000f240000300a00 */
[----:B0-----:R-:W-:Y:S02]  /*1ee50*/  STL.64 [R1+0x2020], R6 ;  /* 0x0020200601007387 */ /* 0x001fe40000100a00 */
[----:B------:R0:W-:Y:S02]  /*1ee60*/  STL.64 [R1+0x2018], R4 ;  /* 0x0020180401007387 */ /* 0x0001e40000100a00 */
[----:B0-----:R-:W2:Y:S01]  /*1ee70*/  LDL.64 R4, [R1+0x80] ;  /* 0x0000800001047983 */ /* 0x001ea20000100a00 */
[C---:B---3--:R-:W-:Y:S03]  /*1ee80*/  HMMA.16816.F32 R20, R12.reuse, R24, R20 ;  /* 0x000000180c14723c */ /* 0x048fe60000001814 */
[----:B--2---:R0:W-:Y:S04]  /*1ee90*/  STL.64 [R1+0x2190], R4 ;  /* 0x0021900401007387 */ /* 0x0041e80000100a00 */
[----:B0-----:R-:W2:Y:S01]  /*1eea0*/  LDL.LU.64 R4, [R1+0x560] ;  /* 0x0005600001047983 */ /* 0x001ea20000300a00 */
[----:B------:R-:W3:Y:S03]  /*1eeb0*/  LDL.LU.64 R6, [R1+0x568] ;  /* 0x0005680001067983 */ /* 0x000ee60000300a00 */
[----:B---3--:R-:W-:Y:S01]  /*1eec0*/  STL.64 [R1+0x21a8], R6 ;  /* 0x0021a80601007387 */ /* 0x008fe20000100a00 */
[----:B--2---:R0:W-:Y:S03]  /*1eed0*/  STL.64 [R1+0x21a0], R4 ;  /* 0x0021a00401007387 */ /* 0x0041e60000100a00 */
[----:B0-----:R-:W2:Y:S01]  /*1eee0*/  LDL.LU.64 R4, [R1+0x570] ;  /* 0x0005700001047983 */ /* 0x001ea20000300a00 */
[----:B------:R-:W2:Y:S07]  /*1eef0*/  LDL.LU.64 R6, [R1+0x578] ;  /* 0x0005780001067983 */ /* 0x000eae0000300a00 */
[----:B------:R0:W-:Y:S02]  /*1ef00*/  STL.64 [R1+0x180], R20 ;  /* 0x0001801401007387 */ /* 0x0001e40000100a00 */
[----:B------:R-:W-:Y:S01]  /*1ef10*/  STL.64 [R1+0x188], R22 ;  /* 0x0001881601007387 */ /* 0x000fe20000100a00 */
[----:B0-----:R-:W3:Y:S01]  /*1ef20*/  LDL.LU.64 R20, [R1+0x21e0] ;  /* 0x0021e00001147983 */ /* 0x001ee20000300a00 */
[----:B------:R0:W-:Y:S03]  /*1ef30*/  STL.64 [R1+0x2180], R24 ;  /* 0x0021801801007387 */ /* 0x0001e60000100a00 */
[----:B0-----:R-:W2:Y:S01]  /*1ef40*/  LDL.LU.64 R24, [R1+0x550] ;  /* 0x0005500001187983 */ /* 0x001ea20000300a00 */
[----:B------:R-:W2:Y:S01]  /*1ef50*/  LDL.LU.64 R26, [R1+0x558] ;  /* 0x00055800011a7983 */ /* 0x000ea20000300a00 */
[C---:B---3--:R-:W-:Y:S02]  /*1ef60*/  HMMA.16816.F32 R20, R12.reuse, R20, R8 ;  /* 0x000000140c14723c */ /* 0x048fe40000001808 */
[----:B------:R-:W3:Y:S01]  /*1ef70*/  LDL.LU.64 R10, [R1+0x21d8] ;  /* 0x0021d800010a7983 */ /* 0x000ee20000300a00 */
[----:B------:R-:W3:Y:S11]  /*1ef80*/  LDL.LU.64 R8, [R1+0x21d0] ;  /* 0x0021d00001087983 */ /* 0x000ef60000300a00 */
[----:B------:R-:W-:Y:S09]  /*1ef90*/  @!UPT UIADD3 URZ, URZ, URZ, URZ ;  /* 0x0000003f3f3ff290 */ /* 0x000ff2000fffe03f */
[----:B------:R0:W-:Y:S01]  /*1efa0*/  STL.64 [R1+0x170], R20 ;  /* 0x0001701401007387 */ /* 0x0001e20000100a00 */
[----:B------:R-:W-:Y:S03]  /*1efb0*/  STL.64 [R1+0x178], R22 ;  /* 0x0001781601007387 */ /* 0x000fe60000100a00 */
[----:B0-----:R-:W3:Y:S02]  /*1efc0*/  LDL.LU.64 R20, [R1+0x21c8] ;  /* 0x0021c80001147983 */ /* 0x001ee40000300a00 */
[C---:B---3--:R-:W-:Y:S11]  /*1efd0*/  HMMA.16816.F32 R8, R12.reuse, R20, R8 ;  /* 0x000000140c08723c */ /* 0x048ff60000001808 */
[----:B------:R-:W-:Y:S11]  /*1efe0*/  @!UPT UIADD3 URZ, URZ, URZ, URZ ;  /* 0x0000003f3f3ff290 */ /* 0x000ff6000fffe03f */
[----:B------:R-:W-:Y:S01]  /*1eff0*/  @!UPT UIADD3 URZ, URZ, URZ, URZ ;  /* 0x0000003f3f3ff290 */ /* 0x000fe2000fffe03f */
[----:B------:R-:W-:Y:S01]  /*1f000*/  STL.64 [R1+0x160], R8 ;  /* 0x0001600801007387 */ /* 0x000fe20000100a00 */
[----:B------:R0:W-:Y:S03]  /*1f010*/  STL.64 [R1+0x168], R10 ;  /* 0x0001680a01007387 */ /* 0x0001e60000100a00 */
[----:B0-----:R-:W3:Y:S01]  /*1f020*/  LDL.LU.64 R10, [R1+0x21c0] ;  /* 0x0021c000010a7983 */ /* 0x001ee20000300a00 */
[----:B------:R-:W4:Y:S02]  /*1f030*/  LDL.LU.64 R8, [R1+0x21b8] ;  /* 0x0021b80001087983 */ /* 0x000f240000300a00 */
[----:B------:R0:W-:Y:S02]  /*1f040*/  STL.64 [R1+0x2150], R20 ;  /* 0x0021501401007387 */ /* 0x0001e40000100a00 */
[----:B0-----:R-:W2:Y:S01]  /*1f050*/  LDL.64 R20, [R1+0x10] ;  /* 0x0000100001147983 */ /* 0x001ea20000100a00 */
[C---:B----4-:R-:W-:Y:S11]  /*1f060*/  HMMA.16816.F32 R16, R12.reuse, R8, R16 ;  /* 0x000000080c10723c */ /* 0x050ff60000001810 */
[----:B------:R-:W-:Y:S11]  /*1f070*/  @!UPT UIADD3 URZ, URZ, URZ, URZ ;  /* 0x0000003f3f3ff290 */ /* 0x000ff6000fffe03f */
[----:B------:R-:W-:Y:S01]  /*1f080*/  @!UPT UIADD3 URZ, URZ, URZ, URZ ;  /* 0x0000003f3f3ff290 */ /* 0x000fe2000fffe03f */
[----:B------:R0:W-:Y:S01]  /*1f090*/  STL.64 [R1+0x150], R16 ;  /* 0x0001501001007387 */ /* 0x0001e20000100a00 */
[----:B------:R-:W-:Y:S03]  /*1f0a0*/  STL.64 [R1+0x158], R18 ;  /* 0x0001581201007387 */ /* 0x000fe60000100a00 */
[----:B0-----:R-:W2:Y:S01]  /*1f0b0*/  LDL.LU.64 R16, [R1+0x21b0] ;  /* 0x0021b00001107983 */ /* 0x001ea20000300a00 */
[----:B---3--:R-:W-:Y:S02]  /*1f0c0*/  STL.64 [R1+0x2148], R10 ;  /* 0x0021480a01007387 */ /* 0x008fe40000100a00 */
[----:B------:R0:W-:Y:S02]  /*1f0d0*/  STL.64 [R1+0x2140], R8 ;  /* 0x0021400801007387 */ /* 0x0001e40000100a00 */
[----:B0-----:R-:W3:Y:S01]  /*1f0e0*/  LDL.LU.64 R8, [R1+0x740] ;  /* 0x0007400001087983 */ /* 0x001ee20000300a00 */
[----:B------:R-:W3:Y:S01]  /*1f0f0*/  LDL.LU.64 R10, [R1+0x748] ;  /* 0x00074800010a7983 */ /* 0x000ee20000300a00 */
[C---:B--2---:R-:W-:Y:S02]  /*1f100*/  HMMA.16816.F32 R16, R12.reuse, R16, R4 ;  /* 0x000000100c10723c */ /* 0x044fe40000001804 */
[----:B------:R-:W2:Y:S01]  /*1f110*/  LDL.LU.64 R6, [R1+0x21a8] ;  /* 0x0021a80001067983 */ /* 0x000ea20000300a00 */
[----:B------:R-:W2:Y:S11]  /*1f120*/  LDL.LU.64 R4, [R1+0x21a0] ;  /* 0x0021a00001047983 */ /* 0x000eb60000300a00 */
[----:B------:R-:W-:Y:S09]  /*1f130*/  @!UPT UIADD3 URZ, URZ, URZ, URZ ;  /* 0x0000003f3f3ff290 */ /* 0x000ff2000fffe03f */
[----:B------:R0:W-:Y:S01]  /*1f140*/  STL.64 [R1+0x140], R16 ;  /* 0x0001401001007387 */ /* 0x0001e20000100a00 */
[----:B------:R-:W-:Y:S03]  /*1f150*/  STL.64 [R1+0x148], R18 ;  /* 0x0001481201007387 */ /* 0x000fe60000100a00 */
[----:B0-----:R-:W2:Y:S02]  /*1f160*/  LDL.LU.64 R16, [R1+0x2198] ;  /* 0x0021980001107983 */ /* 0x001ea40000300a00 */
[C---:B--2---:R-:W-:Y:S01]  /*1f170*/  HMMA.16816.F32 R4, R12.reuse, R16, R4 ;  /* 0x000000100c04723c */ /* 0x044fe20000001804 */
[----:B------:R-:W-:Y:S11]  /*1f180*/  IMAD.MOV.U32 R2, RZ, RZ, R17 ;  /* 0x000000ffff027224 */ /* 0x000ff600078e0011 */
[----:B------:R-:W-:Y:S11]  /*1f190*/  @!UPT UIADD3 URZ, URZ, URZ, URZ ;  /* 0x0000003f3f3ff290 */ /* 0x000ff6000fffe03f */
[----:B------:R0:W-:Y:S01]  /*1f1a0*/  STL.64 [R1+0x130], R4 ;  /* 0x0001300401007387 */ /* 0x0001e20000100a00 */
[----:B------:R1:W-:Y:S03]  /*1f1b0*/  STL.64 [R1+0x138], R6 ;  /* 0x0001380601007387 */ /* 0x0003e60000100a00 */
[----:B0-----:R-:W2:Y:S01]  /*1f1c0*/  LDL.LU.64 R4, [R1+0x2190] ;  /* 0x0021900001047983 */ /* 0x001ea20000300a00 */
[----:B-1----:R-:W-:Y:S02]  /*1f1d0*/  IMAD.MOV.U32 R6, RZ, RZ, R16 ;  /* 0x000000ffff067224 */ /* 0x002fe400078e0010 */
[----:B------:R-:W4:Y:S02]  /*1f1e0*/  LDL.LU.64 R16, [R1+0x2188] ;  /* 0x0021880001107983 */ /* 0x000f240000300a00 */
[C---:B----4-:R-:W-:Y:S01]  /*1f1f0*/  HMMA.16816.F32 R16, R12.reuse, R16, R24 ;  /* 0x000000100c10723c */ /* 0x050fe20000001818 */
[----:B------:R-:W3:Y:S11]  /*1f200*/  LDL.LU.64 R24, [R1+0x2180] ;  /* 0x0021800001187983 */ /* 0x000ef60000300a00 */
[----:B------:R-:W-:Y:S11]  /*1f210*/  @!UPT UIADD3 URZ, URZ, URZ, URZ ;  /* 0x0000003f3f3ff290 */ /* 0x000ff6000fffe03f */
[----:B------:R-:W-:Y:S01]  /*1f220*/  STL.64 [R1+0x120], R16 ;  /* 0x0001201001007387 */ /* 0x000fe20000100a00 */
[----:B------:R0:W-:Y:S03]  /*1f230*/  STL.64 [R1+0x128], R18 ;  /* 0x0001281201007387 */ /* 0x0001e60000100a00 */
[----:B0-----:R-:W2:Y:S01]  /*1f240*/  LDL.LU.64 R18, [R1+0x2178] ;  /* 0x0021780001127983 */ /* 0x001ea20000300a00 */
[----:B------:R-:W2:Y:S02]  /*1f250*/  LDL.LU.64 R16, [R1+0x2170] ;  /* 0x0021700001107983 */ /* 0x000ea40000300a00 */
[----:B--2---:R-:W-:Y:S01]  /*1f260*/  HMMA.16816.F32 R12, R12, R4, R16 ;  /* 0x000000040c0c723c */ /* 0x004fe20000001810 */
[----:B------:R-:W3:Y:S01]  /*1f270*/  LDL.LU.64 R18, [R1+0x2168] ;  /* 0x0021680001127983 */ /* 0x000ee20000300a00 */
[----:B------:R-:W3:Y:S02]  /*1f280*/  LDL.LU.64 R16, [R1+0x2160] ;  /* 0x0021600001107983 */ /* 0x000ee40000300a00 */
[----:B------:R0:W-:Y:S02]  /*1f290*/  STL.64 [R1+0x2120], R4 ;  /* 0x0021200401007387 */ /* 0x0001e40000100a00 */
[----:B0-----:R-:W2:Y:S11]  /*1f2a0*/  LDL.64 R4, [R1+0x40] ;  /* 0x0000400001047983 */ /* 0x001eb60000100a00 */
[----:B------:R-:W-:Y:S06]  /*1f2b0*/  @!UPT UIADD3 URZ, URZ, URZ, URZ ;  /* 0x0000003f3f3ff290 */ /* 0x000fec000fffe03f */
[----:B------:R0:W-:Y:S01]  /*1f2c0*/  STL.64 [R1+0xb0], R12 ;  /* 0x0000b00c01007387 */ /* 0x0001e20000100a00 */
[----:B------:R-:W-:Y:S03]  /*1f2d0*/  STL.64 [R1+0xb8], R14 ;  /* 0x0000b80e01007387 */ /* 0x000fe60000100a00 */
[----:B--2---:R1:W-:Y:S01]  /*1f2e0*/  STL.64 [R1+0x2158], R4 ;  /* 0x0021580401007387 */ /* 0x0043e20000100a00 */
[----:B0-----:R-:W2:Y:S03]  /*1f2f0*/  LDL.64 R12, [R1+0x70] ;  /* 0x00007000010c7983 */ /* 0x001ea60000100a00 */
[----:B--2---:R0:W-:Y:S01]  /*1f300*/  STL.64 [R1+0x2108], R12 ;  /* 0x0021080c01007387 */ /* 0x0041e20000100a00 */
[----:B-1----:R-:W2:Y:S02]  /*1f310*/  LDL.LU.64 R4, [R1+0x730] ;  /* 0x0007300001047983 */ /* 0x002ea40000300a00 */
[----:B0-----:R-:W-:-:S02]  /*1f320*/  IMAD.MOV.U32 R12, RZ, RZ, R6 ;  /* 0x000000ffff0c7224 */ /* 0x001fc400078e0006 */
[----:B------:R-:W-:Y:S01]  /*1f330*/  IMAD.MOV.U32 R13, RZ, RZ, R2 ;  /* 0x000000ffff0d7224 */ /* 0x000fe200078e0002 */
[----:B------:R-:W2:Y:S04]  /*1f340*/  LDL.LU.64 R6, [R1+0x738] ;  /* 0x0007380001067983 */ /* 0x000ea80000300a00 */
[----:B------:R3:W-:Y:S02]  /*1f350*/  STL.64 [R1+0x2128], R12 ;  /* 0x0021280c01007387 */ /* 0x0007e40000100a00 */
[C---:B---3--:R-:W-:Y:S02]  /*1f360*/  HMMA.16816.F32 R12, R16.reuse, R24, R8 ;  /* 0x00000018100c723c */ /* 0x048fe40000001808 */
[----:B------:R-:W3:Y:S01]  /*1f370*/  LDL.LU.64 R8, [R1+0x710] ;  /* 0x0007100001087983 */ /* 0x000ee20000300a00 */
[----:B------:R-:W3:Y:S11]  /*1f380*/  LDL.LU.64 R10, [R1+0x718] ;  /* 0x00071800010a7983 */ /* 0x000ef60000300a00 */
[----:B------:R-:W-:Y:S09]  /*1f390*/  @!UPT UIADD3 URZ, URZ, URZ, URZ ;  /* 0x0000003f3f3ff290 */ /* 0x000ff2000fffe03f */
[----:B------:R0:W-:Y:S01]  /*1f3a0*/  STL.64 [R1+0x100], R12 ;  /* 0x0001000c01007387 */ /* 0x0001e20000100a00 */
[----:B------:R1:W-:Y:S03]  /*1f3b0*/  STL.64 [R1+0x108], R14 ;  /* 0x0001080e01007387 */ /* 0x0003e60000100a00 */
[----:B0-----:R-:W4:Y:S01]  /*1f3c0*/  LDL.LU.64 R12, [R1+0x4f0] ;  /* 0x0004f000010c7983 */ /* 0x001f220000300a00 */
[----:B-1----:R-:W2:Y:S03]  /*1f3d0*/  LDL.LU.64 R14, [R1+0x4f8] ;  /* 0x0004f800010e7983 */ /* 0x002ea60000300a00 */
[----:B--2---:R-:W-:Y:S01]  /*1f3e0*/  STL.64 [R1+0x2138], R14 ;  /* 0x0021380e01007387 */ /* 0x004fe20000100a00 */
[----:B----4-:R0:W-:Y:S03]  /*1f3f0*/  STL.64 [R1+0x2130], R12 ;  /* 0x0021300c01007387 */ /* 0x0101e60000100a00 */
[----:B0-----:R-:W2:Y:S01]  /*1f400*/  LDL.LU.64 R12, [R1+0x700] ;  /* 0x00070000010c7983 */ /* 0x001ea20000300a00 */
[----:B------:R-:W2:Y:S02]  /*1f410*/  LDL.LU.64 R14, [R1+0x708] ;  /* 0x00070800010e7983 */ /* 0x000ea40000300a00 */
[----:B------:R0:W-:Y:S02]  /*1f420*/  STL.64 [R1+0x2100], R24 ;  /* 0x0021001801007387 */ /* 0x0001e40000100a00 */
[----:B0-----:R-:W4:Y:S01]  /*1f430*/  LDL.LU.64 R24, [R1+0x400] ;  /* 0x0004000001187983 */ /* 0x001f220000300a00 */
[----:B------:R-:W2:Y:S01]  /*1f440*/  LDL.LU.64 R26, [R1+0x408] ;  /* 0x00040800011a7983 */ /* 0x000ea20000300a00 */
[C---:B------:R-:W-:Y:S01]  /*1f450*/  HMMA.16816.F32 R4, R16.reuse, R20, R4 ;  /* 0x000000141004723c */ /* 0x040fe20000001804 */
[----:B------:R-:W-:Y:S01]  /*1f460*/  IMAD.MOV.U32 R2, RZ, RZ, R21 ;  /* 0x000000ffff027224 */ /* 0x000fe200078e0015 */
[----:B--2---:R-:W-:Y:S01]  /*1f470*/  STL.64 [R1+0x2118], R26 ;  /* 0x0021181a01007387 */ /* 0x004fe20000100a00 */
[----:B----4-:R0:W-:Y:S03]  /*1f480*/  STL.64 [R1+0x2110], R24 ;  /* 0x0021101801007387 */ /* 0x0101e60000100a00 */
[----:B0-----:R-:W2:Y:S01]  /*1f490*/  LDL.LU.64 R24, [R1+0x4e0] ;  /* 0x0004e00001187983 */ /* 0x001ea20000300a00 */
[----:B------:R-:W2:Y:S11]  /*1f4a0*/  LDL.LU.64 R26, [R1+0x4e8] ;  /* 0x0004e800011a7983 */ /* 0x000eb60000300a00 */
[----:B------:R-:W-:Y:S05]  /*1f4b0*/  @!UPT UIADD3 URZ, URZ, URZ, URZ ;  /* 0x0000003f3f3ff290 */ /* 0x000fea000fffe03f */
[----:B------:R0:W-:Y:S02]  /*1f4c0*/  STL.64 [R1+0xf0], R4 ;  /* 0x0000f00401007387 */ /* 0x0001e40000100a00 */
[----:B------:R1:W-:Y:S01]  /*1f4d0*/  STL.64 [R1+0xf8], R6 ;  /* 0x0000f80601007387 */ /* 0x0003e20000100a00 */
[----:B0-----:R-:W4:Y:S01]  /*1f4e0*/  LDL.LU.64 R4, [R1+0x2158] ;  /* 0x0021580001047983 */ /* 0x001f220000300a00 */
[----:B-1----:R-:W-:Y:S02]  /*1f4f0*/  IMAD.MOV.U32 R6, RZ, RZ, R20 ;  /* 0x000000ffff067224 */ /* 0x002fe400078e0014 */
[----:B------:R-:W3:Y:S02]  /*1f500*/  LDL.LU.64 R20, [R1+0x2150] ;  /* 0x0021500001147983 */ /* 0x000ee40000300a00 */
[C---:B---3--:R-:W-:Y:S01]  /*1f510*/  HMMA.16816.F32 R20, R16.reuse, R20, R8 ;  /* 0x000000141014723c */ /* 0x048fe20000001808 */
[----:B------:R-:W3:Y:S01]  /*1f520*/  LDL.LU.64 R10, [R1+0x2148] ;  /* 0x00214800010a7983 */ /* 0x000ee20000300a00 */
[----:B------:R-:W2:Y:S11]  /*1f530*/  LDL.LU.64 R8, [R1+0x2140] ;  /* 0x0021400001087983 */ /* 0x000eb60000300a00 */
[----:B------:R-:W-:Y:S10]  /*1f540*/  @!UPT UIADD3 URZ, URZ, URZ, URZ ;  /* 0x0000003f3f3ff290 */ /* 0x000ff4000fffe03f */
[----:B------:R0:W-:Y:S01]  /*1f550*/  STL.64 [R1+0xe0], R20 ;  /* 0x0000e01401007387 */ /* 0x0001e20000100a00 */
[----:B------:R1:W-:Y:S03]  /*1f560*/  STL.64 [R1+0xe8], R22 ;  /* 0x0000e81601007387 */ /* 0x0003e60000100a00 */
[----:B0-----:R-:W3:Y:S01]  /*1f570*/  LDL.LU.64 R20, [R1+0x360] ;  /* 0x0003600001147983 */ /* 0x001ee20000300a00 */
[----:B-1----:R-:W3:Y:S01]  /*1f580*/  LDL.LU.64 R22, [R1+0x368] ;  /* 0x0003680001167983 */ /* 0x002ee20000300a00 */
[C---:B--2---:R-:W-:Y:S11]  /*1f590*/  HMMA.16816.F32 R12, R16.reuse, R8, R12 ;  /* 0x00000008100c723c */ /* 0x044ff6000000180c */
[----:B------:R-:W-:Y:S11]  /*1f5a0*/  @!UPT UIADD3 URZ, URZ, URZ, URZ ;  /* 0x0000003f3f3ff290 */ /* 0x000ff6000fffe03f */
[----:B------:R-:W-:Y:S01]  /*1f5b0*/  @!UPT UIADD3 URZ, URZ, URZ, URZ ;  /* 0x0000003f3f3ff290 */ /* 0x000fe2000fffe03f */
[----:B------:R-:W-:Y:S01]  /*1f5c0*/  STL.64 [R1+0xd0], R12 ;  /* 0x0000d00c01007387 */ /* 0x000fe20000100a00 */
[----:B------:R0:W-:Y:S03]  /*1f5d0*/  STL.64 [R1+0xd8], R14 ;  /* 0x0000d80e01007387 */ /* 0x0001e60000100a00 */
[----:B0-----:R-:W4:Y:S01]  /*1f5e0*/  LDL.LU.64 R14, [R1+0x2138] ;  /* 0x00213800010e7983 */ /* 0x001f220000300a00 */
[----:B------:R-:W4:Y:S02]  /*1f5f0*/  LDL.LU.64 R12, [R1+0x2130] ;  /* 0x00213000010c7983 */ /* 0x000f240000300a00 */
[----:B---3--:R-:W-:Y:S02]  /*1f600*/  STL.64 [R1+0x20c8], R10 ;  /* 0x0020c80a01007387 */ /* 0x008fe40000100a00 */
[----:B------:R0:W-:Y:S02]  /*1f610*/  STL.64 [R1+0x20c0], R8 ;  /* 0x0020c00801007387 */ /* 0x0001e40000100a00 */
[----:B0-----:R-:W2:Y:S01]  /*1f620*/  LDL.64 R8, [R1] ;  /* 0x0000000001087983 */ /* 0x001ea20000100a00 */
[C---:B----4-:R-:W-:Y:S03]  /*1f630*/  HMMA.16816.F32 R12, R16.reuse, R4, R12 ;  /* 0x00000004100c723c */ /* 0x050fe6000000180c */
[----:B--2---:R-:W-:Y:S11]  /*1f640*/  STL.64 [R1+0x20d8], R8 ;  /* 0x0020d80801007387 */ /* 0x004ff60000100a00 */
[----:B------:R-:W-:Y:S09]  /*1f650*/  @!UPT UIADD3 URZ, URZ, URZ, URZ ;  /* 0x0000003f3f3ff290 */ /* 0x000ff2000fffe03f */
[----:B------:R0:W-:Y:S01]  /*1f660*/  STL.64 [R1+0x200], R12 ;  /* 0x0002000c01007387 */ /* 0x0001e20000100a00 */
[----:B------:R1:W-:Y:S03]  /*1f670*/  STL.64 [R1+0x208], R14 ;  /* 0x0002080e01007387 */ /* 0x0003e60000100a00 */
[----:B0-----:R-:W1:Y:S01]  /*1f680*/  LDL.LU.64 R12, [R1+0x2128] ;  /* 0x00212800010c7983 */ /* 0x001e620000300a00 */
[----:B------:R-:W-:Y:S02]  /*1f690*/  IMAD.MOV.U32 R10, RZ, RZ, R4 ;  /* 0x000000ffff0a7224 */ /* 0x000fe400078e0004 */
[----:B------:R-:W-:Y:S02]  /*1f6a0*/  IMAD.MOV.U32 R7, RZ, RZ, R5 ;  /* 0x000000ffff077224 */ /* 0x000fe400078e0005 */
[----:B------:R-:W2:Y:S01]  /*1f6b0*/  LDL.LU.64 R4, [R1+0x2120] ;  /* 0x0021200001047983 */ /* 0x000ea20000300a00 */
[C---:B-1----:R-:W-:Y:S03]  /*1f6c0*/  HMMA.16816.F32 R12, R16.reuse, R12, R24 ;  /* 0x0000000c100c723c */ /* 0x042fe60000001818 */
[----:B------:R-:W3:Y:S01]  /*1f6d0*/  LDL.LU.64 R26, [R1+0x2118] ;  /* 0x00211800011a7983 */ /* 0x000ee20000300a00 */
[----:B------:R-:W3:Y:S11]  /*1f6e0*/  LDL.LU.64 R24, [R1+0x2110] ;  /* 0x0021100001187983 */ /* 0x000ef60000300a00 */
[----:B------:R-:W-:Y:S08]  /*1f6f0*/  @!UPT UIADD3 URZ, URZ, URZ, URZ ;  /* 0x0000003f3f3ff290 */ /* 0x000ff0000fffe03f */
[----:B------:R0:W-:Y:S01]  /*1f700*/  STL.64 [R1+0x2b0], R12 ;  /* 0x0002b00c01007387 */ /* 0x0001e20000100a00 */
[----:B------:R-:W-:Y:S03]  /*1f710*/  STL.64 [R1+0x2b8], R14 ;  /* 0x0002b80e01007387 */ /* 0x000fe60000100a00 */
[----:B0-----:R-:W3:Y:S01]  /*1f720*/  LDL.LU.64 R12, [R1+0x2108] ;  /* 0x00210800010c7983 */ /* 0x001ee20000300a00 */
[----:B------:R-:W-:Y:S02]  /*1f730*/  IMAD.MOV.U32 R8, RZ, RZ, R6 ;  /* 0x000000ffff087224 */ /* 0x000fe400078e0006 */
[----:B------:R-:W-:Y:S01]  /*1f740*/  IMAD.MOV.U32 R9, RZ, RZ, R2 ;  /* 0x000000ffff097224 */ /* 0x000fe200078e0002 */
[----:B---3--:R-:W-:Y:S01]  /*1f750*/  HMMA.16816.F32 R24, R16, R12, R24 ;  /* 0x0000000c1018723c */ /* 0x008fe20000001818 */
[----:B------:R-:W-:Y:S02]  /*1f760*/  IMAD.MOV.U32 R6, RZ, RZ, R12 ;  /* 0x000000ffff067224 */ /* 0x000fe400078e000c */
[----:B------:R-:W-:-:S05]  /*1f770*/  IMAD.MOV.U32 R2, RZ, RZ, R13 ;  /* 0x000000ffff027224 */ /* 0x000fca00078e000d */
[----:B--2---:R-:W-:Y:S11]  /*1f780*/  HMMA.16816.F32 R16, R16, R4, R20 ;  /* 0x000000041010723c */ /* 0x004ff60000001814 */
[----:B------:R-:W-:Y:S04]  /*1f790*/  @!UPT UIADD3 URZ, URZ, URZ, URZ ;  /* 0x0000003f3f3ff290 */ /* 0x000fe8000fffe03f */
[----:B------:R0:W-:Y:S01]  /*1f7a0*/  STL.64 [R1+0x3d0], R24 ;  /* 0x0003d01801007387 */ /* 0x0001e20000100a00 */
[----:B------:R-:W-:Y:S03]  /*1f7b0*/  STL.64 [R1+0x3d8], R26 ;  /* 0x0003d81a01007387 */ /* 0x000fe60000100a00 */
[----:B0-----:R-:W2:Y:S01]  /*1f7c0*/  LDL.LU.64 R24, [R1+0x2100] ;  /* 0x0021000001187983 */ /* 0x001ea20000300a00 */
[----:B------:R-:W2:Y:S02]  /*1f7d0*/  LDL.LU.64 R12, [R1+0x5f0] ;  /* 0x0005f000010c7983 */ /* 0x000ea40000300a00 */
[----:B------:R-:W2:Y:S02]  /*1f7e0*/  LDL.LU.64 R14, [R1+0x5f8] ;  /* 0x0005f800010e7983 */ /* 0x000ea40000300a00 */
[----:B------:R-:W2:Y:S01]  /*1f7f0*/  LDL.LU.64 R22, [R1+0x20f8] ;  /* 0x0020f80001167983 */ /* 0x000ea20000300a00 */
[----:B------:R-:W2:Y:S01]  /*1f800*/  LDL.LU.64 R20, [R1+0x20f0] ;  /* 0x0020f00001147983 */ /* 0x000ea20000300a00 */
[----:B------:R0:W-:Y:S03]  /*1f810*/  STL.64 [R1+0x2088], R4 ;  /* 0x0020880401007387 */ /* 0x0001e60000100a00 */
[----:B0-----:R-:W3:Y:S01]  /*1f820*/  LDL.64 R4, [R1+0x30] ;  /* 0x0000300001047983 */ /* 0x001ee20000100a00 */
[----:B------:R0:W-:Y:S02]  /*1f830*/  STL.64 [R1+0x3c0], R16 ;  /* 0x0003c01001007387 */ /* 0x0001e40000100a00 */
[----:B------:R-:W-:Y:S02]  /*1f840*/  STL.64 [R1+0x3c8], R18 ;  /* 0x0003c81201007387 */ /* 0x000fe40000100a00 */
[----:B0-----:R-:W-:Y:S01]  /*1f850*/  IMAD.MOV.U32 R16, RZ, RZ, R6 ;  /* 0x000000ffff107224 */ /* 0x001fe200078e0006 */
[----:B---3--:R0:W-:Y:S02]  /*1f860*/  STL.64 [R1+0x2098], R4 ;  /* 0x0020980401007387 */ /* 0x0081e40000100a00 */
[----:B0-----:R-:W-:-:S02]  /*1f870*/  IMAD.MOV.U32 R4, RZ, RZ, R10 ;  /* 0x000000ffff047224 */ /* 0x001fc400078e000a */
[----:B------:R-:W-:-:S05]  /*1f880*/  IMAD.MOV.U32 R5, RZ, RZ, R7 ;  /* 0x000000ffff057224 */ /* 0x000fca00078e0007 */
[----:B------:R0:W-:Y:S04]  /*1f890*/  STL.64 [R1+0x20d0], R4 ;  /* 0x0020d00401007387 */ /* 0x0001e80000100a00 */
[----:B0-----:R-:W3:Y:S01]  /*1f8a0*/  LDL.LU.64 R4, [R1+0x5d0] ;  /* 0x0005d00001047983 */ /* 0x001ee20000300a00 */
[----:B------:R-:W4:Y:S02]  /*1f8b0*/  LDL.LU.64 R6, [R1+0x5d8] ;  /* 0x0005d80001067983 */ /* 0x000f240000300a00 */
[----:B------:R-:W-:Y:S01]  /*1f8c0*/  IMAD.MOV.U32 R17, RZ, RZ, R2 ;  /* 0x000000ffff117224 */ /* 0x000fe200078e0002 */
[C---:B--2---:R-:W-:Y:S01]  /*1f8d0*/  HMMA.16816.F32 R12, R20.reuse, R24, R12 ;  /* 0x00000018140c723c */ /* 0x044fe2000000180c */
[----:B----4-:R-:W-:Y:S01]  /*1f8e0*/  STL.64 [R1+0x20e8], R6 ;  /* 0x0020e80601007387 */ /* 0x010fe20000100a00 */
[----:B---3--:R0:W-:Y:S03]  /*1f8f0*/  STL.64 [R1+0x20e0], R4 ;  /* 0x0020e00401007387 */ /* 0x0081e60000100a00 */
[----:B0-----:R-:W2:Y:S01]  /*1f900*/  LDL.LU.64 R4, [R1+0x5e0] ;  /* 0x0005e00001047983 */ /* 0x001ea20000300a00 */
[----:B------:R-:W2:Y:S02]  /*1f910*/  LDL.LU.64 R6, [R1+0x5e8] ;  /* 0x0005e80001067983 */ /* 0x000ea40000300a00 */
[----:B------:R0:W-:Y:S02]  /*1f920*/  STL.64 [R1+0x2090], R16 ;  /* 0x0020901001007387 */ /* 0x0001e40000100a00 */
[----:B0-----:R-:W3:Y:S01]  /*1f930*/  LDL.LU.64 R16, [R1+0x340] ;  /* 0x0003400001107983 */ /* 0x001ee20000300a00 */
[----:B------:R-:W4:Y:S11]  /*1f940*/  LDL.LU.64 R18, [R1+0x348] ;  /* 0x0003480001127983 */ /* 0x000f360000300a00 */
[----:B------:R-:W-:Y:S01]  /*1f950*/  @!UPT UIADD3 URZ, URZ, URZ, URZ ;  /* 0x0000003f3f3ff290 */ /* 0x000fe2000fffe03f */
[----:B------:R-:W-:Y:S02]  /*1f960*/  STL.64 [R1+0x440], R12 ;  /* 0x0004400c01007387 */ /* 0x000fe40000100a00 */
[----:B------:R-:W-:Y:S01]  /*1f970*/  STL.64 [R1+0x448], R14 ;  /* 0x0004480e01007387 */ /* 0x000fe20000100a00 */
[----:B----4-:R-:W-:Y:S01]  /*1f980*/  STL.64 [R1+0x20a8], R18 ;  /* 0x0020a81201007387 */ /* 0x010fe20000100a00 */
[----:B---3--:R0:W-:Y:S03]  /*1f990*/  STL.64 [R1+0x20a0], R16 ;  /* 0x0020a01001007387 */ /* 0x0081e60000100a00 */
[----:B0-----:R-:W3:Y:S01]  /*1f9a0*/  LDL.LU.64 R16, [R1+0x350] ;  /* 0x0003500001107983 */ /* 0x001ee20000300a00 */
[----:B------:R-:W4:Y:S01]  /*1f9b0*/  LDL.LU.64 R18, [R1+0x358] ;  /* 0x0003580001127983 */ /* 0x000f220000300a00 */
[C---:B--2---:R-:W-:Y:S02]  /*1f9c0*/  HMMA.16816.F32 R8, R20.reuse, R8, R4 ;  /* 0x000000081408723c */ /* 0x044fe40000001804 */
[----:B----4-:R-:W-:Y:S01]  /*1f9d0*/  STL.64 [R1+0x20b8], R18 ;  /* 0x0020b81201007387 */ /* 0x010fe20000100a00 */
[----:B---3--:R0:W-:Y:S03]  /*1f9e0*/  STL.64 [R1+0x20b0], R16 ;  /* 0x0020b01001007387 */ /* 0x0081e60000100a00 */
[----:B0-----:R-:W2:Y:S01]  /*1f9f0*/  LDL.LU.64 R16, [R1+0x3f0] ;  /* 0x0003f00001107983 */ /* 0x001ea20000300a00 */
[----:B------:R-:W2:Y:S02]  /*1fa00*/  LDL.LU.64 R18, [R1+0x3f8] ;  /* 0x0003f80001127983 */ /* 0x000ea40000300a00 */
[----:B------:R-:W3:Y:S02]  /*1fa10*/  LDL.LU.64 R24, [R1+0x250] ;  /* 0x0002500001187983 */ /* 0x000ee40000300a00 */
[----:B------:R-:W3:Y:S01]  /*1fa20*/  LDL.LU.64 R26, [R1+0x258] ;  /* 0x00025800011a7983 */ /* 0x000ee20000300a00 */
[----:B------:R-:W4:Y:S01]  /*1fa30*/  LDL.LU.64 R12, [R1+0x1a0] ;  /* 0x0001a000010c7983 */ /* 0x000f220000300a00 */
[----:B------:R-:W4:Y:S02]  /*1fa40*/  LDL.LU.64 R14, [R1+0x1a8] ;  /* 0x0001a800010e7983 */ /* 0x000f240000300a00 */
[----:B------:R-:W2:Y:S02]  /*1fa50*/  LDL.LU.64 R6, [R1+0x20e8] ;  /* 0x0020e80001067983 */ /* 0x000ea40000300a00 */
[----:B------:R-:W2:Y:S06]  /*1fa60*/  LDL.LU.64 R4, [R1+0x20e0] ;  /* 0x0020e00001047983 */ /* 0x000eac0000300a00 */
        /* <DEDUP_REMOVED lines=10> */
[----:B------:R-:W2:Y:S02]  /*1fb10*/  LDL.LU.64 R10, [R1+0x20c8] ;  /* 0x0020c800010a7983 */ /* 0x000ea40000300a00 */
[----:B------:R-:W2:Y:S02]  /*1fb20*/  LDL.LU.64 R8, [R1+0x20c0] ;  /* 0x0020c00001087983 */ /* 0x000ea40000300a00 */
[----:B--2---:R-:W-:Y:S11]  /*1fb30*/  HMMA.16816.F32 R16, R20, R8, R16 ;  /* 0x000000081410723c */ /* 0x004ff60000001810 */
[----:B------:R-:W-:Y:S11]  /*1fb40*/  @!UPT UIADD3 URZ, URZ, URZ, URZ ;  /* 0x0000003f3f3ff290 */ /* 0x000ff6000fffe03f */
[----:B------:R-:W-:Y:S01]  /*1fb50*/  @!UPT UIADD3 URZ, URZ, URZ, URZ ;  /* 0x0000003f3f3ff290 */ /* 0x000fe2000fffe03f */
[----:B------:R-:W-:Y:S01]  /*1fb60*/  STL.64 [R1+0x410], R16 ;  /* 0x0004101001007387 */ /* 0x000fe20000100a00 */
[----:B------:R0:W-:Y:S03]  /*1fb70*/  STL.64 [R1+0x418], R18 ;  /* 0x0004181201007387 */ /* 0x0001e60000100a00 */
[----:B0-----:R-:W2:Y:S01]  /*1fb80*/  LDL.LU.64 R18, [R1+0x20b8] ;  /* 0x0020b80001127983 */ /* 0x001ea20000300a00 */
[----:B------:R-:W2:Y:S02]  /*1fb90*/  LDL.LU.64 R16, [R1+0x20b0] ;  /* 0x0020b00001107983 */ /* 0x000ea40000300a00 */
[----:B------:R-:W-:Y:S02]  /*1fba0*/  STL.64 [R1+0x2050], R10 ;  /* 0x0020500a01007387 */ /* 0x000fe40000100a00 */
[----:B------:R0:W-:Y:S02]  /*1fbb0*/  STL.64 [R1+0x2048], R8 ;  /* 0x0020480801007387 */ /* 0x0001e40000100a00 */
[----:B0-----:R-:W-:-:S02]  /*1fbc0*/  IMAD.MOV.U32 R8, RZ, RZ, R6 ;  /* 0x000000ffff087224 */ /* 0x001fc400078e0006 */
[----:B------:R-:W-:-:S05]  /*1fbd0*/  IMAD.MOV.U32 R9, RZ, RZ, R2 ;  /* 0x000000ffff097224 */ /* 0x000fca00078e0002 */
[----:B------:R0:W-:Y:S04]  /*1fbe0*/  STL.64 [R1+0x2068], R8 ;  /* 0x0020680801007387 */ /* 0x0001e80000100a00 */
[----:B0-----:R-:W3:Y:S01]  /*1fbf0*/  LDL.64 R8, [R1+0x10] ;  /* 0x0000100001087983 */ /* 0x001ee20000100a00 */
[C---:B--2---:R-:W-:Y:S03]  /*1fc00*/  HMMA.16816.F32 R4, R20.reuse, R4, R16 ;  /* 0x000000041404723c */ /* 0x044fe60000001810 */
[----:B---3--:R0:W-:Y:S04]  /*1fc10*/  STL.64 [R1+0x2070], R8 ;  /* 0x0020700801007387 */ /* 0x0081e80000100a00 */
[----:B0-----:R-:W2:Y:S01]  /*1fc20*/  LDL.64 R8, [R1+0x20] ;  /* 0x0000200001087983 */ /* 0x001ea20000100a00 */
[----:B------:R-:W3:Y:S02]  /*1fc30*/  LDL.LU.64 R18, [R1+0x20a8] ;  /* 0x0020a80001127983 */ /* 0x000ee40000300a00 */
[----:B------:R-:W3:Y:S11]  /*1fc40*/  LDL.LU.64 R16, [R1+0x20a0] ;  /* 0x0020a00001107983 */ /* 0x000ef60000300a00 */
[----:B------:R-:W-:Y:S02]  /*1fc50*/  @!UPT UIADD3 URZ, URZ, URZ, URZ ;  /* 0x0000003f3f3ff290 */ /* 0x000fe4000fffe03f */
[----:B------:R0:W-:Y:S01]  /*1fc60*/  STL.64 [R1+0x400], R4 ;  /* 0x0004000401007387 */ /* 0x0001e20000100a00 */
[----:B------:R-:W-:Y:S04]  /*1fc70*/  STL.64 [R1+0x408], R6 ;  /* 0x0004080601007387 */ /* 0x000fe80000100a00 */
[----:B0-----:R-:W3:Y:S02]  /*1fc80*/  LDL.LU.64 R4, [R1+0x2098] ;  /* 0x0020980001047983 */ /* 0x001ee40000300a00 */
[C---:B---3--:R-:W-:Y:S01]  /*1fc90*/  HMMA.16816.F32 R16, R20.reuse, R4, R16 ;  /* 0x000000041410723c */ /* 0x048fe20000001810 */
[----:B------:R-:W-:Y:S02]  /*1fca0*/  IMAD.MOV.U32 R10, RZ, RZ, R4 ;  /* 0x000000ffff0a7224 */ /* 0x000fe400078e0004 */
[----:B------:R-:W-:Y:S11]  /*1fcb0*/  IMAD.MOV.U32 R2, RZ, RZ, R5 ;  /* 0x000000ffff027224 */ /* 0x000ff600078e0005 */
[----:B------:R-:W-:Y:S09]  /*1fcc0*/  @!UPT UIADD3 URZ, URZ, URZ, URZ ;  /* 0x0000003f3f3ff290 */ /* 0x000ff2000fffe03f */
[----:B------:R0:W-:Y:S01]  /*1fcd0*/  STL.64 [R1+0x3f0], R16 ;  /* 0x0003f01001007387 */ /* 0x0001e20000100a00 */
[----:B------:R1:W-:Y:S03]  /*1fce0*/  STL.64 [R1+0x3f8], R18 ;  /* 0x0003f81201007387 */ /* 0x0003e60000100a00 */
[----:B0-----:R-:W1:Y:S01]  /*1fcf0*/  LDL.LU.64 R16, [R1+0x2090] ;  /* 0x0020900001107983 */ /* 0x001e620000300a00 */
[----:B------:R-:W4:Y:S01]  /*1fd00*/  LDL.LU.64 R4, [R1+0x2088] ;  /* 0x0020880001047983 */ /* 0x000f220000300a00 */
[C---:B-1----:R-:W-:Y:S08]  /*1fd10*/  HMMA.16816.F32 R16, R20.reuse, R16, R24 ;  /* 0x000000101410723c */ /* 0x042ff00000001818 */
[----:B----4-:R-:W-:Y:S01]  /*1fd20*/  HMMA.16816.F32 R12, R20, R4, R12 ;  /* 0x00000004140c723c */ /* 0x010fe2000000180c */
[----:B------:R-:W2:Y:S01]  /*1fd30*/  LDL.LU.64 R26, [R1+0x2080] ;  /* 0x00208000011a7983 */ /* 0x000ea20000300a00 */
[----:B------:R-:W2:Y:S05]  /*1fd40*/  LDL.LU.64 R24, [R1+0x2078] ;  /* 0x0020780001187983 */ /* 0x000eaa0000300a00 */
[----:B------:R-:W-:-:S02]  /*1fd50*/  IMAD.MOV.U32 R20, RZ, RZ, R10 ;  /* 0x000000ffff147224 */ /* 0x000fc400078e000a */
[----:B------:R-:W-:-:S06]  /*1fd60*/  IMAD.MOV.U32 R21, RZ, RZ, R2 ;  /* 0x000000ffff157224 */ /* 0x000fcc00078e0002 */
[----:B------:R0:W-:Y:S01]  /*1fd70*/  STL.64 [R1+0x3e0], R16 ;  /* 0x0003e01001007387 */ /* 0x0001e20000100a00 */
[----:B------:R1:W-:Y:S03]  /*1fd80*/  STL.64 [R1+0x3e8], R18 ;  /* 0x0003e81201007387 */ /* 0x0003e60000100a00 */
[----:B0-----:R-:W3:Y:S01]  /*1fd90*/  LDL.LU.64 R16, [R1+0x660] ;  /* 0x0006600001107983 */ /* 0x001ee20000300a00 */
[----:B-1----:R-:W3:Y:S03]  /*1fda0*/  LDL.LU.64 R18, [R1+0x668] ;  /* 0x0006680001127983 */ /* 0x002ee60000300a00 */
[----:B------:R-:W-:Y:S02]  /*1fdb0*/  STL.64 [R1+0x340], R12 ;  /* 0x0003400c01007387 */ /* 0x000fe40000100a00 */
[----:B------:R-:W-:Y:S01]  /*1fdc0*/  STL.64 [R1+0x348], R14 ;  /* 0x0003480e01007387 */ /* 0x000fe20000100a00 */
[----:B------:R0:W-:Y:S04]  /*1fdd0*/  STL.64 [R1+0x2030], R4 ;  /* 0x0020300401007387 */ /* 0x0001e80000100a00 */
[----:B0-----:R-:W2:Y:S01]  /*1fde0*/  LDL.LU.64 R4, [R1+0x6a0] ;  /* 0x0006a00001047983 */ /* 0x001ea20000300a00 */
[----:B------:R-:W2:Y:S02]  /*1fdf0*/  LDL.LU.64 R6, [R1+0x6a8] ;  /* 0x0006a80001067983 */ /* 0x000ea40000300a00 */
[----:B------:R0:W-:Y:S02]  /*1fe00*/  STL.64 [R1+0x2038], R20 ;  /* 0x0020381401007387 */ /* 0x0001e40000100a00 */
[----:B0-----:R-:W4:Y:S04]  /*1fe10*/  LDL.64 R20, [R1+0x40] ;  /* 0x0000400001147983 */ /* 0x001f280000100a00 */
[----:B----4-:R0:W-:Y:S04]  /*1fe20*/  STL.64 [R1+0x2040], R20 ;  /* 0x0020401401007387 */ /* 0x0101e80000100a00 */
[----:B0-----:R-:W4:Y:S01]  /*1fe30*/  LDL.LU.64 R20, [R1+0x370] ;  /* 0x0003700001147983 */ /* 0x001f220000300a00 */
[----:B------:R-:W3:Y:S01]  /*1fe40*/  LDL.LU.64 R22, [R1+0x378] ;  /* 0x0003780001167983 */ /* 0x000ee20000300a00 */
[C---:B--2---:R-:W-:Y:S02]  /*1fe50*/  HMMA.16816.F32 R4, R24.reuse, R8, R4 ;  /* 0x000000081804723c */ /* 0x044fe40000001804 */
[----:B---3--:R-:W-:Y:S01]  /*1fe60*/  STL.64 [R1+0x2060], R22 ;  /* 0x0020601601007387 */ /* 0x008fe20000100a00 */
[----:B----4-:R0:W-:Y:S03]  /*1fe70*/  STL.64 [R1+0x2058], R20 ;  /* 0x0020581401007387 */ /* 0x0101e60000100a00 */
[----:B0-----:R-:W2:Y:S01]  /*1fe80*/  LDL.LU.64 R20, [R1+0x650] ;  /* 0x0006500001147983 */ /* 0x001ea20000300a00 */
[----:B------:R-:W2:Y:S02]  /*1fe90*/  LDL.LU.64 R22, [R1+0x658] ;  /* 0x0006580001167983 */ /* 0x000ea40000300a00 */
[----:B------:R-:W3:Y:S02]  /*1fea0*/  LDL.LU.64 R12, [R1+0x1c0] ;  /* 0x0001c000010c7983 */ /* 0x000ee40000300a00 */
[----:B------:R-:W3:Y:S11]  /*1feb0*/  LDL.LU.64 R14, [R1+0x1c8] ;  /* 0x0001c800010e7983 */ /* 0x000ef60000300a00 */
[----:B------:R-:W-:Y:S01]  /*1fec0*/  @!UPT UIADD3 URZ, URZ, URZ, URZ ;  /* 0x0000003f3f3ff290 */ /* 0x000fe2000fffe03f */
[----:B------:R-:W-:Y:S01]  /*1fed0*/  STL.64 [R1+0x3b0], R4 ;  /* 0x0003b00401007387 */ /* 0x000fe20000100a00 */
[----:B------:R0:W-:Y:S02]  /*1fee0*/  STL.64 [R1+0x3b8], R6 ;  /* 0x0003b80601007387 */ /* 0x0001e40000100a00 */
[----:B0-----:R-:W-:Y:S02]  /*1fef0*/  IMAD.MOV.U32 R7, RZ, RZ, R8 ;  /* 0x000000ffff077224 */ /* 0x001fe400078e0008 */
[----:B------:R-:W-:Y:S02]  /*1ff00*/  IMAD.MOV.U32 R6, RZ, RZ, R9 ;  /* 0x000000ffff067224 */ /* 0x000fe400078e0009 */
[----:B------:R-:W4:Y:S02]  /*1ff10*/  LDL.LU.64 R8, [R1+0x2070] ;  /* 0x0020700001087983 */ /* 0x000f240000300a00 */
[C---:B----4-:R-:W-:Y:S01]  /*1ff20*/  HMMA.16816.F32 R16, R24.reuse, R8, R16 ;  /* 0x000000081810723c */ /* 0x050fe20000001810 */
[----:B------:R-:W-:Y:S11]  /*1ff30*/  IMAD.MOV.U32 R2, RZ, RZ, R9 ;  /* 0x000000ffff027224 */ /* 0x000ff600078e0009 */
[----:B------:R-:W-:Y:S11]  /*1ff40*/  @!UPT UIADD3 URZ, URZ, URZ, URZ ;  /* 0x0000003f3f3ff290 */ /* 0x000ff6000fffe03f */
[----:B------:R0:W-:Y:S01]  /*1ff50*/  STL.64 [R1+0x3a0], R16 ;  /* 0x0003a01001007387 */ /* 0x0001e20000100a00 */
[----:B------:R-:W-:Y:S02]  /*1ff60*/  STL.64 [R1+0x3a8], R18 ;  /* 0x0003a81201007387 */ /* 0x000fe40000100a00 */
[----:B0-----:R-:W-:Y:S02]  /*1ff70*/  IMAD.MOV.U32 R17, RZ, RZ, R8 ;  /* 0x000000ffff117224 */ /* 0x001fe400078e0008 */
[----:B------:R-:W2:Y:S02]  /*1ff80*/  LDL.LU.64 R8, [R1+0x2068] ;  /* 0x0020680001087983 */ /* 0x000ea40000300a00 */
[C---:B--2---:R-:W-:Y:S02]  /*1ff90*/  HMMA.16816.F32 R8, R24.reuse, R8, R20 ;  /* 0x000000081808723c */ /* 0x044fe40000001814 */
[----:B------:R-:W2:Y:S01]  /*1ffa0*/  LDL.LU.64 R22, [R1+0x2060] ;  /* 0x0020600001167983 */ /* 0x000ea20000300a00 */
[----:B------:R-:W2:Y:S11]  /*1ffb0*/  LDL.LU.64 R20, [R1+0x2058] ;  /* 0x0020580001147983 */ /* 0x000eb60000300a00 */
[----:B------:R-:W-:Y:S09]  /*1ffc0*/  @!UPT UIADD3 URZ, URZ, URZ, URZ ;  /* 0x0000003f3f3ff290 */ /* 0x000ff2000fffe03f */
[----:B------:R-:W-:Y:S01]  /*1ffd0*/  STL.64 [R1+0x390], R8 ;  /* 0x0003900801007387 */ /* 0x000fe20000100a00 */
[----:B------:R0:W-:Y:S03]  /*1ffe0*/  STL.64 [R1+0x398], R10 ;  /* 0x0003980a01007387 */ /* 0x0001e60000100a00 */
[----:B0-----:R-:W4:Y:S01]  /*1fff0*/  LDL.LU.64 R10, [R1+0x2050] ;  /* 0x00205000010a7983 */ /* 0x001f220000300a00 */
[----:B------:R-:W2:Y:S02]  /*20000*/  LDL.LU.64 R8, [R1+0x2048] ;  /* 0x0020480001087983 */ /* 0x000ea40000300a00 */
[----:B------:R-:W3:Y:S01]  /*20010*/  LDL.64 R4, [R1+0x70] ;  /* 0x0000700001047983 */ /* 0x000ee20000100a00 */
[C---:B--2---:R-:W-:Y:S11]  /*20020*/  HMMA.16816.F32 R20, R24.reuse, R8, R20 ;  /* 0x000000081814723c */ /* 0x044ff60000001814 */
[----:B------:R-:W-:Y:S11]  /*20030*/  @!UPT UIADD3 URZ, URZ, URZ, URZ ;  /* 0x0000003f3f3ff290 */ /* 0x000ff6000fffe03f */
[----:B------:R-:W-:Y:S01]  /*20040*/  @!UPT UIADD3 URZ, URZ, URZ, URZ ;  /* 0x0000003f3f3ff290 */ /* 0x000fe2000fffe03f */
[----:B------:R0:W-:Y:S01]  /*20050*/  STL.64 [R1+0x380], R20 ;  /* 0x0003801401007387 */ /* 0x0001e20000100a00 */
[----:B------:R-:W-:Y:S03]  /*20060*/  STL.64 [R1+0x388], R22 ;  /* 0x0003881601007387 */ /* 0x000fe60000100a00 */
[----:B0-----:R-:W2:Y:S01]  /*20070*/  LDL.LU.64 R20, [R1+0x2040] ;  /* 0x0020400001147983 */ /* 0x001ea20000300a00 */
[----:B----4-:R-:W-:Y:S02]  /*20080*/  STL.64 [R1+0x1fd8], R10 ;  /* 0x001fd80a01007387 */ /* 0x010fe40000100a00 */
[----:B------:R0:W-:Y:S02]  /*20090*/  STL.64 [R1+0x1fd0], R8 ;  /* 0x001fd00801007387 */ /* 0x0001e40000100a00 */
[----:B0-----:R-:W4:Y:S04]  /*200a0*/  LDL.LU.64 R8, [R1] ;  /* 0x0000000001087983 */ /* 0x001f280000300a00 */
[----:B----4-:R0:W-:Y:S04]  /*200b0*/  STL.64 [R1+0x1ff0], R8 ;  /* 0x001ff00801007387 */ /* 0x0101e80000100a00 */
[----:B0-----:R-:W2:Y:S01]  /*200c0*/  LDL.LU.64 R8, [R1+0x240] ;  /* 0x0002400001087983 */ /* 0x001ea20000300a00 */
[----:B------:R-:W2:Y:S02]  /*200d0*/  LDL.LU.64 R10, [R1+0x248] ;  /* 0x00024800010a7983 */ /* 0x000ea40000300a00 */
[C---:B--2---:R-:W-:Y:S11]  /*200e0*/  HMMA.16816.F32 R8, R24.reuse, R20, R8 ;  /* 0x000000141808723c */ /* 0x044ff60000001808 */
[----:B------:R-:W-:Y:S11]  /*200f0*/  @!UPT UIADD3 URZ, URZ, URZ, URZ ;  /* 0x0000003f3f3ff290 */ /* 0x000ff6000fffe03f */
[----:B------:R-:W-:Y:S01]  /*20100*/  @!UPT UIADD3 URZ, URZ, URZ, URZ ;  /* 0x0000003f3f3ff290 */ /* 0x000fe2000fffe03f */
[----:B------:R0:W-:Y:S01]  /*20110*/  STL.64 [R1+0x370], R8 ;  /* 0x0003700801007387 */ /* 0x0001e20000100a00 */
[----:B------:R-:W-:Y:S02]  /*20120*/  STL.64 [R1+0x378], R10 ;  /* 0x0003780a01007387 */ /* 0x000fe40000100a00 */
[----:B0-----:R-:W-:Y:S02]  /*20130*/  IMAD.MOV.U32 R9, RZ, RZ, R20 ;  /* 0x000000ffff097224 */ /* 0x001fe400078e0014 */
[----:B------:R-:W-:Y:S02]  /*20140*/  IMAD.MOV.U32 R8, RZ, RZ, R21 ;  /* 0x000000ffff087224 */ /* 0x000fe400078e0015 */
[----:B------:R-:W3:Y:S02]  /*20150*/  LDL.LU.64 R20, [R1+0x2038] ;  /* 0x0020380001147983 */ /* 0x000ee40000300a00 */
[----:B---3--:R-:W-:Y:S11]  /*20160*/  HMMA.16816.F32 R12, R24, R20, R12 ;  /* 0x00000014180c723c */ /* 0x008ff6000000180c */
[----:B------:R-:W-:Y:S11]  /*20170*/  @!UPT UIADD3 URZ, URZ, URZ, URZ ;  /* 0x0000003f3f3ff290 */ /* 0x000ff6000fffe03f */
[----:B------:R-:W-:Y:S01]  /*20180*/  @!UPT UIADD3 URZ, URZ, URZ, URZ ;  /* 0x0000003f3f3ff290 */ /* 0x000fe2000fffe03f */
[----:B------:R0:W-:Y:S01]  /*20190*/  STL.64 [R1+0x360], R12 ;  /* 0x0003600c01007387 */ /* 0x0001e20000100a00 */
[----:B------:R1:W-:Y:S03]  /*201a0*/  STL.64 [R1+0x368], R14 ;  /* 0x0003680e01007387 */ /* 0x0003e60000100a00 */
[----:B0-----:R-:W2:Y:S01]  /*201b0*/  LDL.LU.64 R12, [R1+0x1b0] ;  /* 0x0001b000010c7983 */ /* 0x001ea20000300a00 */
[----:B-1----:R-:W2:Y:S02]  /*201c0*/  LDL.LU.64 R14, [R1+0x1b8] ;  /* 0x0001b800010e7983 */ /* 0x002ea40000300a00 */
[----:B------:R0:W-:Y:S02]  /*201d0*/  STL.64 [R1+0x1fb8], R20 ;  /* 0x001fb81401007387 */ /* 0x0001e40000100a00 */
[----:B0-----:R-:W-:Y:S02]  /*201e0*/  IMAD.MOV.U32 R20, RZ, RZ, R9 ;  /* 0x000000ffff147224 */ /* 0x001fe400078e0009 */
[----:B------:R-:W-:-:S02]  /*201f0*/  IMAD.MOV.U32 R21, RZ, RZ, R8 ;  /* 0x000000ffff157224 */ /* 0x000fc400078e0008 */
[----:B------:R-:W3:Y:S01]  /*20200*/  LDL.LU.64 R8, [R1+0x540] ;  /* 0x0005400001087983 */ /* 0x000ee20000300a00 */
[----:B------:R-:W4:Y:S03]  /*20210*/  LDL.LU.64 R10, [R1+0x548] ;  /* 0x00054800010a7983 */ /* 0x000f260000300a00 */
[----:B----4-:R-:W-:Y:S01]  /*20220*/  STL.64 [R1+0x2000], R10 ;  /* 0x0020000a01007387 */ /* 0x010fe20000100a00 */
[----:B---3--:R0:W-:Y:S02]  /*20230*/  STL.64 [R1+0x1ff8], R8 ;  /* 0x001ff80801007387 */ /* 0x0081e40000100a00 */
[----:B0-----:R-:W-:Y:S02]  /*20240*/  IMAD.MOV.U32 R8, RZ, RZ, R7 ;  /* 0x000000ffff087224 */ /* 0x001fe400078e0007 */
[----:B------:R-:W-:-:S05]  /*20250*/  IMAD.MOV.U32 R9, RZ, RZ, R6 ;  /* 0x000000ffff097224 */ /* 0x000fca00078e0006 */
[----:B------:R0:W-:Y:S04]  /*20260*/  STL.64 [R1+0x2028], R8 ;  /* 0x0020280801007387 */ /* 0x0001e80000100a00 */
[----:B0-----:R-:W3:Y:S01]  /*20270*/  LDL.LU.64 R8, [R1+0x110] ;  /* 0x0001100001087983 */ /* 0x001ee20000300a00 */
[----:B------:R-:W3:Y:S02]  /*20280*/  LDL.LU.64 R10, [R1+0x118] ;  /* 0x00011800010a7983 */ /* 0x000ee40000300a00 */
[----:B------:R0:W-:Y:S02]  /*20290*/  STL.64 [R1+0x1fc8], R20 ;  /* 0x001fc81401007387 */ /* 0x0001e40000100a00 */
[----:B0-----:R-:W4:Y:S01]  /*202a0*/  LDL.LU.64 R20, [R1+0x520] ;  /* 0x0005200001147983 */ /* 0x001f220000300a00 */
[----:B------:R-:W3:Y:S01]  /*202b0*/  LDL.LU.64 R22, [R1+0x528] ;  /* 0x0005280001167983 */ /* 0x000ee20000300a00 */
[----:B--2---:R-:W-:Y:S02]  /*202c0*/  HMMA.16816.F32 R12, R24, R4, R12 ;  /* 0x00000004180c723c */ /* 0x004fe4000000180c */
[----:B---3--:R-:W-:Y:S01]  /*202d0*/  STL.64 [R1+0x1fe8], R22 ;  /* 0x001fe81601007387 */ /* 0x008fe20000100a00 */
[----:B----4-:R0:W-:Y:S03]  /*202e0*/  STL.64 [R1+0x1fe0], R20 ;  /* 0x001fe01401007387 */ /* 0x0101e60000100a00 */
[----:B0-----:R-:W2:Y:S01]  /*202f0*/  LDL.LU.64 R20, [R1+0x530] ;  /* 0x0005300001147983 */ /* 0x001ea20000300a00 */
[----:B------:R-:W3:Y:S03]  /*20300*/  LDL.LU.64 R22, [R1+0x538] ;  /* 0x0005380001167983 */ /* 0x000ee60000300a00 */
[----:B---3--:R-:W-:Y:S01]  /*20310*/  STL.64 [R1+0x2010], R22 ;  /* 0x0020101601007387 */ /* 0x008fe20000100a00 */
[----:B--2---:R0:W-:Y:S03]  /*20320*/  STL.64 [R1+0x2008], R20 ;  /* 0x0020081401007387 */ /* 0x0041e60000100a00 */
[----:B0-----:R-:W2:Y:S01]  /*20330*/  LDL.LU.64 R20, [R1+0x5c0] ;  /* 0x0005c00001147983 */ /* 0x001ea20000300a00 */
[----:B------:R-:W2:Y:S08]  /*20340*/  LDL.LU.64 R22, [R1+0x5c8] ;  /* 0x0005c80001167983 */ /* 0x000eb00000300a00 */
[----:B------:R0:W-:Y:S02]  /*20350*/  STL.64 [R1+0x350], R12 ;  /* 0x0003500c01007387 */ /* 0x0001e40000100a00 */
[----:B------:R1:W-:Y:S02]  /*20360*/  STL.64 [R1+0x358], R14 ;  /* 0x0003580e01007387 */ /* 0x0003e40000100a00 */
[----:B0-----:R-:W-:-:S02]  /*20370*/  IMAD.MOV.U32 R13, RZ, RZ, R4 ;  /* 0x000000ffff0d7224 */ /* 0x001fc400078e0004 */
[----:B------:R-:W-:Y:S02]  /*20380*/  IMAD.MOV.U32 R12, RZ, RZ, R5 ;  /* 0x000000ffff0c7224 */ /* 0x000fe400078e0005 */
[----:B------:R-:W3:Y:S01]  /*20390*/  LDL.LU.64 R4, [R1+0x2030] ;  /* 0x0020300001047983 */ /* 0x000ee20000300a00 */
[----:B------:R-:W4:Y:S01]  /*203a0*/  LDL R16, [R1+0xf70] ;  /* 0x000f700001107983 */ /* 0x000f220000100800 */
[----:B---3--:R-:W-:Y:S02]  /*203b0*/  HMMA.16816.F32 R24, R24, R4, R8 ;  /* 0x000000041818723c */ /* 0x008fe40000001808 */
[----:B------:R-:W2:Y:S01]  /*203c0*/  LDL.LU.64 R8, [R1+0x2028] ;  /* 0x0020280001087983 */ /* 0x000ea20000300a00 */
[----:B-1----:R-:W-:Y:S02]  /*203d0*/  IMAD.MOV.U32 R15, RZ, RZ, R4 ;  /* 0x000000ffff0f7224 */ /* 0x002fe400078e0004 */
[----:B------:R-:W-:Y:S11]  /*203e0*/  IMAD.MOV.U32 R14, RZ, RZ, R5 ;  /* 0x000000ffff0e7224 */ /* 0x000ff600078e0005 */
[----:B------:R-:W-:Y:S07]  /*203f0*/  @!UPT UIADD3 URZ, URZ, URZ, URZ ;  /* 0x0000003f3f3ff290 */ /* 0x000fee000fffe03f */
[----:B------:R-:W-:Y:S01]  /*20400*/  STL.64 [R1+0x2a0], R24 ;  /* 0x0002a01801007387 */ /* 0x000fe20000100a00 */
[----:B------:R0:W-:Y:S02]  /*20410*/  STL.64 [R1+0x2a8], R26 ;  /* 0x0002a81a01007387 */ /* 0x0001e40000100a00 */
[----:B------:R-:W2:Y:S02]  /*20420*/  LDL.LU.64 R6, [R1+0x2020] ;  /* 0x0020200001067983 */ /* 0x000ea40000300a00 */
[----:B------:R-:W2:Y:S01]  /*20430*/  LDL.LU.64 R4, [R1+0x2018] ;  /* 0x0020180001047983 */ /* 0x000ea20000300a00 */
[----:B0-----:R-:W3:Y:S01]  /*20440*/  LDL R27, [R1+0x720] ;  /* 0x00072000011b7983 */ /* 0x001ee20000100800 */
[----:B--2---:R-:W-:Y:S03]  /*20450*/  HMMA.16816.F32 R8, R4, R8, R20 ;  /* 0x000000080408723c */ /* 0x004fe60000001814 */
[----:B---3--:R-:W-:Y:S01]  /*20460*/  STL [R1+0x1fc0], R27 ;  /* 0x001fc01b01007387 */ /* 0x008fe20000100800 */
[----:B------:R-:W2:Y:S02]  /*20470*/  LDL.LU.64 R22, [R1+0x2010] ;  /* 0x0020100001167983 */ /* 0x000ea40000300a00 */
[----:B------:R-:W2:Y:S11]  /*20480*/  LDL.LU.64 R20, [R1+0x2008] ;  /* 0x0020080001147983 */ /* 0x000eb60000300a00 */
[----:B------:R-:W-:Y:S06]  /*20490*/  @!UPT UIADD3 URZ, URZ, URZ, URZ ;  /* 0x0000003f3f3ff290 */ /* 0x000fec000fffe03f */
[----:B------:R-:W-:Y:S01]  /*204a0*/  STL.64 [R1+0x290], R8 ;  /* 0x0002900801007387 */ /* 0x000fe20000100a00 */
[----:B------:R0:W-:Y:S03]  /*204b0*/  STL.64 [R1+0x298], R10 ;  /* 0x0002980a01007387 */ /* 0x0001e60000100a00 */
[----:B0-----:R-:W3:Y:S01]  /*204c0*/  LDL.LU.64 R10, [R1+0x2000] ;  /* 0x00200000010a7983 */ /* 0x001ee20000300a00 */
[----:B------:R-:W3:Y:S02]  /*204d0*/  LDL.LU.64 R8, [R1+0x1ff8] ;  /* 0x001ff80001087983 */ /* 0x000ee40000300a00 */
[----:B------:R-:W-:Y:S02]  /*204e0*/  IMAD.MOV.U32 R24, RZ, RZ, R17 ;  /* 0x000000ffff187224 */ /* 0x000fe400078e0011 */
[----:B------:R-:W-:-:S07]  /*204f0*/  IMAD.MOV.U32 R25, RZ, RZ, R2 ;  /* 0x000000ffff197224 */ /* 0x000fce00078e0002 */
[C---:B---3--:R-:W-:Y:S01]  /*20500*/  HMMA.16816.F32 R24, R4.reuse, R24, R8 ;  /* 0x000000180418723c */ /* 0x048fe20000001808 */
[----:B------:R-:W2:Y:S11]  /*20510*/  LDL.LU.64 R8, [R1+0x1ff0] ;  /* 0x001ff00001087983 */ /* 0x000eb60000300a00 */
[----:B------:R-:W-:Y:S11]  /*20520*/  @!UPT UIADD3 URZ, URZ, URZ, URZ ;  /* 0x0000003f3f3ff290 */ /* 0x000ff6000fffe03f */
[----:B------:R0:W-:Y:S01]  /*20530*/  STL.64 [R1+0x280], R24 ;  /* 0x0002801801007387 */ /* 0x0001e20000100a00 */
[----:B------:R1:W-:Y:S03]  /*20540*/  STL.64 [R1+0x288], R26 ;  /* 0x0002881a01007387 */ /* 0x0003e60000100a00 */
[----:B0-----:R-:W3:Y:S01]  /*20550*/  LDL.LU.64 R24, [R1+0x190] ;  /* 0x0001900001187983 */ /* 0x001ee20000300a00 */
[----:B-1----:R-:W3:Y:S01]  /*20560*/  LDL.LU.64 R26, [R1+0x198] ;  /* 0x00019800011a7983 */ /* 0x002ee20000300a00 */
[C---:B--2---:R-:W-:Y:S01]  /*20570*/  HMMA.16816.F32 R20, R4.reuse, R8, R20 ;  /* 0x000000080414723c */ /* 0x044fe20000001814 */
[----:B------:R-:W-:Y:S02]  /*20580*/  IMAD.MOV.U32 R28, RZ, RZ, R8 ;  /* 0x000000ffff1c7224 */ /* 0x000fe400078e0008 */
[----:B------:R-:W-:Y:S11]  /*20590*/  IMAD.MOV.U32 R2, RZ, RZ, R9 ;  /* 0x000000ffff027224 */ /* 0x000ff600078e0009 */
[----:B------:R-:W-:Y:S09]  /*205a0*/  @!UPT UIADD3 URZ, URZ, URZ, URZ ;  /* 0x0000003f3f3ff290 */ /* 0x000ff2000fffe03f */
[----:B------:R-:W-:Y:S01]  /*205b0*/  STL.64 [R1+0x270], R20 ;  /* 0x0002701401007387 */ /* 0x000fe20000100a00 */
[----:B------:R0:W-:Y:S03]  /*205c0*/  STL.64 [R1+0x278], R22 ;  /* 0x0002781601007387 */ /* 0x0001e60000100a00 */
[----:B0-----:R-:W2:Y:S01]  /*205d0*/  LDL.LU.64 R22, [R1+0x1fe8] ;  /* 0x001fe80001167983 */ /* 0x001ea20000300a00 */
[----:B------:R-:W2:Y:S02]  /*205e0*/  LDL.LU.64 R20, [R1+0x1fe0] ;  /* 0x001fe00001147983 */ /* 0x000ea40000300a00 */
[----:B------:R-:W2:Y:S02]  /*205f0*/  LDL.LU.64 R10, [R1+0x1fd8] ;  /* 0x001fd800010a7983 */ /* 0x000ea40000300a00 */
[----:B------:R-:W2:Y:S02]  /*20600*/  LDL.LU.64 R8, [R1+0x1fd0] ;  /* 0x001fd00001087983 */ /* 0x000ea40000300a00 */
[----:B--2---:R-:W-:Y:S11]  /*20610*/  HMMA.16816.F32 R20, R4, R8, R20 ;  /* 0x000000080414723c */ /* 0x004ff60000001814 */
[----:B------:R-:W-:Y:S11]  /*20620*/  @!UPT UIADD3 URZ, URZ, URZ, URZ ;  /* 0x0000003f3f3ff290 */ /* 0x000ff6000fffe03f */
[----:B------:R-:W-:Y:S01]  /*20630*/  @!UPT UIADD3 URZ, URZ, URZ, URZ ;  /* 0x0000003f3f3ff290 */ /* 0x000fe2000fffe03f */
[----:B------:R0:W-:Y:S01]  /*20640*/  STL.64 [R1+0x260], R20 ;  /* 0x0002601401007387 */ /* 0x0001e20000100a00 */
[----:B------:R-:W-:Y:S03]  /*20650*/  STL.64 [R1+0x268], R22 ;  /* 0x0002681601007387 */ /* 0x000fe60000100a00 */
[----:B0-----:R-:W3:Y:S01]  /*20660*/  LDL.LU.64 R20, [R1+0x1fc8] ;  /* 0x001fc80001147983 */ /* 0x001ee20000300a00 */
[----:B------:R-:W-:Y:S02]  /*20670*/  STL.64 [R1+0x1f78], R10 ;  /* 0x001f780a01007387 */ /* 0x000fe40000100a00 */
[----:B------:R0:W-:Y:S02]  /*20680*/  STL.64 [R1+0x1f70], R8 ;  /* 0x001f700801007387 */ /* 0x0001e40000100a00 */
[----:B0-----:R-:W-:Y:S02]  /*20690*/  IMAD.MOV.U32 R8, RZ, RZ, R15 ;  /* 0x000000ffff087224 */ /* 0x001fe400078e000f */
[----:B------:R-:W-:-:S05]  /*206a0*/  IMAD.MOV.U32 R9, RZ, RZ, R14 ;  /* 0x000000ffff097224 */ /* 0x000fca00078e000e */
[----:B------:R0:W-:Y:S02]  /*206b0*/  STL.64 [R1+0x1fa0], R8 ;  /* 0x001fa00801007387 */ /* 0x0001e40000100a00 */
[----:B0-----:R-:W-:Y:S02]  /*206c0*/  IMAD.MOV.U32 R8, RZ, RZ, R13 ;  /* 0x000000ffff087224 */ /* 0x001fe400078e000d */
[----:B------:R-:W-:Y:S02]  /*206d0*/  IMAD.MOV.U32 R9, RZ, RZ, R12 ;  /* 0x000000ffff097224 */ /* 0x000fe400078e000c */
[----:B----4-:R-:W0:Y:S02]  /*206e0*/  LDSM.16.MT88.4 R12, [R16] ;  /* 0x00000000100c783b */ /* 0x010e240000004200 */
[----:B------:R-:W1:Y:S02]  /*206f0*/  LDSM.16.MT88.4 R16, [R16+0x80] ;  /* 0x000080001010783b */ /* 0x000e640000004200 */
[----:B0-----:R-:W-:Y:S02]  /*20700*/  STL.64 [R1+0x1fb0], R14 ;  /* 0x001fb00e01007387 */ /* 0x001fe40000100a00 */
[----:B------:R0:W-:Y:S02]  /*20710*/  STL.64 [R1+0x1fa8], R12 ;  /* 0x001fa80c01007387 */ /* 0x0001e40000100a00 */
[----:B0-----:R-:W2:Y:S01]  /*20720*/  LDL.LU.64 R12, [R1+0x4c0] ;  /* 0x0004c000010c7983 */ /* 0x001ea20000300a00 */
[----:B------:R-:W2:Y:S01]  /*20730*/  LDL.LU.64 R14, [R1+0x4c8] ;  /* 0x0004c800010e7983 */ /* 0x000ea20000300a00 */
[C---:B---3--:R-:W-:Y:S02]  /*20740*/  HMMA.16816.F32 R20, R4.reuse, R20, R24 ;  /* 0x000000140414723c */ /* 0x048fe40000001818 */
[----:B------:R-:W3:Y:S11]  /*20750*/  LDL.LU R27, [R1+0x1fc0] ;  /* 0x001fc000011b7983 */ /* 0x000ef60000300800 */
[----:B------:R-:W-:Y:S10]  /*20760*/  @!UPT UIADD3 URZ, URZ, URZ, URZ ;  /* 0x0000003f3f3ff290 */ /* 0x000ff4000fffe03f */
[----:B------:R0:W-:Y:S01]  /*20770*/  STL.64 [R1+0x250], R20 ;  /* 0x0002501401007387 */ /* 0x0001e20000100a00 */
[----:B------:R-:W-:Y:S03]  /*20780*/  STL.64 [R1+0x258], R22 ;  /* 0x0002581601007387 */ /* 0x000fe60000100a00 */
[----:B0-----:R-:W4:Y:S01]  /*20790*/  LDL.LU.64 R20, [R1+0x1fb8] ;  /* 0x001fb80001147983 */ /* 0x001f220000300a00 */
[----:B-1----:R-:W-:Y:S02]  /*207a0*/  STL.64 [R1+0x1f30], R18 ;  /* 0x001f301201007387 */ /* 0x002fe40000100a00 */
[----:B------:R0:W-:Y:S02]  /*207b0*/  STL.64 [R1+0x1f28], R16 ;  /* 0x001f281001007387 */ /* 0x0001e40000100a00 */
[----:B0-----:R-:W4:Y:S01]  /*207c0*/  LDL.LU.64 R16, [R1+0x470] ;  /* 0x0004700001107983 */ /* 0x001f220000300a00 */
[----:B------:R-:W4:Y:S01]  /*207d0*/  LDL.LU.64 R18, [R1+0x478] ;  /* 0x0004780001127983 */ /* 0x000f220000300a00 */
[C---:B--2---:R-:W-:Y:S08]  /*207e0*/  HMMA.16816.F32 R8, R4.reuse, R8, R12 ;  /* 0x000000080408723c */ /* 0x044ff0000000180c */
[----:B----4-:R-:W-:Y:S01]  /*207f0*/  HMMA.16816.F32 R20, R4, R20, R16 ;  /* 0x000000140414723c */ /* 0x010fe20000001810 */
[----:B------:R-:W2:Y:S11]  /*20800*/  LDL.LU.64 R16, [R1+0x10] ;  /* 0x0000100001107983 */ /* 0x000eb60000300a00 */
[----:B------:R-:W-:Y:S11]  /*20810*/  @!UPT UIADD3 URZ, URZ, URZ, URZ ;  /* 0x0000003f3f3ff290 */ /* 0x000ff6000fffe03f */
[----:B------:R-:W-:Y:S01]  /*20820*/  STL.64 [R1+0x240], R20 ;  /* 0x0002401401007387 */ /* 0x000fe20000100a00 */
[----:B------:R-:W-:Y:S02]  /*20830*/  STL.64 [R1+0x248], R22 ;  /* 0x0002481601007387 */ /* 0x000fe40000100a00 */
[----:B---3--:R-:W0:Y:S02]  /*20840*/  LDSM.16.MT88.4 R20, [R27+0x1000] ;  /* 0x001000001b14783b */ /* 0x008e240000004200 */
[----:B------:R-:W1:Y:S04]  /*20850*/  LDSM.16.MT88.4 R24, [R27+0x1080] ;  /* 0x001080001b18783b */ /* 0x000e680000004200 */
[----:B0-----:R-:W-:Y:S01]  /*20860*/  STL.64 [R1+0x1e88], R22 ;  /* 0x001e881601007387 */ /* 0x001fe20000100a00 */
[----:B------:R0:W-:Y:S03]  /*20870*/  STL.64 [R1+0x1e80], R20 ;  /* 0x001e801401007387 */ /* 0x0001e60000100a00 */
[----:B0-----:R-:W3:Y:S01]  /*20880*/  LDL.LU.64 R20, [R1+0x4b0] ;  /* 0x0004b00001147983 */ /* 0x001ee20000300a00 */
[----:B------:R-:W3:Y:S02]  /*20890*/  LDL.LU.64 R22, [R1+0x4b8] ;  /* 0x0004b80001167983 */ /* 0x000ee40000300a00 */
[----:B------:R-:W2:Y:S02]  /*208a0*/  LDL.LU.64 R14, [R1+0x1fb0] ;  /* 0x001fb000010e7983 */ /* 0x000ea40000300a00 */
[----:B------:R-:W2:Y:S01]  /*208b0*/  LDL.LU.64 R12, [R1+0x1fa8] ;  /* 0x001fa800010c7983 */ /* 0x000ea20000300a00 */
[----:B------:R0:W-:Y:S01]  /*208c0*/  STL.64 [R1+0x230], R8 ;  /* 0x0002300801007387 */ /* 0x0001e20000100a00 */
[----:B------:R-:W-:Y:S03]  /*208d0*/  STL.64 [R1+0x238], R10 ;  /* 0x0002380a01007387 */ /* 0x000fe60000100a00 */
[----:B0-----:R-:W3:Y:S01]  /*208e0*/  LDL.LU.64 R8, [R1+0x1fa0] ;  /* 0x001fa00001087983 */ /* 0x001ee20000300a00 */
[----:B-1----:R-:W-:Y:S02]  /*208f0*/  STL.64 [R1+0x1df8], R26 ;  /* 0x001df81a01007387 */ /* 0x002fe40000100a00 */
[----:B------:R0:W-:Y:S02]  /*20900*/  STL.64 [R1+0x1df0], R24 ;  /* 0x001df01801007387 */ /* 0x0001e40000100a00 */
[----:B0-----:R-:W-:-:S02]  /*20910*/  IMAD.MOV.U32 R24, RZ, RZ, R28 ;  /* 0x000000ffff187224 */ /* 0x001fc400078e001c */
[----:B------:R-:W-:Y:S01]  /*20920*/  IMAD.MOV.U32 R25, RZ, RZ, R2 ;  /* 0x000000ffff197224 */ /* 0x000fe200078e0002 */
[----:B------:R-:W4:Y:S01]  /*20930*/  LDL.LU R28, [R1+0x1f98] ;  /* 0x001f9800011c7983 */ /* 0x000f220000300800 */
[----:B------:R-:W2:Y:S02]  /*20940*/  LDL.LU R2, [R1+0x1f94] ;  /* 0x001f940001027983 */ /* 0x000ea40000300800 */
[----:B------:R-:W2:Y:S02]  /*20950*/  LDL R26, [R1+0x8] ;  /* 0x00000800011a7983 */ /* 0x000ea40000100800 */
[----:B------:R-:W2:Y:S01]  /*20960*/  LDL R27, [R1+0xc] ;  /* 0x00000c00011b7983 */ /* 0x000ea20000100800 */
[----:B---3--:R-:W-:Y:S01]  /*20970*/  HMMA.16816.F32 R4, R4, R8, R20 ;  /* 0x000000080404723c */ /* 0x008fe20000001814 */
[----:B--2---:R-:W-:Y:S01]  /*20980*/  STL.64 [R1+0x1f88], R26 ;  /* 0x001f881a01007387 */ /* 0x004fe20000100a00 */
[----:B------:R-:W-:Y:S02]  /*20990*/  STL.64 [R1+0x1f80], R24 ;  /* 0x001f801801007387 */ /* 0x000fe40000100a00 */
[----:B------:R-:W2:Y:S02]  /*209a0*/  LDL.LU.64 R20, [R1+0x6b0] ;  /* 0x0006b00001147983 */ /* 0x000ea40000300a00 */
[----:B------:R-:W2:Y:S11]  /*209b0*/  LDL.LU.64 R22, [R1+0x6b8] ;  /* 0x0006b80001167983 */ /* 0x000eb60000300a00 */
[----:B------:R-:W-:Y:S06]  /*209c0*/  @!UPT UIADD3 URZ, URZ, URZ, URZ ;  /* 0x0000003f3f3ff290 */ /* 0x000fec000fffe03f */
[----:B------:R-:W-:Y:S01]  /*209d0*/  STL.64 [R1+0x110], R4 ;  /* 0x0001100401007387 */ /* 0x000fe20000100a00 */
[----:B------:R-:W-:Y:S02]  /*209e0*/  STL.64 [R1+0x118], R6 ;  /* 0x0001180601007387 */ /* 0x000fe40000100a00 */
[----:B------:R0:W1:Y:S02]  /*209f0*/  LDSM.16.MT88.4 R4, [R3+0x1000] ;  /* 0x001000000304783b */ /* 0x0000640000004200 */
[----:B0-----:R-:W3:Y:S02]  /*20a00*/  LDL.LU R3, [R1+0x1f90] ;  /* 0x001f900001037983 */ /* 0x001ee40000300800 */
[----:B------:R-:W2:Y:S02]  /*20a10*/  LDL.LU.64 R24, [R1+0x690] ;  /* 0x0006900001187983 */ /* 0x000ea40000300a00 */
[----:B------:R-:W2:Y:S02]  /*20a20*/  LDL.LU.64 R26, [R1+0x698] ;  /* 0x00069800011a7983 */ /* 0x000ea40000300a00 */
[----:B------:R-:W2:Y:S01]  /*20a30*/  LDL.LU.64 R8, [R1+0x680] ;  /* 0x0006800001087983 */ /* 0x000ea20000300a00 */
[----:B------:R-:W2:Y:S04]  /*20a40*/  LDL.LU.64 R10, [R1+0x688] ;  /* 0x00068800010a7983 */ /* 0x000ea80000300a00 */
[----:B-1----:R-:W-:Y:S01]  /*20a50*/  STL.64 [R1+0x1d90], R6 ;  /* 0x001d900601007387 */ /* 0x002fe20000100a00 */
[----:B------:R0:W-:Y:S03]  /*20a60*/  STL.64 [R1+0x1d88], R4 ;  /* 0x001d880401007387 */ /* 0x0001e60000100a00 */
[----:B0-----:R-:W2:Y:S01]  /*20a70*/  LDL.LU.64 R4, [R1+0x80] ;  /* 0x0000800001047983 */ /* 0x001ea20000300a00 */
[----:B------:R-:W2:Y:S03]  /*20a80*/  LDL.64 R6, [R1+0x88] ;  /* 0x0000880001067983 */ /* 0x000ea60000100a00 */
[----:B--2---:R-:W-:Y:S01]  /*20a90*/  STL.64 [R1+0x1f40], R6 ;  /* 0x001f400601007387 */ /* 0x004fe20000100a00 */
[----:B------:R0:W-:Y:S03]  /*20aa0*/  STL.64 [R1+0x1f38], R4 ;  /* 0x001f380401007387 */ /* 0x0001e60000100a00 */
[----:B0-----:R-:W2:Y:S04]  /*20ab0*/  LDL.LU.64 R4, [R1+0x70] ;  /* 0x0000700001047983 */ /* 0x001ea80000300a00 */
[----:B--2---:R0:W-:Y:S04]  /*20ac0*/  STL.64 [R1+0x1f48], R4 ;  /* 0x001f480401007387 */ /* 0x0041e80000100a00 */
[----:B0-----:R-:W2:Y:S04]  /*20ad0*/  LDL.LU.64 R4, [R1+0x30] ;  /* 0x0000300001047983 */ /* 0x001ea80000300a00 */
[----:B--2---:R0:W-:Y:S04]  /*20ae0*/  STL.64 [R1+0x1f60], R4 ;  /* 0x001f600401007387 */ /* 0x0041e80000100a00 */
[----:B0-----:R-:W2:Y:S04]  /*20af0*/  LDL.LU.64 R4, [R1+0x40] ;  /* 0x0000400001047983 */ /* 0x001ea80000300a00 */
[----:B--2---:R0:W-:Y:S04]  /*20b00*/  STL.64 [R1+0x1f68], R4 ;  /* 0x001f680401007387 */ /* 0x0041e80000100a00 */
[----:B0-----:R-:W2:Y:S01]  /*20b10*/  LDL.LU.64 R4, [R1+0x20] ;  /* 0x0000200001047983 */ /* 0x001ea20000300a00 */
[C---:B------:R-:W-:Y:S08]  /*20b20*/  HMMA.16816.F32 R24, R12.reuse, R16, R24 ;  /* 0x000000100c18723c */ /* 0x040ff00000001818 */
[----:B--2---:R-:W-:Y:S11]  /*20b30*/  HMMA.16816.F32 R20, R12, R4, R20 ;  /* 0x000000040c14723c */ /* 0x004ff60000001814 */
[----:B------:R-:W-:Y:S11]  /*20b40*/  @!UPT UIADD3 URZ, URZ, URZ, URZ ;  /* 0x0000003f3f3ff290 */ /* 0x000ff6000fffe03f */
[----:B------:R-:W-:Y:S01]  /*20b50*/  @!UPT UIADD3 URZ, URZ, URZ, URZ ;  /* 0x0000003f3f3ff290 */ /* 0x000fe2000fffe03f */
[----:B------:R0:W-:Y:S01]  /*20b60*/  STL.64 [R1+0x1f0], R20 ;  /* 0x0001f01401007387 */ /* 0x0001e20000100a00 */
[----:B------:R-:W-:Y:S02]  /*20b70*/  STL.64 [R1+0x1f8], R22 ;  /* 0x0001f81601007387 */ /* 0x000fe40000100a00 */
[----:B0-----:R-:W-:Y:S02]  /*20b80*/  IMAD.MOV.U32 R21, RZ, RZ, R4 ;  /* 0x000000ffff157224 */ /* 0x001fe400078e0004 */
[----:B------:R-:W-:Y:S02]  /*20b90*/  IMAD.MOV.U32 R20, RZ, RZ, R5 ;  /* 0x000000ffff147224 */ /* 0x000fe400078e0005 */
[----:B------:R-:W2:Y:S01]  /*20ba0*/  LDL.LU.64 R4, [R1+0x670] ;  /* 0x0006700001047983 */ /* 0x000ea20000300a00 */
[----:B------:R-:W2:Y:S02]  /*20bb0*/  LDL.LU.64 R6, [R1+0x678] ;  /* 0x0006780001067983 */ /* 0x000ea40000300a00 */
[----:B------:R-:W-:Y:S02]  /*20bc0*/  STL.64 [R1+0x1e0], R24 ;  /* 0x0001e01801007387 */ /* 0x000fe40000100a00 */
[----:B------:R0:W-:Y:S02]  /*20bd0*/  STL.64 [R1+0x1e8], R26 ;  /* 0x0001e81a01007387 */ /* 0x0001e40000100a00 */
[----:B0-----:R-:W2:Y:S01]  /*20be0*/  LDL.LU.64 R26, [R1+0x1f88] ;  /* 0x001f8800011a7983 */ /* 0x001ea20000300a00 */
[----:B------:R-:W2:Y:S02]  /*20bf0*/  LDL.LU.64 R24, [R1+0x1f80] ;  /* 0x001f800001187983 */ /* 0x000ea40000300a00 */
[----:B------:R-:W-:-:S02]  /*20c00*/  IMAD.MOV.U32 R23, RZ, RZ, R16 ;  /* 0x000000ffff177224 */ /* 0x000fc400078e0010 */
[----:B------:R-:W-:-:S05]  /*20c10*/  IMAD.MOV.U32 R22, RZ, RZ, R17 ;  /* 0x000000ffff167224 */ /* 0x000fca00078e0011 */
[----:B------:R-:W-:Y:S01]  /*20c20*/  STL.64 [R1+0x1f58], R22 ;  /* 0x001f581601007387 */ /* 0x000fe20000100a00 */
[----:B------:R0:W-:Y:S03]  /*20c30*/  STL.64 [R1+0x1f50], R20 ;  /* 0x001f501401007387 */ /* 0x0001e60000100a00 */
[----:B0-----:R-:W3:Y:S01]  /*20c40*/  LDL.LU.64 R20, [R1+0x590] ;  /* 0x0005900001147983 */ /* 0x001ee20000300a00 */
[----:B------:R-:W3:Y:S02]  /*20c50*/  LDL.LU.64 R22, [R1+0x598] ;  /* 0x0005980001167983 */ /* 0x000ee40000300a00 */
[----:B------:R-:W3:Y:S02]  /*20c60*/  LDL.LU.64 R16, [R1+0x4d0] ;  /* 0x0004d00001107983 */ /* 0x000ee40000300a00 */
[----:B------:R-:W3:Y:S01]  /*20c70*/  LDL.LU.64 R18, [R1+0x4d8] ;  /* 0x0004d80001127983 */ /* 0x000ee20000300a00 */
[C---:B--2---:R-:W-:Y:S11]  /*20c80*/  HMMA.16816.F32 R8, R12.reuse, R24, R8 ;  /* 0x000000180c08723c */ /* 0x044ff60000001808 */
        /* <DEDUP_REMOVED lines=8> */
[----:B0-----:R-:W3:Y:S01]  /*20d10*/  LDL.LU.64 R24, [R1+0x580] ;  /* 0x0005800001187983 */ /* 0x001ee20000300a00 */
[----:B------:R-:W3:Y:S01]  /*20d20*/  LDL.LU.64 R26, [R1+0x588] ;  /* 0x00058800011a7983 */ /* 0x000ee20000300a00 */
[C---:B--2---:R-:W-:Y:S11]  /*20d30*/  HMMA.16816.F32 R4, R12.reuse, R8, R4 ;  /* 0x000000080c04723c */ /* 0x044ff60000001804 */
[----:B------:R-:W-:Y:S11]  /*20d40*/  @!UPT UIADD3 URZ, URZ, URZ, URZ ;  /* 0x0000003f3f3ff290 */ /* 0x000ff6000fffe03f */
[----:B------:R-:W-:Y:S01]  /*20d50*/  @!UPT UIADD3 URZ, URZ, URZ, URZ ;  /* 0x0000003f3f3ff290 */ /* 0x000fe2000fffe03f */
[----:B------:R0:W-:Y:S01]  /*20d60*/  STL.64 [R1+0x1c0], R4 ;  /* 0x0001c00401007387 */ /* 0x0001e20000100a00 */
[----:B------:R-:W-:Y:S03]  /*20d70*/  STL.64 [R1+0x1c8], R6 ;  /* 0x0001c80601007387 */ /* 0x000fe60000100a00 */
[----:B0-----:R-:W2:Y:S01]  /*20d80*/  LDL.LU.64 R4, [R1+0x1f68] ;  /* 0x001f680001047983 */ /* 0x001ea20000300a00 */
[----:B------:R-:W-:Y:S02]  /*20d90*/  STL.64 [R1+0x1ef0], R10 ;  /* 0x001ef00a01007387 */ /* 0x000fe40000100a00 */
[----:B------:R0:W-:Y:S02]  /*20da0*/  STL.64 [R1+0x1ee8], R8 ;  /* 0x001ee80801007387 */ /* 0x0001e40000100a00 */
[----:B0-----:R-:W2:Y:S01]  /*20db0*/  LDL.LU.64 R8, [R1+0x5a0] ;  /* 0x0005a00001087983 */ /* 0x001ea20000300a00 */
[----:B------:R-:W2:Y:S02]  /*20dc0*/  LDL.LU.64 R10, [R1+0x5a8] ;  /* 0x0005a800010a7983 */ /* 0x000ea40000300a00 */
[C---:B--2---:R-:W-:Y:S11]  /*20dd0*/  HMMA.16816.F32 R8, R12.reuse, R4, R8 ;  /* 0x000000040c08723c */ /* 0x044ff60000001808 */
[----:B------:R-:W-:Y:S11]  /*20de0*/  @!UPT UIADD3 URZ, URZ, URZ, URZ ;  /* 0x0000003f3f3ff290 */ /* 0x000ff6000fffe03f */
[----:B------:R-:W-:Y:S01]  /*20df0*/  @!UPT UIADD3 URZ, URZ, URZ, URZ ;  /* 0x0000003f3f3ff290 */ /* 0x000fe2000fffe03f */
[----:B------:R0:W-:Y:S01]  /*20e00*/  STL.64 [R1+0x1b0], R8 ;  /* 0x0001b00801007387 */ /* 0x0001e20000100a00 */
[----:B------:R1:W-:Y:S02]  /*20e10*/  STL.64 [R1+0x1b8], R10 ;  /* 0x0001b80a01007387 */ /* 0x0003e40000100a00 */
[----:B0-----:R-:W-:Y:S02]  /*20e20*/  IMAD.MOV.U32 R9, RZ, RZ, R4 ;  /* 0x000000ffff097224 */ /* 0x001fe400078e0004 */
[----:B------:R-:W-:Y:S02]  /*20e30*/  IMAD.MOV.U32 R8, RZ, RZ, R5 ;  /* 0x000000ffff087224 */ /* 0x000fe400078e0005 */
[----:B------:R-:W3:Y:S02]  /*20e40*/  LDL.LU.64 R4, [R1+0x1f60] ;  /* 0x001f600001047983 */ /* 0x000ee40000300a00 */
[----:B---3--:R-:W-:Y:S01]  /*20e50*/  HMMA.16816.F32 R20, R12, R4, R20 ;  /* 0x000000040c14723c */ /* 0x008fe20000001814 */
[----:B-1----:R-:W-:-:S02]  /*20e60*/  IMAD.MOV.U32 R11, RZ, RZ, R4 ;  /* 0x000000ffff0b7224 */ /* 0x002fc400078e0004 */
[----:B------:R-:W-:Y:S11]  /*20e70*/  IMAD.MOV.U32 R10, RZ, RZ, R5 ;  /* 0x000000ffff0a7224 */ /* 0x000ff600078e0005 */
[----:B------:R-:W-:Y:S09]  /*20e80*/  @!UPT UIADD3 URZ, URZ, URZ, URZ ;  /* 0x0000003f3f3ff290 */ /* 0x000ff2000fffe03f */
[----:B------:R-:W-:Y:S01]  /*20e90*/  STL.64 [R1+0x1a0], R20 ;  /* 0x0001a01401007387 */ /* 0x000fe20000100a00 */
[----:B------:R0:W-:Y:S03]  /*20ea0*/  STL.64 [R1+0x1a8], R22 ;  /* 0x0001a81601007387 */ /* 0x0001e60000100a00 */
[----:B0-----:R-:W2:Y:S01]  /*20eb0*/  LDL.LU.64 R22, [R1+0x1f58] ;  /* 0x001f580001167983 */ /* 0x001ea20000300a00 */
[----:B------:R-:W3:Y:S02]  /*20ec0*/  LDL.LU.64 R20, [R1+0x1f50] ;  /* 0x001f500001147983 */ /* 0x000ee40000300a00 */
[----:B------:R-:W2:Y:S02]  /*20ed0*/  LDL.LU.64 R4, [R1+0x1f48] ;  /* 0x001f480001047983 */ /* 0x000ea40000300a00 */
[C---:B--2---:R-:W-:Y:S11]  /*20ee0*/  HMMA.16816.F32 R24, R12.reuse, R4, R24 ;  /* 0x000000040c18723c */ /* 0x044ff60000001818 */
[----:B------:R-:W-:Y:S11]  /*20ef0*/  @!UPT UIADD3 URZ, URZ, URZ, URZ ;  /* 0x0000003f3f3ff290 */ /* 0x000ff6000fffe03f */
[----:B------:R-:W-:Y:S01]  /*20f00*/  @!UPT UIADD3 URZ, URZ, URZ, URZ ;  /* 0x0000003f3f3ff290 */ /* 0x000fe2000fffe03f */
[----:B------:R0:W-:Y:S01]  /*20f10*/  STL.64 [R1+0x190], R24 ;  /* 0x0001901801007387 */ /* 0x0001e20000100a00 */
[----:B------:R-:W-:Y:S02]  /*20f20*/  STL.64 [R1+0x198], R26 ;  /* 0x0001981a01007387 */ /* 0x000fe40000100a00 */
[----:B------:R-:W2:Y:S02]  /*20f30*/  LDL.LU.64 R6, [R1+0x1f40] ;  /* 0x001f400001067983 */ /* 0x000ea40000300a00 */
[----:B0-----:R-:W-:Y:S02]  /*20f40*/  IMAD.MOV.U32 R25, RZ, RZ, R4 ;  /* 0x000000ffff197224 */ /* 0x001fe400078e0004 */
[----:B------:R-:W-:Y:S02]  /*20f50*/  IMAD.MOV.U32 R24, RZ, RZ, R5 ;  /* 0x000000ffff187224 */ /* 0x000fe400078e0005 */
[----:B------:R-:W2:Y:S02]  /*20f60*/  LDL.LU.64 R4, [R1+0x1f38] ;  /* 0x001f380001047983 */ /* 0x000ea40000300a00 */
[----:B--2---:R-:W-:Y:S02]  /*20f70*/  HMMA.16816.F32 R12, R12, R4, R16 ;  /* 0x000000040c0c723c */ /* 0x004fe40000001810 */
[----:B------:R-:W2:Y:S01]  /*20f80*/  LDL.LU.64 R18, [R1+0x1f30] ;  /* 0x001f300001127983 */ /* 0x000ea20000300a00 */
[----:B------:R-:W2:Y:S02]  /*20f90*/  LDL.LU.64 R16, [R1+0x1f28] ;  /* 0x001f280001107983 */ /* 0x000ea40000300a00 */
[----:B------:R-:W-:Y:S02]  /*20fa0*/  STL.64 [R1+0x1e98], R6 ;  /* 0x001e980601007387 */ /* 0x000fe40000100a00 */
[----:B------:R0:W-:Y:S02]  /*20fb0*/  STL.64 [R1+0x1e90], R4 ;  /* 0x001e900401007387 */ /* 0x0001e40000100a00 */
[----:B0-----:R-:W-:-:S02]  /*20fc0*/  IMAD.MOV.U32 R4, RZ, RZ, R25 ;  /* 0x000000ffff047224 */ /* 0x001fc400078e0019 */
[----:B------:R-:W-:Y:S11]  /*20fd0*/  IMAD.MOV.U32 R5, RZ, RZ, R24 ;  /* 0x000000ffff057224 */ /* 0x000ff600078e0018 */
[----:B------:R-:W-:Y:S01]  /*20fe0*/  @!UPT UIADD3 URZ, URZ, URZ, URZ ;  /* 0x0000003f3f3ff290 */ /* 0x000fe2000fffe03f */
[----:B------:R-:W-:Y:S01]  /*20ff0*/  STL.64 [R1+0xc0], R12 ;  /* 0x0000c00c01007387 */ /* 0x000fe20000100a00 */
[----:B------:R-:W-:Y:S02]  /*21000*/  STL.64 [R1+0xc8], R14 ;  /* 0x0000c80e01007387 */ /* 0x000fe40000100a00 */
[----:B------:R0:W-:Y:S02]  /*21010*/  STL.64 [R1+0x1eb0], R4 ;  /* 0x001eb00401007387 */ /* 0x0001e40000100a00 */
[----:B0-----:R-:W-:Y:S02]  /*21020*/  IMAD.MOV.U32 R4, RZ, RZ, R11 ;  /* 0x000000ffff047224 */ /* 0x001fe400078e000b */
[----:B------:R-:W-:-:S05]  /*21030*/  IMAD.MOV.U32 R5, RZ, RZ, R10 ;  /* 0x000000ffff057224 */ /* 0x000fca00078e000a */
[----:B------:R0:W-:Y:S01]  /*21040*/  STL.64 [R1+0x1ec8], R4 ;  /* 0x001ec80401007387 */ /* 0x0001e20000100a00 */
[----:B------:R-:W2:Y:S02]  /*21050*/  LDL.LU.64 R24, [R1+0x4a0] ;  /* 0x0004a00001187983 */ /* 0x000ea40000300a00 */
[----:B------:R-:W2:Y:S02]  /*21060*/  LDL.LU.64 R26, [R1+0x4a8] ;  /* 0x0004a800011a7983 */ /* 0x000ea40000300a00 */
[----:B0-----:R-:W-:Y:S02]  /*21070*/  IMAD.MOV.U32 R4, RZ, RZ, R9 ;  /* 0x000000ffff047224 */ /* 0x001fe400078e0009 */
[----:B------:R-:W-:Y:S01]  /*21080*/  IMAD.MOV.U32 R5, RZ, RZ, R8 ;  /* 0x000000ffff057224 */ /* 0x000fe200078e0008 */
[----:B--2---:R-:W-:Y:S01]  /*21090*/  STL.64 [R1+0x1f10], R26 ;  /* 0x001f101a01007387 */ /* 0x004fe20000100a00 */
[----:B------:R3:W-:Y:S02]  /*210a0*/  STL.64 [R1+0x1f08], R24 ;  /* 0x001f081801007387 */ /* 0x0007e40000100a00 */
[----:B------:R-:W2:Y:S02]  /*210b0*/  LDL.LU.64 R8, [R1+0x60] ;  /* 0x0000600001087983 */ /* 0x000ea40000300a00 */
[----:B------:R-:W2:Y:S02]  /*210c0*/  LDL.LU.64 R10, [R1+0x68] ;  /* 0x00006800010a7983 */ /* 0x000ea40000300a00 */
[----:B------:R-:W-:-:S02]  /*210d0*/  IMAD.MOV.U32 R14, RZ, RZ, R23 ;  /* 0x000000ffff0e7224 */ /* 0x000fc400078e0017 */
[----:B------:R-:W-:Y:S02]  /*210e0*/  IMAD.MOV.U32 R15, RZ, RZ, R22 ;  /* 0x000000ffff0f7224 */ /* 0x000fe400078e0016 */
[----:B---3--:R-:W-:Y:S02]  /*210f0*/  IMAD.MOV.U32 R24, RZ, RZ, R21 ;  /* 0x000000ffff187224 */ /* 0x008fe400078e0015 */
[----:B------:R-:W-:Y:S01]  /*21100*/  IMAD.MOV.U32 R25, RZ, RZ, R20 ;  /* 0x000000ffff197224 */ /* 0x000fe200078e0014 */
[----:B--2---:R-:W-:Y:S01]  /*21110*/  STL.64 [R1+0x1f20], R10 ;  /* 0x001f200a01007387 */ /* 0x004fe20000100a00 */
[----:B------:R0:W-:Y:S03]  /*21120*/  STL.64 [R1+0x1f18], R8 ;  /* 0x001f180801007387 */ /* 0x0001e60000100a00 */
[----:B0-----:R-:W2:Y:S01]  /*21130*/  LDL.LU.64 R8, [R1+0x5b0] ;  /* 0x0005b00001087983 */ /* 0x001ea20000300a00 */
[----:B------:R-:W2:Y:S02]  /*21140*/  LDL.LU.64 R10, [R1+0x5b8] ;  /* 0x0005b800010a7983 */ /* 0x000ea40000300a00 */
[----:B------:R0:W-:Y:S02]  /*21150*/  STL.64 [R1+0x1ee0], R4 ;  /* 0x001ee00401007387 */ /* 0x0001e40000100a00 */
[----:B0-----:R-:W3:Y:S01]  /*21160*/  LDL.LU.64 R4, [R1+0x50] ;  /* 0x0000500001047983 */ /* 0x001ee20000300a00 */
[----:B------:R-:W3:Y:S02]  /*21170*/  LDL.LU.64 R6, [R1+0x58] ;  /* 0x0000580001067983 */ /* 0x000ee40000300a00 */
[----:B------:R-:W2:Y:S02]  /*21180*/  LDL.LU.64 R20, [R1+0x460] ;  /* 0x0004600001147983 */ /* 0x000ea40000300a00 */
[----:B------:R-:W2:Y:S02]  /*21190*/  LDL.LU.64 R22, [R1+0x468] ;  /* 0x0004680001167983 */ /* 0x000ea40000300a00 */
[----:B--2---:R-:W-:Y:S01]  /*211a0*/  STL.64 [R1+0x1ea8], R22 ;  /* 0x001ea81601007387 */ /* 0x004fe20000100a00 */
[----:B------:R0:W-:Y:S03]  /*211b0*/  STL.64 [R1+0x1ea0], R20 ;  /* 0x001ea01401007387 */ /* 0x0001e60000100a00 */
[----:B0-----:R-:W2:Y:S01]  /*211c0*/  LDL.LU.64 R20, [R1+0x450] ;  /* 0x0004500001147983 */ /* 0x001ea20000300a00 */
[----:B------:R-:W2:Y:S01]  /*211d0*/  LDL.LU.64 R22, [R1+0x458] ;  /* 0x0004580001167983 */ /* 0x000ea20000300a00 */
[----:B------:R-:W-:Y:S02]  /*211e0*/  HMMA.16816.F32 R24, R16, R24, R8 ;  /* 0x000000181018723c */ /* 0x000fe40000001808 */
[----:B--2---:R-:W-:Y:S01]  /*211f0*/  STL.64 [R1+0x1ec0], R22 ;  /* 0x001ec01601007387 */ /* 0x004fe20000100a00 */
[----:B------:R0:W-:Y:S03]  /*21200*/  STL.64 [R1+0x1eb8], R20 ;  /* 0x001eb81401007387 */ /* 0x0001e60000100a00 */
[----:B0-----:R-:W2:Y:S01]  /*21210*/  LDL.LU.64 R20, [R1+0x330] ;  /* 0x0003300001147983 */ /* 0x001ea20000300a00 */
[----:B------:R-:W2:Y:S02]  /*21220*/  LDL.LU.64 R22, [R1+0x338] ;  /* 0x0003380001167983 */ /* 0x000ea40000300a00 */
[----:B------:R-:W-:-:S02]  /*21230*/  IMAD.MOV.U32 R12, RZ, RZ, R14 ;  /* 0x000000ffff0c7224 */ /* 0x000fc400078e000e */
[----:B------:R-:W-:Y:S01]  /*21240*/  IMAD.MOV.U32 R13, RZ, RZ, R15 ;  /* 0x000000ffff0d7224 */ /* 0x000fe200078e000f */
[----:B--2---:R-:W-:Y:S01]  /*21250*/  STL.64 [R1+0x1ed8], R22 ;  /* 0x001ed81601007387 */ /* 0x004fe20000100a00 */
[----:B------:R0:W-:Y:S03]  /*21260*/  STL.64 [R1+0x1ed0], R20 ;  /* 0x001ed01401007387 */ /* 0x0001e60000100a00 */
[----:B0-----:R-:W2:Y:S01]  /*21270*/  LDL.LU.64 R20, [R1+0x220] ;  /* 0x0002200001147983 */ /* 0x001ea20000300a00 */
[----:B------:R-:W2:Y:S02]  /*21280*/  LDL.LU.64 R22, [R1+0x228] ;  /* 0x0002280001167983 */ /* 0x000ea40000300a00 */
[----:B------:R-:W2:Y:S02]  /*21290*/  LDL R14, [R1+0x18] ;  /* 0x00001800010e7983 */ /* 0x000ea40000100800 */
[----:B------:R-:W2:Y:S01]  /*212a0*/  LDL R15, [R1+0x1c] ;  /* 0x00001c00010f7983 */ /* 0x000ea20000100800 */
[----:B------:R-:W2:Y:S01]  /*212b0*/  LDL.LU.64 R10, [R1+0x1f20] ;  /* 0x001f2000010a7983 */ /* 0x000ea20000300a00 */
[----:B------:R-:W2:Y:S02]  /*212c0*/  LDL.LU.64 R8, [R1+0x1f18] ;  /* 0x001f180001087983 */ /* 0x000ea40000300a00 */
[----:B------:R-:W-:Y:S02]  /*212d0*/  STL.64 [R1+0xa0], R24 ;  /* 0x0000a01801007387 */ /* 0x000fe40000100a00 */
[----:B------:R0:W-:Y:S02]  /*212e0*/  STL.64 [R1+0xa8], R26 ;  /* 0x0000a81a01007387 */ /* 0x0001e40000100a00 */
[----:B0-----:R-:W2:Y:S01]  /*212f0*/  LDL.LU.64 R26, [R1+0x1f10] ;  /* 0x001f1000011a7983 */ /* 0x001ea20000300a00 */
[----:B------:R-:W2:Y:S02]  /*21300*/  LDL.LU.64 R24, [R1+0x1f08] ;  /* 0x001f080001187983 */ /* 0x000ea40000300a00 */
[C---:B--2---:R-:W-:Y:S11]  /*21310*/  HMMA.16816.F32 R24, R16.reuse, R12, R24 ;  /* 0x0000000c1018723c */ /* 0x044ff60000001818 */
[----:B------:R-:W-:Y:S11]  /*21320*/  @!UPT UIADD3 URZ, URZ, URZ, URZ ;  /* 0x0000003f3f3ff290 */ /* 0x000ff6000fffe03f */
[----:B------:R-:W-:Y:S01]  /*21330*/  @!UPT UIADD3 URZ, URZ, URZ, URZ ;  /* 0x0000003f3f3ff290 */ /* 0x000fe2000fffe03f */
[----:B------:R-:W-:Y:S01]  /*21340*/  STL.64 [R1+0x90], R24 ;  /* 0x0000901801007387 */ /* 0x000fe20000100a00 */
[----:B------:R0:W-:Y:S03]  /*21350*/  STL.64 [R1+0x98], R26 ;  /* 0x0000981a01007387 */ /* 0x0001e60000100a00 */
[----:B0-----:R-:W2:Y:S01]  /*21360*/  LDL.LU.64 R26, [R1+0x1f00] ;  /* 0x001f0000011a7983 */ /* 0x001ea20000300a00 */
[----:B------:R-:W2:Y:S02]  /*21370*/  LDL.LU.64 R24, [R1+0x1ef8] ;  /* 0x001ef80001187983 */ /* 0x000ea40000300a00 */
[----:B------:R0:W-:Y:S02]  /*21380*/  STL.64 [R1+0x1e68], R14 ;  /* 0x001e680e01007387 */ /* 0x0001e40000100a00 */
[----:B0-----:R-:W3:Y:S04]  /*21390*/  LDL R14, [R1+0x28] ;  /* 0x00002800010e7983 */ /* 0x001ee80000100800 */
[----:B------:R-:W3:Y:S01]  /*213a0*/  LDL R15, [R1+0x2c] ;  /* 0x00002c00010f7983 */ /* 0x000ee20000100800 */
[C---:B--2---:R-:W-:Y:S11]  /*213b0*/  HMMA.16816.F32 R8, R16.reuse, R24, R8 ;  /* 0x000000181008723c */ /* 0x044ff60000001808 */
[----:B------:R-:W-:Y:S11]  /*213c0*/  @!UPT UIADD3 URZ, URZ, URZ, URZ ;  /* 0x0000003f3f3ff290 */ /* 0x000ff6000fffe03f */
[----:B------:R-:W-:Y:S01]  /*213d0*/  @!UPT UIADD3 URZ, URZ, URZ, URZ ;  /* 0x0000003f3f3ff290 */ /* 0x000fe2000fffe03f */
[----:B------:R-:W-:Y:S01]  /*213e0*/  STL.64 [R1+0x60], R8 ;  /* 0x0000600801007387 */ /* 0x000fe20000100a00 */
[----:B------:R0:W-:Y:S03]  /*213f0*/  STL.64 [R1+0x68], R10 ;  /* 0x0000680a01007387 */ /* 0x0001e60000100a00 */
[----:B0-----:R-:W2:Y:S01]  /*21400*/  LDL.LU.64 R10, [R1+0x1ef0] ;  /* 0x001ef000010a7983 */ /* 0x001ea20000300a00 */
[----:B------:R-:W3:Y:S02]  /*21410*/  LDL.LU.64 R8, [R1+0x1ee8] ;  /* 0x001ee80001087983 */ /* 0x000ee40000300a00 */
[----:B------:R-:W-:Y:S02]  /*21420*/  STL.64 [R1+0x1e70], R26 ;  /* 0x001e701a01007387 */ /* 0x000fe40000100a00 */
[----:B------:R-:W2:Y:S01]  /*21430*/  LDL.LU R24, [R1+0x320] ;  /* 0x0003200001187983 */ /* 0x000ea20000300800 */
[----:B------:R-:W2:Y:S01]  /*21440*/  LDL.LU R25, [R1+0x324] ;  /* 0x0003240001197983 */ /* 0x000ea20000300800 */
[C---:B---3--:R-:W-:Y:S11]  /*21450*/  HMMA.16816.F32 R4, R16.reuse, R8, R4 ;  /* 0x000000081004723c */ /* 0x048ff60000001804 */
[----:B------:R-:W-:Y:S11]  /*21460*/  @!UPT UIADD3 URZ, URZ, URZ, URZ ;  /* 0x0000003f3f3ff290 */ /* 0x000ff6000fffe03f */
[----:B------:R-:W-:Y:S01]  /*21470*/  @!UPT UIADD3 URZ, URZ, URZ, URZ ;  /* 0x0000003f3f3ff290 */ /* 0x000fe2000fffe03f */
[----:B------:R0:W-:Y:S01]  /*21480*/  STL.64 [R1+0x50], R4 ;  /* 0x0000500401007387 */ /* 0x0001e20000100a00 */
[----:B------:R1:W-:Y:S03]  /*21490*/  STL.64 [R1+0x58], R6 ;  /* 0x0000580601007387 */ /* 0x0003e60000100a00 */
[----:B0-----:R-:W1:Y:S02]  /*214a0*/  LDL.LU.64 R4, [R1+0x1ee0] ;  /* 0x001ee00001047983 */ /* 0x001e640000300a00 */
[C---:B-1----:R-:W-:Y:S02]  /*214b0*/  HMMA.16816.F32 R4, R16.reuse, R4, R20 ;  /* 0x000000041004723c */ /* 0x042fe40000001814 */
[----:B------:R-:W3:Y:S01]  /*214c0*/  LDL.LU.64 R22, [R1+0x1ed8] ;  /* 0x001ed80001167983 */ /* 0x000ee20000300a00 */
[----:B------:R-:W3:Y:S11]  /*214d0*/  LDL.LU.64 R20, [R1+0x1ed0] ;  /* 0x001ed00001147983 */ /* 0x000ef60000300a00 */
[----:B------:R-:W-:Y:S09]  /*214e0*/  @!UPT UIADD3 URZ, URZ, URZ, URZ ;  /* 0x0000003f3f3ff290 */ /* 0x000ff2000fffe03f */
[----:B------:R0:W-:Y:S01]  /*214f0*/  STL.64 [R1+0x220], R4 ;  /* 0x0002200401007387 */ /* 0x0001e20000100a00 */
[----:B------:R3:W-:Y:S03]  /*21500*/  STL.64 [R1+0x228], R6 ;  /* 0x0002280601007387 */ /* 0x0007e60000100a00 */
[----:B0-----:R-:W3:Y:S02]  /*21510*/  LDL.LU.64 R4, [R1+0x1ec8] ;  /* 0x001ec80001047983 */ /* 0x001ee40000300a00 */
[C---:B---3--:R-:W-:Y:S02]  /*21520*/  HMMA.16816.F32 R4, R16.reuse, R4, R20 ;  /* 0x000000041004723c */ /* 0x048fe40000001814 */
        /* <DEDUP_REMOVED lines=10> */
[----:B------:R-:W-:Y:S01]  /*215d0*/  STL.64 [R1+0x450], R4 ;  /* 0x0004500401007387 */ /* 0x000fe20000100a00 */
[----:B------:R0:W-:Y:S03]  /*215e0*/  STL.64 [R1+0x458], R6 ;  /* 0x0004580601007387 */ /* 0x0001e60000100a00 */
[----:B0-----:R-:W2:Y:S01]  /*215f0*/  LDL.LU.64 R6, [R1+0x1e98] ;  /* 0x001e980001067983 */ /* 0x001ea20000300a00 */
[----:B------:R-:W3:Y:S02]  /*21600*/  LDL.LU.64 R4, [R1+0x1e90] ;  /* 0x001e900001047983 */ /* 0x000ee40000300a00 */
[----:B------:R-:W-:Y:S02]  /*21610*/  IMAD.MOV.U32 R26, RZ, RZ, R3 ;  /* 0x000000ffff1a7224 */ /* 0x000fe400078e0003 */
[----:B------:R-:W-:Y:S01]  /*21620*/  IMAD.MOV.U32 R27, RZ, RZ, R2 ;  /* 0x000000ffff1b7224 */ /* 0x000fe200078e0002 */
[----:B---3--:R-:W-:Y:S01]  /*21630*/  HMMA.16816.F32 R16, R16, R4, R20 ;  /* 0x000000041010723c */ /* 0x008fe20000001814 */
[----:B------:R-:W3:Y:S01]  /*21640*/  LDL.LU.64 R22, [R1+0x1e88] ;  /* 0x001e880001167983 */ /* 0x000ee20000300a00 */
[----:B------:R-:W3:Y:S11]  /*21650*/  LDL.LU.64 R20, [R1+0x1e80] ;  /* 0x001e800001147983 */ /* 0x000ef60000300a00 */
[----:B------:R-:W-:Y:S10]  /*21660*/  @!UPT UIADD3 URZ, URZ, URZ, URZ ;  /* 0x0000003f3f3ff290 */ /* 0x000ff4000fffe03f */
[----:B------:R0:W-:Y:S04]  /*21670*/  STL.64 [R1+0x460], R16 ;  /* 0x0004601001007387 */ /* 0x0001e80000100a00 */
[----:B0-----:R-:W3:Y:S01]  /*21680*/  LDL.LU R16, [R1+0x300] ;  /* 0x0003000001107983 */ /* 0x001ee20000300800 */
[----:B----4-:R-:W-:Y:S02]  /*21690*/  IMAD.MOV.U32 R17, RZ, RZ, R28 ;  /* 0x000000ffff117224 */ /* 0x010fe400078e001c */
[----:B------:R-:W4:Y:S02]  /*216a0*/  LDL.LU R28, [R1+0x1e78] ;  /* 0x001e7800011c7983 */ /* 0x000f240000300800 */
[----:B------:R-:W-:Y:S02]  /*216b0*/  IMAD.MOV.U32 R3, RZ, RZ, R18 ;  /* 0x000000ffff037224 */ /* 0x000fe400078e0012 */
[----:B------:R-:W-:Y:S01]  /*216c0*/  IMAD.MOV.U32 R2, RZ, RZ, R19 ;  /* 0x000000ffff027224 */ /* 0x000fe200078e0013 */
[----:B------:R-:W4:Y:S01]  /*216d0*/  LDL.LU R18, [R1+0x308] ;  /* 0x0003080001127983 */ /* 0x000f220000300800 */
[----:B------:R-:W4:Y:S02]  /*216e0*/  LDL.LU R19, [R1+0x30c] ;  /* 0x00030c0001137983 */ /* 0x000f240000300800 */
[----:B--2---:R0:W-:Y:S02]  /*216f0*/  STL.64 [R1+0x1e00], R6 ;  /* 0x001e000601007387 */ /* 0x0041e40000100a00 */
[----:B------:R-:W2:Y:S01]  /*21700*/  LDL.LU R4, [R1+0x310] ;  /* 0x0003100001047983 */ /* 0x000ea20000300800 */
[----:B------:R-:W2:Y:S04]  /*21710*/  LDL.LU R5, [R1+0x314] ;  /* 0x0003140001057983 */ /* 0x000ea80000300800 */
[----:B0-----:R-:W2:Y:S01]  /*21720*/  LDL.LU R6, [R1+0x318] ;  /* 0x0003180001067983 */ /* 0x001ea20000300800 */
[----:B------:R-:W-:Y:S02]  /*21730*/  STL [R1+0x1c24], R2 ;  /* 0x001c240201007387 */ /* 0x000fe40000100800 */
[----:B------:R-:W-:Y:S01]  /*21740*/  STL [R1+0x1c20], R3 ;  /* 0x001c200301007387 */ /* 0x000fe20000100800 */
[C---:B---3--:R-:W-:Y:S01]  /*21750*/  HMMA.16816.F32 R12, R20.reuse, R14, R24 ;  /* 0x0000000e140c723c */ /* 0x048fe20000001818 */
[----:B------:R-:W3:Y:S11]  /*21760*/  LDL.LU.64 R26, [R1+0x1e70] ;  /* 0x001e7000011a7983 */ /* 0x000ef60000300a00 */
[----:B------:R-:W-:Y:S11]  /*21770*/  @!UPT UIADD3 URZ, URZ, URZ, URZ ;  /* 0x0000003f3f3ff290 */ /* 0x000ff6000fffe03f */
[----:B------:R0:W-:Y:S01]  /*21780*/  STL.64 [R1+0x320], R12 ;  /* 0x0003200c01007387 */ /* 0x0001e20000100a00 */
[----:B------:R-:W-:Y:S02]  /*21790*/  IMAD.MOV.U32 R9, RZ, RZ, R15 ;  /* 0x000000ffff097224 */ /* 0x000fe400078e000f */
[----:B----4-:R-:W-:Y:S02]  /*217a0*/  IMAD.MOV.U32 R7, RZ, RZ, R28 ;  /* 0x000000ffff077224 */ /* 0x010fe400078e001c */
[----:B------:R-:W-:Y:S02]  /*217b0*/  IMAD.MOV.U32 R28, RZ, RZ, R14 ;  /* 0x000000ffff1c7224 */ /* 0x000fe400078e000e */
[----:B------:R-:W2:Y:S03]  /*217c0*/  LDL.LU.64 R14, [R1+0x1e68] ;  /* 0x001e6800010e7983 */ /* 0x000ea60000300a00 */
[----:B------:R-:W-:Y:S01]  /*217d0*/  STL [R1+0x1c50], R28 ;  /* 0x001c501c01007387 */ /* 0x000fe20000100800 */
[----:B0-----:R-:W4:Y:S01]  /*217e0*/  LDL.LU R12, [R1+0x2f0] ;  /* 0x0002f000010c7983 */ /* 0x001f220000300800 */
[C---:B---3--:R-:W-:Y:S08]  /*217f0*/  HMMA.16816.F32 R16, R20.reuse, R26, R16 ;  /* 0x0000001a1410723c */ /* 0x048ff00000001810 */
[----:B--2---:R-:W-:Y:S11]  /*21800*/  HMMA.16816.F32 R4, R20, R14, R4 ;  /* 0x0000000e1404723c */ /* 0x004ff60000001804 */
[----:B------:R-:W-:Y:S11]  /*21810*/  @!UPT UIADD3 URZ, URZ, URZ, URZ ;  /* 0x0000003f3f3ff290 */ /* 0x000ff6000fffe03f */
[----:B------:R-:W-:Y:S01]  /*21820*/  @!UPT UIADD3 URZ, URZ, URZ, URZ ;  /* 0x0000003f3f3ff290 */ /* 0x000fe2000fffe03f */
[----:B------:R-:W-:Y:S01]  /*21830*/  STL.64 [R1+0x310], R4 ;  /* 0x0003100401007387 */ /* 0x000fe20000100a00 */
[----:B------:R0:W-:Y:S02]  /*21840*/  STL.64 [R1+0x318], R6 ;  /* 0x0003180601007387 */ /* 0x0001e40000100a00 */
[----:B------:R-:W4:Y:S02]  /*21850*/  LDL.LU R13, [R1+0x2f4] ;  /* 0x0002f400010d7983 */ /* 0x000f240000300800 */
[----:B------:R-:W4:Y:S01]  /*21860*/  LDL.LU R14, [R1+0x2f8] ;  /* 0x0002f800010e7983 */ /* 0x000f220000300800 */
[----:B------:R-:W4:Y:S04]  /*21870*/  LDL.LU R15, [R1+0x2fc] ;  /* 0x0002fc00010f7983 */ /* 0x000f280000300800 */
[----:B0-----:R-:W2:Y:S01]  /*21880*/  LDL R6, [R1+0x78] ;  /* 0x0000780001067983 */ /* 0x001ea20000100800 */
[----:B------:R-:W-:Y:S02]  /*21890*/  STL.64 [R1+0x300], R16 ;  /* 0x0003001001007387 */ /* 0x000fe40000100a00 */
[----:B------:R-:W-:Y:S02]  /*218a0*/  STL.64 [R1+0x308], R18 ;  /* 0x0003081201007387 */ /* 0x000fe40000100a00 */
[----:B------:R-:W2:Y:S02]  /*218b0*/  LDL R7, [R1+0x7c] ;  /* 0x00007c0001077983 */ /* 0x000ea40000100800 */
[----:B------:R-:W-:-:S02]  /*218c0*/  IMAD.MOV.U32 R24, RZ, RZ, R0 ;  /* 0x000000ffff187224 */ /* 0x000fc400078e0000 */
[----:B------:R-:W-:Y:S02]  /*218d0*/  IMAD.MOV.U32 R25, RZ, RZ, R11 ;  /* 0x000000ffff197224 */ /* 0x000fe400078e000b */
[----:B------:R-:W-:Y:S02]  /*218e0*/  IMAD.MOV.U32 R26, RZ, RZ, R10 ;  /* 0x000000ffff1a7224 */ /* 0x000fe400078e000a */
[----:B------:R-:W-:Y:S01]  /*218f0*/  IMAD.MOV.U32 R27, RZ, RZ, R29 ;  /* 0x000000ffff1b7224 */ /* 0x000fe200078e001d */
[----:B--2---:R0:W-:Y:S01]  /*21900*/  STL.64 [R1+0x1e18], R6 ;  /* 0x001e180601007387 */ /* 0x0041e20000100a00 */
[----:B------:R-:W2:Y:S02]  /*21910*/  LDL.LU R0, [R1+0x1e64] ;  /* 0x001e640001007983 */ /* 0x000ea40000300800 */
[----:B------:R-:W3:Y:S02]  /*21920*/  LDL.LU R11, [R1+0x1e60] ;  /* 0x001e6000010b7983 */ /* 0x000ee40000300800 */
[----:B------:R-:W2:Y:S01]  /*21930*/  LDL.LU R10, [R1+0x1e5c] ;  /* 0x001e5c00010a7983 */ /* 0x000ea20000300800 */
[----:B------:R-:W2:Y:S04]  /*21940*/  LDL.LU R29, [R1+0x1e58] ;  /* 0x001e5800011d7983 */ /* 0x000ea80000300800 */
[----:B0-----:R-:W2:Y:S04]  /*21950*/  LDL.64 R6, [R1+0x38] ;  /* 0x0000380001067983 */ /* 0x001ea80000100a00 */
[----:B--2---:R-:W-:Y:S01]  /*21960*/  STL.64 [R1+0x1e30], R6 ;  /* 0x001e300601007387 */ /* 0x004fe20000100a00 */
[----:B------:R-:W-:Y:S02]  /*21970*/  STL.64 [R1+0x1e10], R26 ;  /* 0x001e101a01007387 */ /* 0x000fe40000100a00 */
[----:B------:R0:W-:Y:S02]  /*21980*/  STL.64 [R1+0x1e08], R24 ;  /* 0x001e081801007387 */ /* 0x0001e40000100a00 */
[----:B0-----:R-:W2:Y:S01]  /*21990*/  LDL.LU R24, [R1+0x2c0] ;  /* 0x0002c00001187983 */ /* 0x001ea20000300800 */
[----:B------:R-:W2:Y:S02]  /*219a0*/  LDL.LU R25, [R1+0x2c4] ;  /* 0x0002c40001197983 */ /* 0x000ea40000300800 */
[----:B------:R-:W2:Y:S02]  /*219b0*/  LDL.LU R26, [R1+0x2c8] ;  /* 0x0002c800011a7983 */ /* 0x000ea40000300800 */
[----:B------:R-:W-:-:S02]  /*219c0*/  IMAD.MOV.U32 R27, RZ, RZ, R0 ;  /* 0x000000ffff1b7224 */ /* 0x000fc400078e0000 */
[----:B------:R-:W3:Y:S01]  /*219d0*/  LDL.LU R0, [R1+0x1e54] ;  /* 0x001e540001007983 */ /* 0x000ee20000300800 */
[----:B------:R-:W3:Y:S02]  /*219e0*/  LDL R6, [R1+0x48] ;  /* 0x0000480001067983 */ /* 0x000ee40000100800 */
[----:B------:R-:W3:Y:S01]  /*219f0*/  LDL R7, [R1+0x4c] ;  /* 0x00004c0001077983 */ /* 0x000ee20000100800 */
[----:B--2---:R-:W-:Y:S01]  /*21a00*/  STL.64 [R1+0x1e28], R26 ;  /* 0x001e281a01007387 */ /* 0x004fe20000100a00 */
[----:B------:R0:W-:Y:S02]  /*21a10*/  STL.64 [R1+0x1e20], R24 ;  /* 0x001e201801007387 */ /* 0x0001e40000100a00 */
[----:B0-----:R-:W-:Y:S02]  /*21a20*/  IMAD.MOV.U32 R24, RZ, RZ, R29 ;  /* 0x000000ffff187224 */ /* 0x001fe400078e001d */
[----:B------:R-:W-:Y:S01]  /*21a30*/  IMAD.MOV.U32 R25, RZ, RZ, R10 ;  /* 0x000000ffff197224 */ /* 0x000fe200078e000a */
[----:B------:R-:W2:Y:S01]  /*21a40*/  LDL.LU R29, [R1+0x1e50] ;  /* 0x001e5000011d7983 */ /* 0x000ea20000300800 */
[----:B------:R-:W4:Y:S02]  /*21a50*/  LDL.LU R10, [R1+0x1e4c] ;  /* 0x001e4c00010a7983 */ /* 0x000f240000300800 */
[----:B---3--:R-:W-:-:S02]  /*21a60*/  IMAD.MOV.U32 R26, RZ, RZ, R11 ;  /* 0x000000ffff1a7224 */ /* 0x008fc400078e000b */
[----:B------:R-:W4:Y:S01]  /*21a70*/  LDL.LU R11, [R1+0x1e48] ;  /* 0x001e4800010b7983 */ /* 0x000f220000300800 */
[----:B------:R-:W3:Y:S01]  /*21a80*/  LDL.LU R27, [R1+0x2dc] ;  /* 0x0002dc00011b7983 */ /* 0x000ee20000300800 */
[----:B----4-:R-:W-:Y:S02]  /*21a90*/  HMMA.16816.F32 R12, R20, R10, R12 ;  /* 0x0000000a140c723c */ /* 0x010fe4000000180c */
[----:B---3--:R-:W-:Y:S01]  /*21aa0*/  STL.64 [R1+0x1e40], R26 ;  /* 0x001e401a01007387 */ /* 0x008fe20000100a00 */
[----:B------:R0:W-:Y:S03]  /*21ab0*/  STL.64 [R1+0x1e38], R24 ;  /* 0x001e381801007387 */ /* 0x0001e60000100a00 */
[----:B0-----:R-:W3:Y:S01]  /*21ac0*/  LDL.LU R24, [R1+0x2e0] ;  /* 0x0002e00001187983 */ /* 0x001ee20000300800 */
[----:B------:R-:W3:Y:S11]  /*21ad0*/  LDL.LU R25, [R1+0x2e4] ;  /* 0x0002e40001197983 */ /* 0x000ef60000300800 */
[----:B------:R-:W-:Y:S05]  /*21ae0*/  @!UPT UIADD3 URZ, URZ, URZ, URZ ;  /* 0x0000003f3f3ff290 */ /* 0x000fea000fffe03f */
[----:B------:R-:W-:Y:S01]  /*21af0*/  STL.64 [R1+0x2f0], R12 ;  /* 0x0002f00c01007387 */ /* 0x000fe20000100a00 */
[----:B------:R0:W-:Y:S02]  /*21b00*/  STL.64 [R1+0x1de0], R10 ;  /* 0x001de00a01007387 */ /* 0x0001e40000100a00 */
[----:B------:R1:W-:Y:S01]  /*21b10*/  STL [R1+0x1dd8], R9 ;  /* 0x001dd80901007387 */ /* 0x0003e20000100800 */
[----:B0-----:R-:W4:Y:S01]  /*21b20*/  LDL.64 R10, [R1+0x18] ;  /* 0x00001800010a7983 */ /* 0x001f220000100a00 */
[----:B------:R-:W-:Y:S02]  /*21b30*/  IMAD.MOV.U32 R27, RZ, RZ, R0 ;  /* 0x000000ffff1b7224 */ /* 0x000fe400078e0000 */
[----:B------:R-:W-:Y:S01]  /*21b40*/  IMAD.MOV.U32 R0, RZ, RZ, R15 ;  /* 0x000000ffff007224 */ /* 0x000fe200078e000f */
[----:B----4-:R0:W-:Y:S01]  /*21b50*/  STL.64 [R1+0x1de8], R10 ;  /* 0x001de80a01007387 */ /* 0x0101e20000100a00 */
[----:B------:R-:W4:Y:S02]  /*21b60*/  LDL.LU R8, [R1+0x180] ;  /* 0x0001800001087983 */ /* 0x000f240000300800 */
[----:B-1----:R-:W4:Y:S01]  /*21b70*/  LDL.LU R9, [R1+0x184] ;  /* 0x0001840001097983 */ /* 0x002f220000300800 */
[----:B0-----:R-:W4:Y:S01]  /*21b80*/  LDL.LU R10, [R1+0x188] ;  /* 0x00018800010a7983 */ /* 0x001f220000300800 */
[----:B------:R-:W4:Y:S02]  /*21b90*/  LDL.LU R11, [R1+0x18c] ;  /* 0x00018c00010b7983 */ /* 0x000f240000300800 */
[----:B------:R-:W4:Y:S02]  /*21ba0*/  LDL.LU R16, [R1+0x160] ;  /* 0x0001600001107983 */ /* 0x000f240000300800 */
[----:B------:R-:W4:Y:S01]  /*21bb0*/  LDL.LU R17, [R1+0x164] ;  /* 0x0001640001117983 */ /* 0x000f220000300800 */
[----:B------:R-:W4:Y:S01]  /*21bc0*/  LDL.LU R18, [R1+0x168] ;  /* 0x0001680001127983 */ /* 0x000f220000300800 */
[----:B------:R-:W4:Y:S02]  /*21bd0*/  LDL.LU R19, [R1+0x16c] ;  /* 0x00016c0001137983 */ /* 0x000f240000300800 */
[----:B------:R-:W4:Y:S02]  /*21be0*/  LDL R15, [R1+0xf78] ;  /* 0x000f7800010f7983 */ /* 0x000f240000100800 */
[----:B--2---:R-:W-:-:S02]  /*21bf0*/  IMAD.MOV.U32 R26, RZ, RZ, R29 ;  /* 0x000000ffff1a7224 */ /* 0x004fc400078e001d */
[----:B------:R-:W-:-:S05]  /*21c00*/  IMAD.MOV.U32 R29, RZ, RZ, R14 ;  /* 0x000000ffff1d7224 */ /* 0x000fca00078e000e */
[C---:B---3--:R-:W-:Y:S01]  /*21c10*/  HMMA.16816.F32 R4, R20.reuse, R6, R24 ;  /* 0x000000061404723c */ /* 0x048fe20000001818 */
[----:B----4-:R0:W-:Y:S01]  /*21c20*/  STL [R1+0x1d38], R15 ;  /* 0x001d380f01007387 */ /* 0x0101e20000100800 */
[----:B------:R-:W2:Y:S02]  /*21c30*/  LDL.LU R12, [R1+0xd0] ;  /* 0x0000d000010c7983 */ /* 0x000ea40000300800 */
[----:B------:R-:W2:Y:S02]  /*21c40*/  LDL.LU R13, [R1+0xd4] ;  /* 0x0000d400010d7983 */ /* 0x000ea40000300800 */
[----:B------:R-:W3:Y:S01]  /*21c50*/  LDL.LU R14, [R1+0xd8] ;  /* 0x0000d800010e7983 */ /* 0x000ee20000300800 */
[----:B0-----:R-:W3:Y:S04]  /*21c60*/  LDL.LU R15, [R1+0xdc] ;  /* 0x0000dc00010f7983 */ /* 0x001ee80000300800 */
[----:B---3--:R0:W-:Y:S01]  /*21c70*/  STL.64 [R1+0x1d48], R14 ;  /* 0x001d480e01007387 */ /* 0x0081e20000100a00 */
[----:B--2---:R-:W-:Y:S03]  /*21c80*/  STL.64 [R1+0x1d40], R12 ;  /* 0x001d400c01007387 */ /* 0x004fe60000100a00 */
[----:B0-----:R-:W2:Y:S01]  /*21c90*/  LDL.64 R14, [R1+0x8] ;  /* 0x00000800010e7983 */ /* 0x001ea20000100a00 */
[----:B------:R-:W-:Y:S02]  /*21ca0*/  STL [R1+0x1c54], R29 ;  /* 0x001c541d01007387 */ /* 0x000fe40000100800 */
[----:B------:R-:W3:Y:S02]  /*21cb0*/  LDL.LU.64 R26, [R1+0x1e40] ;  /* 0x001e4000011a7983 */ /* 0x000ee40000300a00 */
[----:B------:R-:W3:Y:S03]  /*21cc0*/  LDL.LU.64 R24, [R1+0x1e38] ;  /* 0x001e380001187983 */ /* 0x000ee60000300a00 */
[----:B------:R-:W-:Y:S01]  /*21cd0*/  STL.64 [R1+0x2e0], R4 ;  /* 0x0002e00401007387 */ /* 0x000fe20000100a00 */
[----:B------:R0:W-:Y:S03]  /*21ce0*/  STL.64 [R1+0x2e8], R6 ;  /* 0x0002e80601007387 */ /* 0x0001e60000100a00 */
[----:B0-----:R-:W3:Y:S02]  /*21cf0*/  LDL.LU.64 R6, [R1+0x1e30] ;  /* 0x001e300001067983 */ /* 0x001ee40000300a00 */
[----:B---3--:R-:W-:Y:S01]  /*21d00*/  HMMA.16816.F32 R24, R20, R6, R24 ;  /* 0x000000061418723c */ /* 0x008fe20000001818 */
[----:B------:R-:W-:-:S02]  /*21d10*/  IMAD.MOV.U32 R3, RZ, RZ, R6 ;  /* 0x000000ffff037224 */ /* 0x000fc400078e0006 */
[----:B------:R-:W-:Y:S11]  /*21d20*/  IMAD.MOV.U32 R2, RZ, RZ, R7 ;  /* 0x000000ffff027224 */ /* 0x000ff600078e0007 */
[----:B------:R-:W-:Y:S09]  /*21d30*/  @!UPT UIADD3 URZ, URZ, URZ, URZ ;  /* 0x0000003f3f3ff290 */ /* 0x000ff2000fffe03f */
[----:B------:R-:W-:Y:S01]  /*21d40*/  STL.64 [R1+0x4c0], R24 ;  /* 0x0004c01801007387 */ /* 0x000fe20000100a00 */
[----:B------:R0:W-:Y:S03]  /*21d50*/  STL.64 [R1+0x4c8], R26 ;  /* 0x0004c81a01007387 */ /* 0x0001e60000100a00 */
[----:B0-----:R-:W3:Y:S01]  /*21d60*/  LDL.LU.64 R26, [R1+0x1e28] ;  /* 0x001e2800011a7983 */ /* 0x001ee20000300a00 */
[----:B------:R-:W3:Y:S02]  /*21d70*/  LDL.LU.64 R24, [R1+0x1e20] ;  /* 0x001e200001187983 */ /* 0x000ee40000300a00 */
[----:B------:R-:W3:Y:S02]  /*21d80*/  LDL.LU.64 R6, [R1+0x1e18] ;  /* 0x001e180001067983 */ /* 0x000ee40000300a00 */
[C---:B---3--:R-:W-:Y:S01]  /*21d90*/  HMMA.16816.F32 R4, R20.reuse, R6, R24 ;  /* 0x000000061404723c */ /* 0x048fe20000001818 */
[----:B------:R-:W3:Y:S01]  /*21da0*/  LDL.LU.64 R26, [R1+0x1e10] ;  /* 0x001e1000011a7983 */ /* 0x000ee20000300a00 */
[----:B------:R-:W3:Y:S11]  /*21db0*/  LDL.LU.64 R24, [R1+0x1e08] ;  /* 0x001e080001187983 */ /* 0x000ef60000300a00 */
[----:B------:R-:W-:Y:S10]  /*21dc0*/  @!UPT UIADD3 URZ, URZ, URZ, URZ ;  /* 0x0000003f3f3ff290 */ /* 0x000ff4000fffe03f */
[----:B------:R-:W-:Y:S01]  /*21dd0*/  STL.64 [R1+0x550], R4 ;  /* 0x0005500401007387 */ /* 0x000fe20000100a00 */
[----:B------:R0:W-:Y:S03]  /*21de0*/  STL.64 [R1+0x558], R6 ;  /* 0x0005580601007387 */ /* 0x0001e60000100a00 */
[----:B0-----:R-:W3:Y:S02]  /*21df0*/  LDL.LU.64 R6, [R1+0x1e00] ;  /* 0x001e000001067983 */ /* 0x001ee40000300a00 */
[----:B---3--:R-:W-:Y:S02]  /*21e00*/  HMMA.16816.F32 R20, R20, R6, R24 ;  /* 0x000000061414723c */ /* 0x008fe40000001818 */
[----:B------:R-:W3:Y:S01]  /*21e10*/  LDL.LU.64 R26, [R1+0x1df8] ;  /* 0x001df800011a7983 */ /* 0x000ee20000300a00 */
[----:B------:R-:W3:Y:S02]  /*21e20*/  LDL.LU.64 R24, [R1+0x1df0] ;  /* 0x001df00001187983 */ /* 0x000ee40000300a00 */
[----:B------:R0:W-:Y:S02]  /*21e30*/  STL.64 [R1+0x1da0], R6 ;  /* 0x001da00601007387 */ /* 0x0001e40000100a00 */
[----:B------:R-:W4:Y:S11]  /*21e40*/  LDL.LU R4, [R1+0x170] ;  /* 0x0001700001047983 */ /* 0x000f360000300800 */
[----:B------:R-:W-:Y:S05]  /*21e50*/  @!UPT UIADD3 URZ, URZ, URZ, URZ ;  /* 0x0000003f3f3ff290 */ /* 0x000fea000fffe03f */
[----:B------:R-:W-:Y:S01]  /*21e60*/  STL.64 [R1+0x540], R20 ;  /* 0x0005401401007387 */ /* 0x000fe20000100a00 */
[----:B------:R1:W-:Y:S02]  /*21e70*/  STL.64 [R1+0x548], R22 ;  /* 0x0005481601007387 */ /* 0x0003e40000100a00 */
[----:B------:R-:W4:Y:S02]  /*21e80*/  LDL.LU R5, [R1+0x174] ;  /* 0x0001740001057983 */ /* 0x000f240000300800 */
[----:B0-----:R-:W4:Y:S01]  /*21e90*/  LDL.LU R6, [R1+0x178] ;  /* 0x0001780001067983 */ /* 0x001f220000300800 */
[----:B------:R-:W4:Y:S01]  /*21ea0*/  LDL.LU R7, [R1+0x17c] ;  /* 0x00017c0001077983 */ /* 0x000f220000300800 */
[----:B-1----:R-:W-:Y:S02]  /*21eb0*/  IMAD.MOV.U32 R22, RZ, RZ, R3 ;  /* 0x000000ffff167224 */ /* 0x002fe400078e0003 */
[----:B------:R-:W-:-:S05]  /*21ec0*/  IMAD.MOV.U32 R23, RZ, RZ, R2 ;  /* 0x000000ffff177224 */ /* 0x000fca00078e0002 */
[----:B------:R0:W-:Y:S04]  /*21ed0*/  STL.64 [R1+0x1db8], R22 ;  /* 0x001db81601007387 */ /* 0x0001e80000100a00 */
[----:B0-----:R-:W2:Y:S04]  /*21ee0*/  LDL.64 R22, [R1+0x48] ;  /* 0x0000480001167983 */ /* 0x001ea80000100a00 */
[----:B--2---:R0:W-:Y:S04]  /*21ef0*/  STL.64 [R1+0x1dd0], R22 ;  /* 0x001dd01601007387 */ /* 0x0041e80000100a00 */
[----:B0-----:R-:W3:Y:S02]  /*21f00*/  LDL.64 R22, [R1+0x28] ;  /* 0x0000280001167983 */ /* 0x001ee40000100a00 */
[C---:B---3--:R-:W-:Y:S11]  /*21f10*/  HMMA.16816.F32 R8, R24.reuse, R22, R8 ;  /* 0x000000161808723c */ /* 0x048ff60000001808 */
[----:B------:R-:W-:Y:S11]  /*21f20*/  @!UPT UIADD3 URZ, URZ, URZ, URZ ;  /* 0x0000003f3f3ff290 */ /* 0x000ff6000fffe03f */
[----:B------:R-:W-:Y:S01]  /*21f30*/  @!UPT UIADD3 URZ, URZ, URZ, URZ ;  /* 0x0000003f3f3ff290 */ /* 0x000fe2000fffe03f */
[----:B------:R-:W-:Y:S01]  /*21f40*/  STL.64 [R1+0x590], R8 ;  /* 0x0005900801007387 */ /* 0x000fe20000100a00 */
[----:B------:R0:W-:Y:S03]  /*21f50*/  STL.64 [R1+0x598], R10 ;  /* 0x0005980a01007387 */ /* 0x0001e60000100a00 */
[----:B0-----:R-:W4:Y:S01]  /*21f60*/  LDL.LU.64 R10, [R1+0x1de8] ;  /* 0x001de800010a7983 */ /* 0x001f220000300a00 */
[----:B------:R-:W-:Y:S01]  /*21f70*/  HMMA.16816.F32 R16, R24, R14, R16 ;  /* 0x0000000e1810723c */ /* 0x000fe20000001810 */
[----:B------:R-:W2:Y:S02]  /*21f80*/  LDL.LU R20, [R1+0x150] ;  /* 0x0001500001147983 */ /* 0x000ea40000300800 */
[----:B------:R-:W-:Y:S01]  /*21f90*/  IMAD.MOV.U32 R3, RZ, RZ, R22 ;  /* 0x000000ffff037224 */ /* 0x000fe200078e0016 */
[----:B------:R-:W2:Y:S01]  /*21fa0*/  LDL.LU R21, [R1+0x154] ;  /* 0x0001540001157983 */ /* 0x000ea20000300800 */
[----:B------:R-:W-:-:S02]  /*21fb0*/  IMAD.MOV.U32 R2, RZ, RZ, R23 ;  /* 0x000000ffff027224 */ /* 0x000fc400078e0017 */
[----:B------:R-:W2:Y:S02]  /*21fc0*/  LDL.LU R22, [R1+0x158] ;  /* 0x0001580001167983 */ /* 0x000ea40000300800 */
[----:B------:R-:W2:Y:S01]  /*21fd0*/  LDL.LU R23, [R1+0x15c] ;  /* 0x00015c0001177983 */ /* 0x000ea20000300800 */
[C---:B----4-:R-:W-:Y:S11]  /*21fe0*/  HMMA.16816.F32 R4, R24.reuse, R10, R4 ;  /* 0x0000000a1804723c */ /* 0x050ff60000001804 */
[----:B------:R-:W-:Y:S11]  /*21ff0*/  @!UPT UIADD3 URZ, URZ, URZ, URZ ;  /* 0x0000003f3f3ff290 */ /* 0x000ff6000fffe03f */
[----:B------:R-:W-:Y:S01]  /*22000*/  @!UPT UIADD3 URZ, URZ, URZ, URZ ;  /* 0x0000003f3f3ff290 */ /* 0x000fe2000fffe03f */
[----:B------:R0:W-:Y:S01]  /*22010*/  STL.64 [R1+0x580], R4 ;  /* 0x0005800401007387 */ /* 0x0001e20000100a00 */
[----:B------:R-:W-:Y:S02]  /*22020*/  STL.64 [R1+0x588], R6 ;  /* 0x0005880601007387 */ /* 0x000fe40000100a00 */
[----:B0-----:R-:W-:Y:S02]  /*22030*/  IMAD.MOV.U32 R5, RZ, RZ, R10 ;  /* 0x000000ffff057224 */ /* 0x001fe400078e000a */
[----:B------:R-:W-:Y:S02]  /*22040*/  IMAD.MOV.U32 R4, RZ, RZ, R11 ;  /* 0x000000ffff047224 */ /* 0x000fe400078e000b */
[----:B------:R-:W2:Y:S01]  /*22050*/  LDL.LU.64 R10, [R1+0x1de0] ;  /* 0x001de000010a7983 */ /* 0x000ea20000300a00 */
[----:B------:R-:W3:Y:S02]  /*22060*/  LDL.LU R9, [R1+0x1dd8] ;  /* 0x001dd80001097983 */ /* 0x000ee40000300800 */
[----:B------:R-:W-:Y:S02]  /*22070*/  STL.64 [R1+0x1d58], R14 ;  /* 0x001d580e01007387 */ /* 0x000fe40000100a00 */
[----:B------:R0:W-:Y:S01]  /*22080*/  STL.64 [R1+0x570], R16 ;  /* 0x0005701001007387 */ /* 0x0001e20000100a00 */
[----:B------:R1:W-:Y:S04]  /*22090*/  STL.64 [R1+0x578], R18 ;  /* 0x0005781201007387 */ /* 0x0003e80000100a00 */
[----:B0-----:R-:W4:Y:S01]  /*220a0*/  LDL.LU R16, [R1+0x120] ;  /* 0x0001200001107983 */ /* 0x001f220000300800 */
[----:B------:R-:W4:Y:S02]  /*220b0*/  LDL.LU R17, [R1+0x124] ;  /* 0x0001240001117983 */ /* 0x000f240000300800 */
[----:B-1----:R-:W2:Y:S02]  /*220c0*/  LDL.LU R18, [R1+0x128] ;  /* 0x0001280001127983 */ /* 0x002ea40000300800 */
[----:B------:R-:W2:Y:S02]  /*220d0*/  LDL.LU R19, [R1+0x12c] ;  /* 0x00012c0001137983 */ /* 0x000ea40000300800 */
[----:B--2---:R-:W-:Y:S01]  /*220e0*/  STL.64 [R1+0x1db0], R18 ;  /* 0x001db01201007387 */ /* 0x004fe20000100a00 */
[----:B----4-:R0:W-:Y:S03]  /*220f0*/  STL.64 [R1+0x1da8], R16 ;  /* 0x001da81001007387 */ /* 0x0101e60000100a00 */
[----:B0-----:R-:W2:Y:S01]  /*22100*/  LDL.LU R16, [R1+0x130] ;  /* 0x0001300001107983 */ /* 0x001ea20000300800 */
[----:B------:R-:W2:Y:S02]  /*22110*/  LDL.LU R17, [R1+0x134] ;  /* 0x0001340001117983 */ /* 0x000ea40000300800 */
[----:B------:R-:W4:Y:S02]  /*22120*/  LDL.LU R18, [R1+0x138] ;  /* 0x0001380001127983 */ /* 0x000f240000300800 */
[----:B------:R-:W4:Y:S01]  /*22130*/  LDL.LU R19, [R1+0x13c] ;  /* 0x00013c0001137983 */ /* 0x000f220000300800 */
[----:B------:R-:W-:Y:S01]  /*22140*/  HMMA.16816.F32 R20, R24, R10, R20 ;  /* 0x0000000a1814723c */ /* 0x000fe20000001814 */
[----:B------:R-:W-:-:S02]  /*22150*/  IMAD.MOV.U32 R14, RZ, RZ, R5 ;  /* 0x000000ffff0e7224 */ /* 0x000fc400078e0005 */
[----:B------:R-:W-:Y:S01]  /*22160*/  IMAD.MOV.U32 R15, RZ, RZ, R4 ;  /* 0x000000ffff0f7224 */ /* 0x000fe200078e0004 */
[----:B----4-:R-:W-:Y:S01]  /*22170*/  STL.64 [R1+0x1dc8], R18 ;  /* 0x001dc81201007387 */ /* 0x010fe20000100a00 */
[----:B--2---:R0:W-:Y:S03]  /*22180*/  STL.64 [R1+0x1dc0], R16 ;  /* 0x001dc01001007387 */ /* 0x0041e60000100a00 */
[----:B0-----:R-:W2:Y:S01]  /*22190*/  LDL.LU R16, [R1+0x140] ;  /* 0x0001400001107983 */ /* 0x001ea20000300800 */
[----:B------:R-:W2:Y:S02]  /*221a0*/  LDL.LU R17, [R1+0x144] ;  /* 0x0001440001117983 */ /* 0x000ea40000300800 */
[----:B------:R-:W2:Y:S02]  /*221b0*/  LDL.LU R18, [R1+0x148] ;  /* 0x0001480001127983 */ /* 0x000ea40000300800 */
[----:B------:R-:W2:Y:S01]  /*221c0*/  LDL.LU R19, [R1+0x14c] ;  /* 0x00014c0001137983 */ /* 0x000ea20000300800 */
[----:B------:R-:W4:Y:S01]  /*221d0*/  LDL.64 R6, [R1+0x78] ;  /* 0x0000780001067983 */ /* 0x000f220000100a00 */
[----:B------:R0:W-:Y:S02]  /*221e0*/  STL.64 [R1+0x1d70], R14 ;  /* 0x001d700e01007387 */ /* 0x0001e40000100a00 */
[----:B0-----:R-:W-:-:S02]  /*221f0*/  IMAD.MOV.U32 R14, RZ, RZ, R3 ;  /* 0x000000ffff0e7224 */ /* 0x001fc400078e0003 */
[----:B------:R-:W-:-:S05]  /*22200*/  IMAD.MOV.U32 R15, RZ, RZ, R2 ;  /* 0x000000ffff0f7224 */ /* 0x000fca00078e0002 */
[----:B------:R0:W-:Y:S01]  /*22210*/  STL.64 [R1+0x1d98], R14 ;  /* 0x001d980e01007387 */ /* 0x0001e20000100a00 */
[----:B------:R-:W2:Y:S02]  /*22220*/  LDL.LU R12, [R1+0xb0] ;  /* 0x0000b000010c7983 */ /* 0x000ea40000300800 */
[----:B------:R-:W2:Y:S01]  /*22230*/  LDL.LU R13, [R1+0xb4] ;  /* 0x0000b400010d7983 */ /* 0x000ea20000300800 */
[----:B0-----:R-:W2:Y:S01]  /*22240*/  LDL.LU R14, [R1+0xb8] ;  /* 0x0000b800010e7983 */ /* 0x001ea20000300800 */
[----:B------:R-:W2:Y:S02]  /*22250*/  LDL.LU R15, [R1+0xbc] ;  /* 0x0000bc00010f7983 */ /* 0x000ea40000300800 */
[----:B------:R-:W-:Y:S02]  /*22260*/  STL.64 [R1+0x560], R20 ;  /* 0x0005601401007387 */ /* 0x000fe40000100a00 */
[----:B------:R0:W-:Y:S02]  /*22270*/  STL.64 [R1+0x568], R22 ;  /* 0x0005681601007387 */ /* 0x0001e40000100a00 */
[----:B0-----:R-:W2:Y:S02]  /*22280*/  LDL.LU.64 R22, [R1+0x1dd0] ;  /* 0x001dd00001167983 */ /* 0x001ea40000300a00 */
[----:B--2---:R-:W-:Y:S01]  /*22290*/  HMMA.16816.F32 R16, R24, R22, R16 ;  /* 0x000000161810723c */ /* 0x004fe20000001810 */
[----:B------:R-:W-:-:S02]  /*222a0*/  IMAD.MOV.U32 R3, RZ, RZ, R22 ;  /* 0x000000ffff037224 */ /* 0x000fc400078e0016 */
[----:B------:R-:W-:Y:S11]  /*222b0*/  IMAD.MOV.U32 R2, RZ, RZ, R23 ;  /* 0x000000ffff027224 */ /* 0x000ff600078e0017 */
[----:B------:R-:W-:Y:S09]  /*222c0*/  @!UPT UIADD3 URZ, URZ, URZ, URZ ;  /* 0x0000003f3f3ff290 */ /* 0x000ff2000fffe03f */
[----:B------:R-:W-:Y:S01]  /*222d0*/  STL.64 [R1+0x180], R16 ;  /* 0x0001801001007387 */ /* 0x000fe20000100a00 */
[----:B------:R0:W-:Y:S03]  /*222e0*/  STL.64 [R1+0x188], R18 ;  /* 0x0001881201007387 */ /* 0x0001e60000100a00 */
[----:B0-----:R-:W2:Y:S01]  /*222f0*/  LDL.LU.64 R18, [R1+0x1dc8] ;  /* 0x001dc80001127983 */ /* 0x001ea20000300a00 */
[----:B------:R-:W2:Y:S02]  /*22300*/  LDL.LU.64 R16, [R1+0x1dc0] ;  /* 0x001dc00001107983 */ /* 0x000ea40000300a00 */
[----:B------:R-:W2:Y:S02]  /*22310*/  LDL.LU.64 R22, [R1+0x1db8] ;  /* 0x001db80001167983 */ /* 0x000ea40000300a00 */
[C---:B--2---:R-:W-:Y:S11]  /*22320*/  HMMA.16816.F32 R16, R24.reuse, R22, R16 ;  /* 0x000000161810723c */ /* 0x044ff60000001810 */
[----:B------:R-:W-:Y:S11]  /*22330*/  @!UPT UIADD3 URZ, URZ, URZ, URZ ;  /* 0x0000003f3f3ff290 */ /* 0x000ff6000fffe03f */
[----:B------:R-:W-:Y:S01]  /*22340*/  @!UPT UIADD3 URZ, URZ, URZ, URZ ;  /* 0x0000003f3f3ff290 */ /* 0x000fe2000fffe03f */
[----:B------:R-:W-:Y:S01]  /*22350*/  STL.64 [R1+0x170], R16 ;  /* 0x0001701001007387 */ /* 0x000fe20000100a00 */
[----:B------:R0:W-:Y:S03]  /*22360*/  STL.64 [R1+0x178], R18 ;  /* 0x0001781201007387 */ /* 0x0001e60000100a00 */
[----:B0-----:R-:W4:Y:S01]  /*22370*/  LDL.LU.64 R18, [R1+0x1db0] ;  /* 0x001db00001127983 */ /* 0x001f220000300a00 */
[----:B------:R-:W4:Y:S02]  /*22380*/  LDL.LU.64 R16, [R1+0x1da8] ;  /* 0x001da80001107983 */ /* 0x000f240000300a00 */
[----:B------:R0:W-:Y:S02]  /*22390*/  STL.64 [R1+0x1d50], R22 ;  /* 0x001d501601007387 */ /* 0x0001e40000100a00 */
[----:B------:R-:W2:Y:S01]  /*223a0*/  LDL.LU R20, [R1+0xe0] ;  /* 0x0000e00001147983 */ /* 0x000ea20000300800 */
[----:B------:R-:W2:Y:S04]  /*223b0*/  LDL.LU R21, [R1+0xe4] ;  /* 0x0000e40001157983 */ /* 0x000ea80000300800 */
[----:B0-----:R-:W2:Y:S01]  /*223c0*/  LDL.LU R22, [R1+0xe8] ;  /* 0x0000e80001167983 */ /* 0x001ea20000300800 */
[----:B------:R-:W2:Y:S03]  /*223d0*/  LDL.LU R23, [R1+0xec] ;  /* 0x0000ec0001177983 */ /* 0x000ea60000300800 */
[----:B--2---:R-:W-:Y:S01]  /*223e0*/  STL.64 [R1+0x1d68], R22 ;  /* 0x001d681601007387 */ /* 0x004fe20000100a00 */
[----:B------:R0:W-:Y:S03]  /*223f0*/  STL.64 [R1+0x1d60], R20 ;  /* 0x001d601401007387 */ /* 0x0001e60000100a00 */
[----:B0-----:R-:W2:Y:S01]  /*22400*/  LDL.LU R20, [R1+0xf0] ;  /* 0x0000f00001147983 */ /* 0x001ea20000300800 */
[----:B------:R-:W2:Y:S02]  /*22410*/  LDL.LU R21, [R1+0xf4] ;  /* 0x0000f40001157983 */ /* 0x000ea40000300800 */
[----:B------:R-:W2:Y:S02]  /*22420*/  LDL.LU R22, [R1+0xf8] ;  /* 0x0000f80001167983 */ /* 0x000ea40000300800 */
[----:B------:R-:W2:Y:S01]  /*22430*/  LDL.LU R23, [R1+0xfc] ;  /* 0x0000fc0001177983 */ /* 0x000ea20000300800 */
[C---:B----4-:R-:W-:Y:S01]  /*22440*/  HMMA.16816.F32 R16, R24.reuse, R6, R16 ;  /* 0x000000061810723c */ /* 0x050fe20000001810 */
[----:B------:R-:W-:Y:S01]  /*22450*/  IMAD.MOV.U32 R8, RZ, RZ, R7 ;  /* 0x000000ffff087224 */ /* 0x000fe200078e0007 */
[----:B--2---:R-:W-:Y:S01]  /*22460*/  STL.64 [R1+0x1d80], R22 ;  /* 0x001d801601007387 */ /* 0x004fe20000100a00 */
[----:B------:R0:W-:Y:S03]  /*22470*/  STL.64 [R1+0x1d78], R20 ;  /* 0x001d781401007387 */ /* 0x0001e60000100a00 */
[----:B0-----:R-:W2:Y:S01]  /*22480*/  LDL.LU R20, [R1+0x100] ;  /* 0x0001000001147983 */ /* 0x001ea20000300800 */
[----:B------:R-:W2:Y:S02]  /*22490*/  LDL.LU R21, [R1+0x104] ;  /* 0x0001040001157983 */ /* 0x000ea40000300800 */
[----:B------:R-:W2:Y:S02]  /*224a0*/  LDL.LU R22, [R1+0x108] ;  /* 0x0001080001167983 */ /* 0x000ea40000300800 */
[----:B------:R-:W2:Y:S11]  /*224b0*/  LDL.LU R23, [R1+0x10c] ;  /* 0x00010c0001177983 */ /* 0x000eb60000300800 */
[----:B------:R-:W-:Y:S01]  /*224c0*/  @!UPT UIADD3 URZ, URZ, URZ, URZ ;  /* 0x0000003f3f3ff290 */ /* 0x000fe2000fffe03f */
[----:B------:R0:W-:Y:S01]  /*224d0*/  STL.64 [R1+0x160], R16 ;  /* 0x0001601001007387 */ /* 0x0001e20000100a00 */
[----:B------:R1:W-:Y:S02]  /*224e0*/  STL.64 [R1+0x168], R18 ;  /* 0x0001681201007387 */ /* 0x0003e40000100a00 */
[----:B0-----:R-:W-:Y:S02]  /*224f0*/  IMAD.MOV.U32 R16, RZ, RZ, R6 ;  /* 0x000000ffff107224 */ /* 0x001fe400078e0006 */
[----:B------:R-:W4:Y:S02]  /*22500*/  LDL.LU.64 R6, [R1+0x1da0] ;  /* 0x001da00001067983 */ /* 0x000f240000300a00 */
[----:B----4-:R-:W-:Y:S02]  /*22510*/  HMMA.16816.F32 R24, R24, R6, R12 ;  /* 0x000000061818723c */ /* 0x010fe4000000180c */
[----:B------:R-:W2:Y:S01]  /*22520*/  LDL.LU.64 R14, [R1+0x1d98] ;  /* 0x001d9800010e7983 */ /* 0x000ea20000300a00 */
[----:B-1----:R-:W-:-:S02]  /*22530*/  IMAD.MOV.U32 R18, RZ, RZ, R6 ;  /* 0x000000ffff127224 */ /* 0x002fc400078e0006 */
[----:B------:R-:W-:Y:S11]  /*22540*/  IMAD.MOV.U32 R17, RZ, RZ, R7 ;  /* 0x000000ffff117224 */ /* 0x000ff600078e0007 */
[----:B------:R-:W-:Y:S07]  /*22550*/  @!UPT UIADD3 URZ, URZ, URZ, URZ ;  /* 0x0000003f3f3ff290 */ /* 0x000fee000fffe03f */
[----:B------:R-:W-:Y:S01]  /*22560*/  STL.64 [R1+0x120], R24 ;  /* 0x0001201801007387 */ /* 0x000fe20000100a00 */
[----:B------:R-:W-:Y:S02]  /*22570*/  STL.64 [R1+0x128], R26 ;  /* 0x0001281a01007387 */ /* 0x000fe40000100a00 */
[----:B------:R-:W2:Y:S02]  /*22580*/  LDL.LU.64 R6, [R1+0x1d90] ;  /* 0x001d900001067983 */ /* 0x000ea40000300a00 */
[----:B------:R-:W2:Y:S02]  /*22590*/  LDL.LU.64 R4, [R1+0x1d88] ;  /* 0x001d880001047983 */ /* 0x000ea40000300a00 */
[C---:B--2---:R-:W-:Y:S01]  /*225a0*/  HMMA.16816.F32 R12, R4.reuse, R14, R20 ;  /* 0x0000000e040c723c */ /* 0x044fe20000001814 */
[----:B------:R-:W2:Y:S01]  /*225b0*/  LDL.LU.64 R22, [R1+0x1d80] ;  /* 0x001d800001167983 */ /* 0x000ea20000300a00 */
[----:B------:R-:W2:Y:S11]  /*225c0*/  LDL.LU.64 R20, [R1+0x1d78] ;  /* 0x001d780001147983 */ /* 0x000eb60000300a00 */
[----:B------:R-:W-:Y:S10]  /*225d0*/  @!UPT UIADD3 URZ, URZ, URZ, URZ ;  /* 0x0000003f3f3ff290 */ /* 0x000ff4000fffe03f */
[----:B------:R-:W-:Y:S01]  /*225e0*/  STL.64 [R1+0x140], R12 ;  /* 0x0001400c01007387 */ /* 0x000fe20000100a00 */
[----:B------:R0:W-:Y:S03]  /*225f0*/  STL.64 [R1+0x148], R14 ;  /* 0x0001480e01007387 */ /* 0x0001e60000100a00 */
[----:B0-----:R-:W2:Y:S02]  /*22600*/  LDL.LU.64 R14, [R1+0x1d70] ;  /* 0x001d7000010e7983 */ /* 0x001ea40000300a00 */
[C---:B--2---:R-:W-:Y:S02]  /*22610*/  HMMA.16816.F32 R12, R4.reuse, R14, R20 ;  /* 0x0000000e040c723c */ /* 0x044fe40000001814 */
[----:B------:R-:W2:Y:S01]  /*22620*/  LDL.LU.64 R22, [R1+0x1d68] ;  /* 0x001d680001167983 */ /* 0x000ea20000300a00 */
[----:B------:R-:W2:Y:S11]  /*22630*/  LDL.LU.64 R20, [R1+0x1d60] ;  /* 0x001d600001147983 */ /* 0x000eb60000300a00 */
[----:B------:R-:W-:Y:S09]  /*22640*/  @!UPT UIADD3 URZ, URZ, URZ, URZ ;  /* 0x0000003f3f3ff290 */ /* 0x000ff2000fffe03f */
[----:B------:R-:W-:Y:S01]  /*22650*/  STL.64 [R1+0x130], R12 ;  /* 0x0001300c01007387 */ /* 0x000fe20000100a00 */
[----:B------:R0:W-:Y:S03]  /*22660*/  STL.64 [R1+0x138], R14 ;  /* 0x0001380e01007387 */ /* 0x0001e60000100a00 */
[----:B0-----:R-:W2:Y:S01]  /*22670*/  LDL.LU.64 R14, [R1+0x1d58] ;  /* 0x001d5800010e7983 */ /* 0x001ea20000300a00 */
[----:B------:R-:W4:Y:S02]  /*22680*/  LDL R29, [R1+0xf74] ;  /* 0x000f7400011d7983 */ /* 0x000f240000100800 */
[----:B------:R-:W-:Y:S02]  /*22690*/  IMAD.MOV.U32 R26, RZ, RZ, R3 ;  /* 0x000000ffff1a7224 */ /* 0x000fe400078e0003 */
[----:B------:R-:W-:Y:S01]  /*226a0*/  IMAD.MOV.U32 R27, RZ, RZ, R2 ;  /* 0x000000ffff1b7224 */ /* 0x000fe200078e0002 */
        /* <DEDUP_REMOVED lines=9> */
[----:B------:R-:W3:Y:S01]  /*22740*/  LDL R28, [R1+0xf70] ;  /* 0x000f7000011c7983 */ /* 0x000ee20000100800 */
[----:B--2---:R-:W-:Y:S11]  /*22750*/  HMMA.16816.F32 R12, R4, R10, R12 ;  /* 0x0000000a040c723c */ /* 0x004ff6000000180c */
[----:B------:R-:W-:Y:S11]  /*22760*/  @!UPT UIADD3 URZ, URZ, URZ, URZ ;  /* 0x0000003f3f3ff290 */ /* 0x000ff6000fffe03f */
[----:B------:R-:W-:Y:S01]  /*22770*/  @!UPT UIADD3 URZ, URZ, URZ, URZ ;  /* 0x0000003f3f3ff290 */ /* 0x000fe2000fffe03f */
[----:B------:R-:W-:Y:S01]  /*22780*/  STL.64 [R1+0x520], R12 ;  /* 0x0005200c01007387 */ /* 0x000fe20000100a00 */
[----:B------:R0:W-:Y:S03]  /*22790*/  STL.64 [R1+0x528], R14 ;  /* 0x0005280e01007387 */ /* 0x0001e60000100a00 */
[----:B0-----:R-:W2:Y:S01]  /*227a0*/  LDL.LU R15, [R1+0x1d38] ;  /* 0x001d3800010f7983 */ /* 0x001ea20000300800 */
[----:B------:R-:W-:Y:S02]  /*227b0*/  STL.64 [R1+0x1ce8], R10 ;  /* 0x001ce80a01007387 */ /* 0x000fe40000100a00 */
[----:B---3--:R-:W-:Y:S01]  /*227c0*/  STL [R1+0x1ce0], R9 ;  /* 0x001ce00901007387 */ /* 0x008fe20000100800 */
[----:B--2---:R-:W0:Y:S04]  /*227d0*/  LDSM.16.MT88.4 R12, [R15+0x1080] ;  /* 0x001080000f0c783b */ /* 0x004e280000004200 */
[----:B0-----:R0:W-:Y:S01]  /*227e0*/  STL.64 [R1+0x1d10], R14 ;  /* 0x001d100e01007387 */ /* 0x0011e20000100a00 */
[----:B------:R1:W-:Y:S02]  /*227f0*/  STL.64 [R1+0x1d08], R12 ;  /* 0x001d080c01007387 */ /* 0x0003e40000100a00 */
[----:B0-----:R-:W-:-:S02]  /*22800*/  IMAD.MOV.U32 R14, RZ, RZ, R18 ;  /* 0x000000ffff0e7224 */ /* 0x001fc400078e0012 */
[----:B------:R-:W-:-:S05]  /*22810*/  IMAD.MOV.U32 R15, RZ, RZ, R17 ;  /* 0x000000ffff0f7224 */ /* 0x000fca00078e0011 */
[----:B------:R0:W-:Y:S01]  /*22820*/  STL.64 [R1+0x1d28], R14 ;  /* 0x001d280e01007387 */ /* 0x0001e20000100a00 */
[----:B-1----:R-:W2:Y:S02]  /*22830*/  LDL.LU R12, [R1+0x200] ;  /* 0x00020000010c7983 */ /* 0x002ea40000300800 */
[----:B------:R-:W2:Y:S01]  /*22840*/  LDL.LU R13, [R1+0x204] ;  /* 0x00020400010d7983 */ /* 0x000ea20000300800 */
[----:B0-----:R-:W2:Y:S01]  /*22850*/  LDL.LU R14, [R1+0x208] ;  /* 0x00020800010e7983 */ /* 0x001ea20000300800 */
[----:B------:R-:W2:Y:S02]  /*22860*/  LDL.LU R15, [R1+0x20c] ;  /* 0x00020c00010f7983 */ /* 0x000ea40000300800 */
[----:B--2---:R-:W-:Y:S07]  /*22870*/  HMMA.16816.F32 R12, R4, R26, R12 ;  /* 0x0000001a040c723c */ /* 0x004fee000000180c */
[----:B------:R-:W-:-:S02]  /*22880*/  IMAD.MOV.U32 R26, RZ, RZ, R16 ;  /* 0x000000ffff1a7224 */ /* 0x000fc400078e0010 */
[----:B------:R-:W-:Y:S01]  /*22890*/  IMAD.MOV.U32 R27, RZ, RZ, R8 ;  /* 0x000000ffff1b7224 */ /* 0x000fe200078e0008 */
[----:B----4-:R-:W0:Y:S11]  /*228a0*/  LDSM.16.MT88.4 R16, [R29+0x1000] ;  /* 0x001000001d10783b */ /* 0x010e360000004200 */
[----:B------:R-:W-:Y:S02]  /*228b0*/  @!UPT UIADD3 URZ, URZ, URZ, URZ ;  /* 0x0000003f3f3ff290 */ /* 0x000fe4000fffe03f */
[----:B------:R-:W-:Y:S01]  /*228c0*/  STL.64 [R1+0x510], R12 ;  /* 0x0005100c01007387 */ /* 0x000fe20000100a00 */
[----:B------:R-:W-:Y:S02]  /*228d0*/  STL.64 [R1+0x518], R14 ;  /* 0x0005180e01007387 */ /* 0x000fe40000100a00 */
[----:B------:R1:W-:Y:S02]  /*228e0*/  STL.64 [R1+0x1d30], R26 ;  /* 0x001d301a01007387 */ /* 0x0003e40000100a00 */
[----:B------:R-:W2:Y:S01]  /*228f0*/  LDL.LU R24, [R1+0x2b0] ;  /* 0x0002b00001187983 */ /* 0x000ea20000300800 */
[----:B------:R-:W2:Y:S04]  /*22900*/  LDL.LU R25, [R1+0x2b4] ;  /* 0x0002b40001197983 */ /* 0x000ea80000300800 */
[----:B-1----:R-:W2:Y:S01]  /*22910*/  LDL.LU R26, [R1+0x2b8] ;  /* 0x0002b800011a7983 */ /* 0x002ea20000300800 */
[----:B------:R-:W2:Y:S02]  /*22920*/  LDL.LU R27, [R1+0x2bc] ;  /* 0x0002bc00011b7983 */ /* 0x000ea40000300800 */
[----:B------:R-:W3:Y:S02]  /*22930*/  LDL.LU R12, [R1+0x3d0] ;  /* 0x0003d000010c7983 */ /* 0x000ee40000300800 */
[----:B------:R-:W3:Y:S01]  /*22940*/  LDL.LU R13, [R1+0x3d4] ;  /* 0x0003d400010d7983 */ /* 0x000ee20000300800 */
[----:B------:R-:W3:Y:S01]  /*22950*/  LDL.LU R14, [R1+0x3d8] ;  /* 0x0003d800010e7983 */ /* 0x000ee20000300800 */
[----:B------:R-:W3:Y:S02]  /*22960*/  LDL.LU R15, [R1+0x3dc] ;  /* 0x0003dc00010f7983 */ /* 0x000ee40000300800 */
[----:B------:R-:W4:Y:S02]  /*22970*/  LDL.64 R10, [R1+0x18] ;  /* 0x00001800010a7983 */ /* 0x000f240000100a00 */
[----:B----4-:R1:W-:Y:S01]  /*22980*/  STL.64 [R1+0x1d00], R10 ;  /* 0x001d000a01007387 */ /* 0x0103e20000100a00 */
[----:B------:R-:W4:Y:S02]  /*22990*/  LDL.LU R8, [R1+0x440] ;  /* 0x0004400001087983 */ /* 0x000f240000300800 */
[----:B------:R-:W4:Y:S01]  /*229a0*/  LDL.LU R9, [R1+0x444] ;  /* 0x0004440001097983 */ /* 0x000f220000300800 */
[----:B-1----:R-:W2:Y:S01]  /*229b0*/  LDL.LU R10, [R1+0x448] ;  /* 0x00044800010a7983 */ /* 0x002ea20000300800 */
[----:B------:R-:W2:Y:S03]  /*229c0*/  LDL.LU R11, [R1+0x44c] ;  /* 0x00044c00010b7983 */ /* 0x000ea60000300800 */
[----:B--2---:R-:W-:Y:S01]  /*229d0*/  STL.64 [R1+0x1d20], R10 ;  /* 0x001d200a01007387 */ /* 0x004fe20000100a00 */
[----:B----4-:R1:W-:Y:S03]  /*229e0*/  STL.64 [R1+0x1d18], R8 ;  /* 0x001d180801007387 */ /* 0x0103e60000100a00 */
[----:B-1----:R-:W2:Y:S01]  /*229f0*/  LDL.LU R8, [R1+0x3c0] ;  /* 0x0003c00001087983 */ /* 0x002ea20000300800 */
[----:B------:R-:W2:Y:S02]  /*22a00*/  LDL.LU R9, [R1+0x3c4] ;  /* 0x0003c40001097983 */ /* 0x000ea40000300800 */
[----:B------:R-:W2:Y:S02]  /*22a10*/  LDL.LU R10, [R1+0x3c8] ;  /* 0x0003c800010a7983 */ /* 0x000ea40000300800 */
[----:B------:R-:W2:Y:S01]  /*22a20*/  LDL.LU R11, [R1+0x3cc] ;  /* 0x0003cc00010b7983 */ /* 0x000ea20000300800 */
[----:B0-----:R-:W-:Y:S01]  /*22a30*/  STL.64 [R1+0x1ca0], R18 ;  /* 0x001ca01201007387 */ /* 0x001fe20000100a00 */
[----:B------:R0:W-:Y:S03]  /*22a40*/  STL.64 [R1+0x1c98], R16 ;  /* 0x001c981001007387 */ /* 0x0001e60000100a00 */
[----:B0-----:R-:W4:Y:S01]  /*22a50*/  LDL.LU R16, [R1+0x410] ;  /* 0x0004100001107983 */ /* 0x001f220000300800 */
[----:B------:R-:W4:Y:S02]  /*22a60*/  LDL.LU R17, [R1+0x414] ;  /* 0x0004140001117983 */ /* 0x000f240000300800 */
[----:B------:R-:W2:Y:S02]  /*22a70*/  LDL.LU R18, [R1+0x418] ;  /* 0x0004180001127983 */ /* 0x000ea40000300800 */
[----:B------:R-:W2:Y:S01]  /*22a80*/  LDL.LU R19, [R1+0x41c] ;  /* 0x00041c0001137983 */ /* 0x000ea20000300800 */
[C---:B------:R-:W-:Y:S01]  /*22a90*/  HMMA.16816.F32 R20, R4.reuse, R22, R24 ;  /* 0x000000160414723c */ /* 0x040fe20000001818 */
[----:B--2---:R-:W-:Y:S01]  /*22aa0*/  STL.64 [R1+0x1cf8], R18 ;  /* 0x001cf81201007387 */ /* 0x004fe20000100a00 */
[----:B----4-:R0:W-:Y:S03]  /*22ab0*/  STL.64 [R1+0x1cf0], R16 ;  /* 0x001cf01001007387 */ /* 0x0101e60000100a00 */
[----:B0-----:R-:W2:Y:S01]  /*22ac0*/  LDL.LU R16, [R1+0x430] ;  /* 0x0004300001107983 */ /* 0x001ea20000300800 */
[----:B------:R-:W2:Y:S02]  /*22ad0*/  LDL.LU R17, [R1+0x434] ;  /* 0x0004340001117983 */ /* 0x000ea40000300800 */
[----:B------:R-:W2:Y:S02]  /*22ae0*/  LDL.LU R18, [R1+0x438] ;  /* 0x0004380001127983 */ /* 0x000ea40000300800 */
[----:B------:R-:W2:Y:S01]  /*22af0*/  LDL.LU R19, [R1+0x43c] ;  /* 0x00043c0001137983 */ /* 0x000ea20000300800 */
[----:B------:R-:W3:Y:S11]  /*22b00*/  LDL.LU.64 R26, [R1+0x1d30] ;  /* 0x001d3000011a7983 */ /* 0x000ef60000300a00 */
[----:B------:R-:W-:Y:S01]  /*22b10*/  @!UPT UIADD3 URZ, URZ, URZ, URZ ;  /* 0x0000003f3f3ff290 */ /* 0x000fe2000fffe03f */
[----:B------:R-:W-:Y:S02]  /*22b20*/  STL.64 [R1+0x500], R20 ;  /* 0x0005001401007387 */ /* 0x000fe40000100a00 */
[----:B------:R-:W-:Y:S02]  /*22b30*/  STL.64 [R1+0x508], R22 ;  /* 0x0005081601007387 */ /* 0x000fe40000100a00 */
[----:B------:R-:W0:Y:S04]  /*22b40*/  LDSM.16.MT88.4 R20, [R29+0x1080] ;  /* 0x001080001d14783b */ /* 0x000e280000004200 */
[----:B0-----:R0:W-:Y:S01]  /*22b50*/  STL.64 [R1+0x1c30], R22 ;  /* 0x001c301601007387 */ /* 0x0011e20000100a00 */
[----:B------:R-:W-:Y:S03]  /*22b60*/  STL.64 [R1+0x1c28], R20 ;  /* 0x001c281401007387 */ /* 0x000fe60000100a00 */
[----:B0-----:R-:W4:Y:S01]  /*22b70*/  LDL.64 R22, [R1+0x28] ;  /* 0x0000280001167983 */ /* 0x001f220000100a00 */
[C---:B---3--:R-:W-:Y:S03]  /*22b80*/  HMMA.16816.F32 R24, R4.reuse, R26, R12 ;  /* 0x0000001a0418723c */ /* 0x048fe6000000180c */
[----:B------:R-:W3:Y:S11]  /*22b90*/  LDL.LU.64 R14, [R1+0x1d28] ;  /* 0x001d2800010e7983 */ /* 0x000ef60000300a00 */
[----:B------:R-:W-:Y:S09]  /*22ba0*/  @!UPT UIADD3 URZ, URZ, URZ, URZ ;  /* 0x0000003f3f3ff290 */ /* 0x000ff2000fffe03f */
[----:B------:R-:W-:Y:S01]  /*22bb0*/  STL.64 [R1+0x4f0], R24 ;  /* 0x0004f01801007387 */ /* 0x000fe20000100a00 */
[----:B------:R-:W-:Y:S02]  /*22bc0*/  STL.64 [R1+0x4f8], R26 ;  /* 0x0004f81a01007387 */ /* 0x000fe40000100a00 */
[----:B------:R-:W0:Y:S02]  /*22bd0*/  LDSM.16.MT88.4 R24, [R28+0x1000] ;  /* 0x001000001c18783b */ /* 0x000e240000004200 */
[----:B0-----:R0:W-:Y:S02]  /*22be0*/  STL.64 [R1+0x1b98], R26 ;  /* 0x001b981a01007387 */ /* 0x0011e40000100a00 */
[----:B------:R-:W-:Y:S02]  /*22bf0*/  STL.64 [R1+0x1b90], R24 ;  /* 0x001b901801007387 */ /* 0x000fe40000100a00 */
[----:B0-----:R-:W2:Y:S01]  /*22c00*/  LDL.64 R26, [R1+0x48] ;  /* 0x00004800011a7983 */ /* 0x001ea20000100a00 */
[----:B---3--:R-:W-:Y:S03]  /*22c10*/  HMMA.16816.F32 R4, R4, R14, R8 ;  /* 0x0000000e0404723c */ /* 0x008fe60000001808 */
[----:B------:R-:W4:Y:S01]  /*22c20*/  LDL.LU.64 R10, [R1+0x1d20] ;  /* 0x001d2000010a7983 */ /* 0x000f220000300a00 */
[----:B------:R-:W4:Y:S02]  /*22c30*/  LDL.LU.64 R8, [R1+0x1d18] ;  /* 0x001d180001087983 */ /* 0x000f240000300a00 */
[----:B------:R-:W4:Y:S02]  /*22c40*/  LDL.LU.64 R14, [R1+0x1d10] ;  /* 0x001d1000010e7983 */ /* 0x000f240000300a00 */
[----:B------:R-:W4:Y:S11]  /*22c50*/  LDL.LU.64 R12, [R1+0x1d08] ;  /* 0x001d0800010c7983 */ /* 0x000f360000300a00 */
[----:B------:R-:W-:Y:S04]  /*22c60*/  @!UPT UIADD3 URZ, URZ, URZ, URZ ;  /* 0x0000003f3f3ff290 */ /* 0x000fe8000fffe03f */
[----:B------:R-:W-:Y:S01]  /*22c70*/  STL.64 [R1+0x4b0], R4 ;  /* 0x0004b00401007387 */ /* 0x000fe20000100a00 */
[----:B------:R-:W-:Y:S02]  /*22c80*/  STL.64 [R1+0x4b8], R6 ;  /* 0x0004b80601007387 */ /* 0x000fe40000100a00 */
[----:B------:R-:W0:Y:S02]  /*22c90*/  LDSM.16.MT88.4 R4, [R28+0x1080] ;  /* 0x001080001c04783b */ /* 0x000e240000004200 */
[----:B0-----:R0:W-:Y:S02]  /*22ca0*/  STL.64 [R1+0x1b28], R6 ;  /* 0x001b280601007387 */ /* 0x0011e40000100a00 */
[----:B------:R-:W-:Y:S02]  /*22cb0*/  STL.64 [R1+0x1b20], R4 ;  /* 0x001b200401007387 */ /* 0x000fe40000100a00 */
[----:B0-----:R-:W3:Y:S01]  /*22cc0*/  LDL.LU.64 R6, [R1+0x88] ;  /* 0x0000880001067983 */ /* 0x001ee20000300a00 */
[----:B----4-:R-:W-:Y:S03]  /*22cd0*/  HMMA.16816.F32 R8, R12, R22, R8 ;  /* 0x000000160c08723c */ /* 0x010fe60000001808 */
[----:B---3--:R-:W-:Y:S11]  /*22ce0*/  STL.64 [R1+0x1cb0], R6 ;  /* 0x001cb00601007387 */ /* 0x008ff60000100a00 */
[----:B------:R-:W-:Y:S09]  /*22cf0*/  @!UPT UIADD3 URZ, URZ, URZ, URZ ;  /* 0x0000003f3f3ff290 */ /* 0x000ff2000fffe03f */
[----:B------:R-:W-:Y:S02]  /*22d00*/  STL.64 [R1+0x470], R8 ;  /* 0x0004700801007387 */ /* 0x000fe40000100a00 */
[----:B------:R0:W-:Y:S02]  /*22d10*/  STL.64 [R1+0x478], R10 ;  /* 0x0004780a01007387 */ /* 0x0001e40000100a00 */
[----:B0-----:R-:W2:Y:S01]  /*22d20*/  LDL.LU.64 R10, [R1+0x1d00] ;  /* 0x001d0000010a7983 */ /* 0x001ea20000300a00 */
[----:B------:R0:W-:Y:S02]  /*22d30*/  STL.64 [R1+0x1ca8], R22 ;  /* 0x001ca81601007387 */ /* 0x0001e40000100a00 */
[----:B------:R-:W3:Y:S02]  /*22d40*/  LDL.LU R20, [R1+0x420] ;  /* 0x0004200001147983 */ /* 0x000ee40000300800 */
[----:B------:R-:W3:Y:S02]  /*22d50*/  LDL.LU R21, [R1+0x424] ;  /* 0x0004240001157983 */ /* 0x000ee40000300800 */
[----:B------:R-:W-:-:S02]  /*22d60*/  IMAD.MOV.U32 R6, RZ, RZ, R3 ;  /* 0x000000ffff067224 */ /* 0x000fc400078e0003 */
[----:B------:R-:W-:Y:S01]  /*22d70*/  IMAD.MOV.U32 R7, RZ, RZ, R2 ;  /* 0x000000ffff077224 */ /* 0x000fe200078e0002 */
[----:B0-----:R-:W3:Y:S01]  /*22d80*/  LDL.LU R22, [R1+0x428] ;  /* 0x0004280001167983 */ /* 0x001ee20000300800 */
[----:B------:R-:W3:Y:S01]  /*22d90*/  LDL.LU R23, [R1+0x42c] ;  /* 0x00042c0001177983 */ /* 0x000ee20000300800 */
        /* <DEDUP_REMOVED lines=8> */
[----:B------:R-:W2:Y:S01]  /*22e20*/  LDL.LU.64 R10, [R1+0x1ce8] ;  /* 0x001ce800010a7983 */ /* 0x000ea20000300a00 */
[C---:B---3--:R-:W-:Y:S01]  /*22e30*/  HMMA.16816.F32 R20, R12.reuse, R6, R20 ;  /* 0x000000060c14723c */ /* 0x048fe20000001814 */
[----:B------:R-:W3:Y:S07]  /*22e40*/  LDL.LU R9, [R1+0x1ce0] ;  /* 0x001ce00001097983 */ /* 0x000eee0000300800 */
[C---:B--2---:R-:W-:Y:S01]  /*22e50*/  HMMA.16816.F32 R4, R12.reuse, R10, R16 ;  /* 0x0000000a0c04723c */ /* 0x044fe20000001810 */
[----:B------:R-:W2:Y:S11]  /*22e60*/  LDL.LU R16, [R1+0x340] ;  /* 0x0003400001107983 */ /* 0x000eb60000300800 */
[----:B------:R-:W-:Y:S03]  /*22e70*/  @!UPT UIADD3 URZ, URZ, URZ, URZ ;  /* 0x0000003f3f3ff290 */ /* 0x000fe6000fffe03f */
[----:B------:R-:W-:Y:S02]  /*22e80*/  STL.64 [R1+0x440], R20 ;  /* 0x0004401401007387 */ /* 0x000fe40000100a00 */
[----:B------:R-:W-:Y:S06]  /*22e90*/  STL.64 [R1+0x448], R22 ;  /* 0x0004481601007387 */ /* 0x000fec0000100a00 */
[----:B------:R-:W-:Y:S01]  /*22ea0*/  STL.64 [R1+0x430], R4 ;  /* 0x0004300401007387 */ /* 0x000fe20000100a00 */
[----:B------:R-:W-:Y:S02]  /*22eb0*/  STL.64 [R1+0x438], R6 ;  /* 0x0004380601007387 */ /* 0x000fe40000100a00 */
[----:B------:R-:W2:Y:S02]  /*22ec0*/  LDL.LU R17, [R1+0x344] ;  /* 0x0003440001117983 */ /* 0x000ea40000300800 */
[----:B------:R-:W4:Y:S01]  /*22ed0*/  LDL.LU R18, [R1+0x348] ;  /* 0x0003480001127983 */ /* 0x000f220000300800 */
[----:B------:R-:W4:Y:S04]  /*22ee0*/  LDL.LU R19, [R1+0x34c] ;  /* 0x00034c0001137983 */ /* 0x000f280000300800 */
[----:B----4-:R0:W-:Y:S01]  /*22ef0*/  STL.64 [R1+0x1cc0], R18 ;  /* 0x001cc01201007387 */ /* 0x0101e20000100a00 */
[----:B--2---:R1:W-:Y:S03]  /*22f00*/  STL.64 [R1+0x1cb8], R16 ;  /* 0x001cb81001007387 */ /* 0x0043e60000100a00 */
[----:B0-----:R-:W2:Y:S04]  /*22f10*/  LDL.64 R18, [R1+0x38] ;  /* 0x0000380001127983 */ /* 0x001ea80000100a00 */
[----:B--2---:R0:W-:Y:S01]  /*22f20*/  STL.64 [R1+0x1cd8], R18 ;  /* 0x001cd81201007387 */ /* 0x0041e20000100a00 */
[----:B-1----:R-:W2:Y:S02]  /*22f30*/  LDL.LU R16, [R1+0x400] ;  /* 0x0004000001107983 */ /* 0x002ea40000300800 */
[----:B------:R-:W2:Y:S01]  /*22f40*/  LDL.LU R17, [R1+0x404] ;  /* 0x0004040001117983 */ /* 0x000ea20000300800 */
[----:B0-----:R-:W2:Y:S01]  /*22f50*/  LDL.LU R18, [R1+0x408] ;  /* 0x0004080001127983 */ /* 0x001ea20000300800 */
[----:B------:R-:W2:Y:S02]  /*22f60*/  LDL.LU R19, [R1+0x40c] ;  /* 0x00040c0001137983 */ /* 0x000ea40000300800 */
[----:B------:R-:W4:Y:S02]  /*22f70*/  LDL.LU R4, [R1+0x3e0] ;  /* 0x0003e00001047983 */ /* 0x000f240000300800 */
[----:B------:R-:W4:Y:S01]  /*22f80*/  LDL.LU R5, [R1+0x3e4] ;  /* 0x0003e40001057983 */ /* 0x000f220000300800 */
[----:B------:R-:W2:Y:S01]  /*22f90*/  LDL.LU R6, [R1+0x3e8] ;  /* 0x0003e80001067983 */ /* 0x000ea20000300800 */
[----:B------:R-:W2:Y:S03]  /*22fa0*/  LDL.LU R7, [R1+0x3ec] ;  /* 0x0003ec0001077983 */ /* 0x000ea60000300800 */
[----:B--2---:R-:W-:Y:S01]  /*22fb0*/  STL.64 [R1+0x1cd0], R6 ;  /* 0x001cd00601007387 */ /* 0x004fe20000100a00 */
[----:B----4-:R0:W-:Y:S03]  /*22fc0*/  STL.64 [R1+0x1cc8], R4 ;  /* 0x001cc80401007387 */ /* 0x0101e60000100a00 */
[----:B0-----:R-:W2:Y:S01]  /*22fd0*/  LDL.LU R4, [R1+0x3f0] ;  /* 0x0003f00001047983 */ /* 0x001ea20000300800 */
[----:B------:R-:W2:Y:S02]  /*22fe0*/  LDL.LU R5, [R1+0x3f4] ;  /* 0x0003f40001057983 */ /* 0x000ea40000300800 */
[----:B------:R-:W2:Y:S02]  /*22ff0*/  LDL.LU R6, [R1+0x3f8] ;  /* 0x0003f80001067983 */ /* 0x000ea40000300800 */
[----:B------:R-:W2:Y:S01]  /*23000*/  LDL.LU R7, [R1+0x3fc] ;  /* 0x0003fc0001077983 */ /* 0x000ea20000300800 */
[----:B------:R-:W4:Y:S01]  /*23010*/  LDL.64 R22, [R1+0x78] ;  /* 0x0000780001167983 */ /* 0x000f220000100a00 */
[----:B------:R-:W-:Y:S02]  /*23020*/  STL.64 [R1+0x1c68], R10 ;  /* 0x001c680a01007387 */ /* 0x000fe40000100a00 */
[----:B---3--:R0:W-:Y:S02]  /*23030*/  STL [R1+0x1c60], R9 ;  /* 0x001c600901007387 */ /* 0x0081e40000100800 */
[----:B------:R-:W3:Y:S01]  /*23040*/  LDL.LU R8, [R1+0x390] ;  /* 0x0003900001087983 */ /* 0x000ee20000300800 */
[----:B0-----:R-:W3:Y:S01]  /*23050*/  LDL.LU R9, [R1+0x394] ;  /* 0x0003940001097983 */ /* 0x001ee20000300800 */
[----:B------:R-:W2:Y:S02]  /*23060*/  LDL.LU R10, [R1+0x398] ;  /* 0x00039800010a7983 */ /* 0x000ea40000300800 */
[----:B------:R-:W2:Y:S01]  /*23070*/  LDL.LU R11, [R1+0x39c] ;  /* 0x00039c00010b7983 */ /* 0x000ea20000300800 */
[----:B------:R-:W-:Y:S01]  /*23080*/  HMMA.16816.F32 R16, R12, R26, R16 ;  /* 0x0000001a0c10723c */ /* 0x000fe20000001810 */
[----:B--2---:R0:W-:Y:S01]  /*23090*/  STL.64 [R1+0x1c78], R10 ;  /* 0x001c780a01007387 */ /* 0x0041e20000100a00 */
[----:B---3--:R1:W-:Y:S02]  /*230a0*/  STL.64 [R1+0x1c70], R8 ;  /* 0x001c700801007387 */ /* 0x0083e40000100a00 */
[----:B0-----:R-:W-:-:S02]  /*230b0*/  IMAD.MOV.U32 R10, RZ, RZ, R3 ;  /* 0x000000ffff0a7224 */ /* 0x001fc400078e0003 */
[----:B------:R-:W-:-:S05]  /*230c0*/  IMAD.MOV.U32 R11, RZ, RZ, R2 ;  /* 0x000000ffff0b7224 */ /* 0x000fca00078e0002 */
[----:B------:R0:W-:Y:S01]  /*230d0*/  STL.64 [R1+0x1c90], R10 ;  /* 0x001c900a01007387 */ /* 0x0001e20000100a00 */
[----:B-1----:R-:W2:Y:S02]  /*230e0*/  LDL.LU R8, [R1+0x3b0] ;  /* 0x0003b00001087983 */ /* 0x002ea40000300800 */
[----:B------:R-:W2:Y:S01]  /*230f0*/  LDL.LU R9, [R1+0x3b4] ;  /* 0x0003b40001097983 */ /* 0x000ea20000300800 */
[----:B0-----:R-:W2:Y:S01]  /*23100*/  LDL.LU R10, [R1+0x3b8] ;  /* 0x0003b800010a7983 */ /* 0x001ea20000300800 */
[----:B------:R-:W2:Y:S07]  /*23110*/  LDL.LU R11, [R1+0x3bc] ;  /* 0x0003bc00010b7983 */ /* 0x000eae0000300800 */
[----:B------:R-:W-:Y:S02]  /*23120*/  STL.64 [R1+0x420], R16 ;  /* 0x0004201001007387 */ /* 0x000fe40000100a00 */
[----:B------:R0:W-:Y:S02]  /*23130*/  STL.64 [R1+0x428], R18 ;  /* 0x0004281201007387 */ /* 0x0001e40000100a00 */
[----:B0-----:R-:W3:Y:S01]  /*23140*/  LDL.LU.64 R18, [R1+0x1cd8] ;  /* 0x001cd80001127983 */ /* 0x001ee20000300a00 */
[----:B------:R0:W-:Y:S02]  /*23150*/  STL.64 [R1+0x1c58], R26 ;  /* 0x001c581a01007387 */ /* 0x0001e40000100a00 */
[----:B------:R-:W2:Y:S02]  /*23160*/  LDL.LU R24, [R1+0x380] ;  /* 0x0003800001187983 */ /* 0x000ea40000300800 */
[----:B------:R-:W2:Y:S01]  /*23170*/  LDL.LU R25, [R1+0x384] ;  /* 0x0003840001197983 */ /* 0x000ea20000300800 */
[----:B0-----:R-:W2:Y:S01]  /*23180*/  LDL.LU R26, [R1+0x388] ;  /* 0x00038800011a7983 */ /* 0x001ea20000300800 */
[----:B------:R-:W2:Y:S01]  /*23190*/  LDL.LU R27, [R1+0x38c] ;  /* 0x00038c00011b7983 */ /* 0x000ea20000300800 */
[C---:B---3--:R-:W-:Y:S02]  /*231a0*/  HMMA.16816.F32 R4, R12.reuse, R18, R4 ;  /* 0x000000120c04723c */ /* 0x048fe40000001804 */
[----:B--2---:R-:W-:Y:S01]  /*231b0*/  STL.64 [R1+0x1c88], R26 ;  /* 0x001c881a01007387 */ /* 0x004fe20000100a00 */
[----:B------:R0:W-:Y:S03]  /*231c0*/  STL.64 [R1+0x1c80], R24 ;  /* 0x001c801801007387 */ /* 0x0001e60000100a00 */
[----:B0-----:R-:W2:Y:S01]  /*231d0*/  LDL.LU R24, [R1+0x3a0] ;  /* 0x0003a00001187983 */ /* 0x001ea20000300800 */
[----:B------:R-:W2:Y:S02]  /*231e0*/  LDL.LU R25, [R1+0x3a4] ;  /* 0x0003a40001197983 */ /* 0x000ea40000300800 */
[----:B------:R-:W2:Y:S02]  /*231f0*/  LDL.LU R26, [R1+0x3a8] ;  /* 0x0003a800011a7983 */ /* 0x000ea40000300800 */
[----:B------:R-:W2:Y:S11]  /*23200*/  LDL.LU R27, [R1+0x3ac] ;  /* 0x0003ac00011b7983 */ /* 0x000eb60000300800 */
[----:B------:R-:W-:Y:S01]  /*23210*/  @!UPT UIADD3 URZ, URZ, URZ, URZ ;  /* 0x0000003f3f3ff290 */ /* 0x000fe2000fffe03f */
[----:B------:R-:W-:Y:S01]  /*23220*/  STL.64 [R1+0x410], R4 ;  /* 0x0004100401007387 */ /* 0x000fe20000100a00 */
[----:B------:R0:W-:Y:S03]  /*23230*/  STL.64 [R1+0x418], R6 ;  /* 0x0004180601007387 */ /* 0x0001e60000100a00 */
[----:B0-----:R-:W4:Y:S01]  /*23240*/  LDL.LU.64 R6, [R1+0x1cd0] ;  /* 0x001cd00001067983 */ /* 0x001f220000300a00 */
[----:B------:R-:W4:Y:S02]  /*23250*/  LDL.LU.64 R4, [R1+0x1cc8] ;  /* 0x001cc80001047983 */ /* 0x000f240000300a00 */
[----:B------:R-:W-:Y:S02]  /*23260*/  IMAD.MOV.U32 R3, RZ, RZ, R18 ;  /* 0x000000ffff037224 */ /* 0x000fe400078e0012 */
[----:B------:R-:W-:Y:S02]  /*23270*/  IMAD.MOV.U32 R2, RZ, RZ, R19 ;  /* 0x000000ffff027224 */ /* 0x000fe400078e0013 */
[----:B------:R-:W3:Y:S01]  /*23280*/  LDL.LU.64 R18, [R1+0x1cc0] ;  /* 0x001cc00001127983 */ /* 0x000ee20000300a00 */
[----:B------:R-:W3:Y:S01]  /*23290*/  LDL.LU.64 R16, [R1+0x1cb8] ;  /* 0x001cb80001107983 */ /* 0x000ee20000300a00 */
[C---:B----4-:R-:W-:Y:S11]  /*232a0*/  HMMA.16816.F32 R4, R12.reuse, R22, R4 ;  /* 0x000000160c04723c */ /* 0x050ff60000001804 */
[----:B------:R-:W-:Y:S11]  /*232b0*/  @!UPT UIADD3 URZ, URZ, URZ, URZ ;  /* 0x0000003f3f3ff290 */ /* 0x000ff6000fffe03f */
[----:B------:R-:W-:Y:S01]  /*232c0*/  @!UPT UIADD3 URZ, URZ, URZ, URZ ;  /* 0x0000003f3f3ff290 */ /* 0x000fe2000fffe03f */
[----:B------:R-:W-:Y:S01]  /*232d0*/  STL.64 [R1+0x3d0], R4 ;  /* 0x0003d00401007387 */ /* 0x000fe20000100a00 */
[----:B------:R0:W-:Y:S03]  /*232e0*/  STL.64 [R1+0x3d8], R6 ;  /* 0x0003d80601007387 */ /* 0x0001e60000100a00 */
[----:B0-----:R-:W3:Y:S01]  /*232f0*/  LDL.LU.64 R6, [R1+0x1cb0] ;  /* 0x001cb00001067983 */ /* 0x001ee20000300a00 */
[----:B------:R-:W-:Y:S02]  /*23300*/  IMAD.MOV.U32 R5, RZ, RZ, R22 ;  /* 0x000000ffff057224 */ /* 0x000fe400078e0016 */
[----:B------:R-:W-:Y:S02]  /*23310*/  IMAD.MOV.U32 R4, RZ, RZ, R23 ;  /* 0x000000ffff047224 */ /* 0x000fe400078e0017 */
[----:B------:R-:W4:Y:S01]  /*23320*/  LDL.LU.64 R22, [R1+0x1ca8] ;  /* 0x001ca80001167983 */ /* 0x000f220000300a00 */
[----:B---3--:R-:W-:Y:S03]  /*23330*/  HMMA.16816.F32 R12, R12, R6, R16 ;  /* 0x000000060c0c723c */ /* 0x008fe60000001810 */
[----:B------:R-:W3:Y:S01]  /*23340*/  LDL.LU.64 R18, [R1+0x1ca0] ;  /* 0x001ca00001127983 */ /* 0x000ee20000300a00 */
[----:B------:R-:W3:Y:S02]  /*23350*/  LDL.LU.64 R16, [R1+0x1c98] ;  /* 0x001c980001107983 */ /* 0x000ee40000300a00 */
[----:B------:R-:W-:Y:S02]  /*23360*/  STL.64 [R1+0x1c38], R6 ;  /* 0x001c380601007387 */ /* 0x000fe40000100a00 */
[----:B----4-:R-:W-:Y:S11]  /*23370*/  IMAD.MOV.U32 R29, RZ, RZ, R22 ;  /* 0x000000ffff1d7224 */ /* 0x010ff600078e0016 */
[----:B------:R-:W-:Y:S04]  /*23380*/  @!UPT UIADD3 URZ, URZ, URZ, URZ ;  /* 0x0000003f3f3ff290 */ /* 0x000fe8000fffe03f */
[----:B------:R-:W-:Y:S01]  /*23390*/  STL.64 [R1+0x2b0], R12 ;  /* 0x0002b00c01007387 */ /* 0x000fe20000100a00 */
[----:B------:R0:W-:Y:S03]  /*233a0*/  STL.64 [R1+0x2b8], R14 ;  /* 0x0002b80e01007387 */ /* 0x0001e60000100a00 */
[----:B0-----:R-:W4:Y:S01]  /*233b0*/  LDL.LU.64 R14, [R1+0x8] ;  /* 0x00000800010e7983 */ /* 0x001f220000300a00 */
[----:B------:R-:W-:Y:S01]  /*233c0*/  IMAD.MOV.U32 R28, RZ, RZ, R23 ;  /* 0x000000ffff1c7224 */ /* 0x000fe200078e0017 */
[C---:B---3--:R-:W-:Y:S11]  /*233d0*/  HMMA.16816.F32 R8, R16.reuse, R22, R8 ;  /* 0x000000161008723c */ /* 0x048ff60000001808 */
[----:B------:R-:W-:Y:S11]  /*233e0*/  @!UPT UIADD3 URZ, URZ, URZ, URZ ;  /* 0x0000003f3f3ff290 */ /* 0x000ff6000fffe03f */
[----:B------:R-:W-:Y:S01]  /*233f0*/  @!UPT UIADD3 URZ, URZ, URZ, URZ ;  /* 0x0000003f3f3ff290 */ /* 0x000fe2000fffe03f */
[----:B------:R-:W-:Y:S01]  /*23400*/  STL.64 [R1+0x3c0], R8 ;  /* 0x0003c00801007387 */ /* 0x000fe20000100a00 */
[----:B------:R0:W-:Y:S03]  /*23410*/  STL.64 [R1+0x3c8], R10 ;  /* 0x0003c80a01007387 */ /* 0x0001e60000100a00 */
[----:B0-----:R-:W2:Y:S01]  /*23420*/  LDL.LU.64 R10, [R1+0x1c90] ;  /* 0x001c9000010a7983 */ /* 0x001ea20000300a00 */
[----:B------:R-:W3:Y:S02]  /*23430*/  LDL.LU R20, [R1+0x350] ;  /* 0x0003500001147983 */ /* 0x000ee40000300800 */
[----:B------:R-:W3:Y:S02]  /*23440*/  LDL.LU R21, [R1+0x354] ;  /* 0x0003540001157983 */ /* 0x000ee40000300800 */
[----:B------:R-:W3:Y:S01]  /*23450*/  LDL.LU R22, [R1+0x358] ;  /* 0x0003580001167983 */ /* 0x000ee20000300800 */
[----:B------:R-:W3:Y:S01]  /*23460*/  LDL.LU R23, [R1+0x35c] ;  /* 0x00035c0001177983 */ /* 0x000ee20000300800 */
[C---:B--2---:R-:W-:Y:S03]  /*23470*/  HMMA.16816.F32 R8, R16.reuse, R10, R24 ;  /* 0x0000000a1008723c */ /* 0x044fe60000001818 */
[----:B---3--:R-:W-:Y:S01]  /*23480*/  STL.64 [R1+0x1c48], R22 ;  /* 0x001c481601007387 */ /* 0x008fe20000100a00 */
[----:B------:R0:W-:Y:S03]  /*23490*/  STL.64 [R1+0x1c40], R20 ;  /* 0x001c401401007387 */ /* 0x0001e60000100a00 */
[----:B0-----:R-:W2:Y:S01]  /*234a0*/  LDL.LU R20, [R1+0x360] ;  /* 0x0003600001147983 */ /* 0x001ea20000300800 */
[----:B------:R-:W2:Y:S02]  /*234b0*/  LDL.LU R21, [R1+0x364] ;  /* 0x0003640001157983 */ /* 0x000ea40000300800 */
[----:B------:R-:W2:Y:S02]  /*234c0*/  LDL.LU R22, [R1+0x368] ;  /* 0x0003680001167983 */ /* 0x000ea40000300800 */
[----:B------:R-:W2:Y:S01]  /*234d0*/  LDL.LU R23, [R1+0x36c] ;  /* 0x00036c0001177983 */ /* 0x000ea20000300800 */
[----:B------:R-:W3:Y:S01]  /*234e0*/  LDL.LU.64 R26, [R1+0x1c88] ;  /* 0x001c8800011a7983 */ /* 0x000ee20000300a00 */
[----:B------:R-:W3:Y:S09]  /*234f0*/  LDL.LU.64 R24, [R1+0x1c80] ;  /* 0x001c800001187983 */ /* 0x000ef20000300a00 */
[----:B------:R-:W-:Y:S02]  /*23500*/  STL.64 [R1+0x3b0], R8 ;  /* 0x0003b00801007387 */ /* 0x000fe40000100a00 */
[----:B------:R0:W-:Y:S02]  /*23510*/  STL.64 [R1+0x3b8], R10 ;  /* 0x0003b80a01007387 */ /* 0x0001e40000100a00 */
[----:B0-----:R-:W4:Y:S01]  /*23520*/  LDL.LU.64 R10, [R1+0x1c78] ;  /* 0x001c7800010a7983 */ /* 0x001f220000300a00 */
[----:B------:R-:W4:Y:S02]  /*23530*/  LDL.LU.64 R8, [R1+0x1c70] ;  /* 0x001c700001087983 */ /* 0x000f240000300a00 */
[C---:B----4-:R-:W-:Y:S11]  /*23540*/  HMMA.16816.F32 R8, R16.reuse, R14, R8 ;  /* 0x0000000e1008723c */ /* 0x050ff60000001808 */
[----:B------:R-:W-:Y:S11]  /*23550*/  @!UPT UIADD3 URZ, URZ, URZ, URZ ;  /* 0x0000003f3f3ff290 */ /* 0x000ff6000fffe03f */
[----:B------:R-:W-:Y:S01]  /*23560*/  @!UPT UIADD3 URZ, URZ, URZ, URZ ;  /* 0x0000003f3f3ff290 */ /* 0x000fe2000fffe03f */
[----:B------:R-:W-:Y:S01]  /*23570*/  STL.64 [R1+0x3a0], R8 ;  /* 0x0003a00801007387 */ /* 0x000fe20000100a00 */
[----:B------:R0:W-:Y:S03]  /*23580*/  STL.64 [R1+0x3a8], R10 ;  /* 0x0003a80a01007387 */ /* 0x0001e60000100a00 */
[----:B0-----:R-:W3:Y:S01]  /*23590*/  LDL.LU.64 R10, [R1+0x1c68] ;  /* 0x001c6800010a7983 */ /* 0x001ee20000300a00 */
[----:B------:R-:W4:Y:S02]  /*235a0*/  LDL.LU R9, [R1+0x1c60] ;  /* 0x001c600001097983 */ /* 0x000f240000300800 */
[----:B------:R0:W-:Y:S02]  /*235b0*/  STL.64 [R1+0x1c00], R14 ;  /* 0x001c000e01007387 */ /* 0x0001e40000100a00 */
[----:B------:R-:W2:Y:S01]  /*235c0*/  LDL.LU R12, [R1+0x370] ;  /* 0x00037000010c7983 */ /* 0x000ea20000300800 */
[----:B------:R-:W2:Y:S04]  /*235d0*/  LDL.LU R13, [R1+0x374] ;  /* 0x00037400010d7983 */ /* 0x000ea80000300800 */
[----:B0-----:R-:W2:Y:S01]  /*235e0*/  LDL.LU R14, [R1+0x378] ;  /* 0x00037800010e7983 */ /* 0x001ea20000300800 */
[----:B------:R-:W2:Y:S01]  /*235f0*/  LDL.LU R15, [R1+0x37c] ;  /* 0x00037c00010f7983 */ /* 0x000ea20000300800 */
[----:B---3--:R-:W-:Y:S11]  /*23600*/  HMMA.16816.F32 R24, R16, R10, R24 ;  /* 0x0000000a1018723c */ /* 0x008ff60000001818 */
[----:B------:R-:W-:Y:S11]  /*23610*/  @!UPT UIADD3 URZ, URZ, URZ, URZ ;  /* 0x0000003f3f3ff290 */ /* 0x000ff6000fffe03f */
[----:B------:R-:W-:Y:S01]  /*23620*/  @!UPT UIADD3 URZ, URZ, URZ, URZ ;  /* 0x0000003f3f3ff290 */ /* 0x000fe2000fffe03f */
[----:B------:R-:W-:Y:S01]  /*23630*/  STL.64 [R1+0x390], R24 ;  /* 0x0003901801007387 */ /* 0x000fe20000100a00 */
[----:B------:R0:W-:Y:S03]  /*23640*/  STL.64 [R1+0x398], R26 ;  /* 0x0003981a01007387 */ /* 0x0001e60000100a00 */
[----:B0-----:R-:W2:Y:S01]  /*23650*/  LDL.LU.64 R26, [R1+0x1c58] ;  /* 0x001c5800011a7983 */ /* 0x001ea20000300a00 */
[----:B------:R-:W-:Y:S02]  /*23660*/  STL.64 [R1+0x1bf8], R10 ;  /* 0x001bf80a01007387 */ /* 0x000fe40000100a00 */
[----:B----4-:R0:W-:Y:S02]  /*23670*/  STL [R1+0x1bf0], R9 ;  /* 0x001bf00901007387 */ /* 0x0101e40000100800 */
[----:B------:R-:W3:Y:S02]  /*23680*/  LDL.LU R8, [R1+0x2a0] ;  /* 0x0002a00001087983 */ /* 0x000ee40000300800 */
[----:B------:R-:W-:-:S02]  /*23690*/  IMAD.MOV.U32 R7, RZ, RZ, R2 ;  /* 0x000000ffff077224 */ /* 0x000fc400078e0002 */
[----:B------:R-:W-:Y:S01]  /*236a0*/  IMAD.MOV.U32 R6, RZ, RZ, R3 ;  /* 0x000000ffff067224 */ /* 0x000fe200078e0003 */
[----:B0-----:R-:W3:Y:S01]  /*236b0*/  LDL.LU R9, [R1+0x2a4] ;  /* 0x0002a40001097983 */ /* 0x001ee20000300800 */
[----:B------:R-:W3:Y:S02]  /*236c0*/  LDL.LU R10, [R1+0x2a8] ;  /* 0x0002a800010a7983 */ /* 0x000ee40000300800 */
[----:B------:R-:W3:Y:S01]  /*236d0*/  LDL.LU R11, [R1+0x2ac] ;  /* 0x0002ac00010b7983 */ /* 0x000ee20000300800 */
[----:B--2---:R-:W-:Y:S01]  /*236e0*/  HMMA.16816.F32 R12, R16, R26, R12 ;  /* 0x0000001a100c723c */ /* 0x004fe2000000180c */
[----:B------:R-:W-:Y:S02]  /*236f0*/  IMAD.MOV.U32 R2, RZ, RZ, R26 ;  /* 0x000000ffff027224 */ /* 0x000fe400078e001a */
[----:B------:R-:W-:Y:S11]  /*23700*/  IMAD.MOV.U32 R3, RZ, RZ, R27 ;  /* 0x000000ffff037224 */ /* 0x000ff600078e001b */
[----:B------:R-:W-:Y:S09]  /*23710*/  @!UPT UIADD3 URZ, URZ, URZ, URZ ;  /* 0x0000003f3f3ff290 */ /* 0x000ff2000fffe03f */
[----:B------:R0:W-:Y:S01]  /*23720*/  STL.64 [R1+0x380], R12 ;  /* 0x0003800c01007387 */ /* 0x0001e20000100a00 */
[----:B------:R1:W-:Y:S02]  /*23730*/  STL.64 [R1+0x388], R14 ;  /* 0x0003880e01007387 */ /* 0x0003e40000100a00 */
[----:B------:R-:W2:Y:S02]  /*23740*/  LDL.LU R24, [R1+0x110] ;  /* 0x0001100001187983 */ /* 0x000ea40000300800 */
[----:B------:R-:W2:Y:S01]  /*23750*/  LDL.LU R25, [R1+0x114] ;  /* 0x0001140001197983 */ /* 0x000ea20000300800 */
[----:B------:R-:W4:Y:S01]  /*23760*/  LDL.LU R26, [R1+0x118] ;  /* 0x00011800011a7983 */ /* 0x000f220000300800 */
[----:B------:R-:W4:Y:S03]  /*23770*/  LDL.LU R27, [R1+0x11c] ;  /* 0x00011c00011b7983 */ /* 0x000f260000300800 */
[----:B0-----:R-:W2:Y:S01]  /*23780*/  LDL.LU R12, [R1+0x280] ;  /* 0x00028000010c7983 */ /* 0x001ea20000300800 */
[----:B------:R-:W2:Y:S02]  /*23790*/  LDL.LU R13, [R1+0x284] ;  /* 0x00028400010d7983 */ /* 0x000ea40000300800 */
[----:B-1----:R-:W2:Y:S02]  /*237a0*/  LDL.LU R14, [R1+0x288] ;  /* 0x00028800010e7983 */ /* 0x002ea40000300800 */
[----:B------:R-:W2:Y:S02]  /*237b0*/  LDL.LU R15, [R1+0x28c] ;  /* 0x00028c00010f7983 */ /* 0x000ea40000300800 */
[----:B--2---:R0:W-:Y:S01]  /*237c0*/  STL.64 [R1+0x1c10], R14 ;  /* 0x001c100e01007387 */ /* 0x0041e20000100a00 */
[----:B------:R-:W-:Y:S02]  /*237d0*/  STL.64 [R1+0x1c08], R12 ;  /* 0x001c080c01007387 */ /* 0x000fe40000100a00 */
[----:B0-----:R-:W-:-:S02]  /*237e0*/  IMAD.MOV.U32 R14, RZ, RZ, R29 ;  /* 0x000000ffff0e7224 */ /* 0x001fc400078e001d */
[----:B------:R-:W-:Y:S01]  /*237f0*/  IMAD.MOV.U32 R15, RZ, RZ, R28 ;  /* 0x000000ffff0f7224 */ /* 0x000fe200078e001c */
[----:B------:R-:W2:Y:S01]  /*23800*/  LDL.LU R29, [R1+0x1c54] ;  /* 0x001c5400011d7983 */ /* 0x000ea20000300800 */
[----:B------:R-:W2:Y:S02]  /*23810*/  LDL.LU R28, [R1+0x1c50] ;  /* 0x001c5000011c7983 */ /* 0x000ea40000300800 */
[----:B----4-:R0:W-:Y:S02]  /*23820*/  STL.64 [R1+0x1ba8], R26 ;  /* 0x001ba81a01007387 */ /* 0x0101e40000100a00 */
[----:B0-----:R-:W-:Y:S02]  /*23830*/  IMAD.MOV.U32 R26, RZ, RZ, R5 ;  /* 0x000000ffff1a7224 */ /* 0x001fe400078e0005 */
[----:B------:R-:W-:Y:S02]  /*23840*/  IMAD.MOV.U32 R27, RZ, RZ, R4 ;  /* 0x000000ffff1b7224 */ /* 0x000fe400078e0004 */
[C---:B------:R-:W-:Y:S01]  /*23850*/  HMMA.16816.F32 R4, R16.reuse, R6, R20 ;  /* 0x000000061004723c */ /* 0x040fe20000001814 */
[----:B------:R-:W-:Y:S01]  /*23860*/  STL.64 [R1+0x1ba0], R24 ;  /* 0x001ba01801007387 */ /* 0x000fe20000100a00 */
[----:B------:R-:W4:Y:S02]  /*23870*/  LDL.LU.64 R22, [R1+0x1c48] ;  /* 0x001c480001167983 */ /* 0x000f240000300a00 */
[----:B------:R-:W4:Y:S11]  /*23880*/  LDL.LU.64 R20, [R1+0x1c40] ;  /* 0x001c400001147983 */ /* 0x000f360000300a00 */
[----:B------:R-:W-:Y:S08]  /*23890*/  @!UPT UIADD3 URZ, URZ, URZ, URZ ;  /* 0x0000003f3f3ff290 */ /* 0x000ff0000fffe03f */
[----:B------:R-:W-:Y:S01]  /*238a0*/  STL.64 [R1+0x2d0], R4 ;  /* 0x0002d00401007387 */ /* 0x000fe20000100a00 */
[----:B------:R0:W-:Y:S03]  /*238b0*/  STL.64 [R1+0x2d8], R6 ;  /* 0x0002d80601007387 */ /* 0x0001e60000100a00 */
[----:B0-----:R-:W3:Y:S01]  /*238c0*/  LDL.LU.64 R6, [R1+0x1c38] ;  /* 0x001c380001067983 */ /* 0x001ee20000300a00 */
[C---:B----4-:R-:W-:Y:S08]  /*238d0*/  HMMA.16816.F32 R20, R16.reuse, R26, R20 ;  /* 0x0000001a1014723c */ /* 0x050ff00000001814 */
[----:B---3--:R-:W-:Y:S11]  /*238e0*/  HMMA.16816.F32 R8, R16, R6, R8 ;  /* 0x000000061008723c */ /* 0x008ff60000001808 */
[----:B------:R-:W-:Y:S04]  /*238f0*/  @!UPT UIADD3 URZ, URZ, URZ, URZ ;  /* 0x0000003f3f3ff290 */ /* 0x000fe8000fffe03f */
[----:B------:R-:W-:Y:S01]  /*23900*/  STL.64 [R1+0x2c0], R20 ;  /* 0x0002c01401007387 */ /* 0x000fe20000100a00 */
[----:B------:R0:W-:Y:S03]  /*23910*/  STL.64 [R1+0x2c8], R22 ;  /* 0x0002c81601007387 */ /* 0x0001e60000100a00 */
[----:B0-----:R-:W3:Y:S01]  /*23920*/  LDL.LU.64 R22, [R1+0x1c30] ;  /* 0x001c300001167983 */ /* 0x001ee20000300a00 */
[----:B------:R-:W3:Y:S02]  /*23930*/  LDL.LU.64 R20, [R1+0x1c28] ;  /* 0x001c280001147983 */ /* 0x000ee40000300a00 */
[----:B------:R0:W-:Y:S02]  /*23940*/  STL.64 [R1+0x1c18], R26 ;  /* 0x001c181a01007387 */ /* 0x0001e40000100a00 */
[----:B------:R-:W3:Y:S01]  /*23950*/  LDL.LU R24, [R1+0x290] ;  /* 0x0002900001187983 */ /* 0x000ee20000300800 */
[----:B------:R-:W3:Y:S04]  /*23960*/  LDL.LU R25, [R1+0x294] ;  /* 0x0002940001197983 */ /* 0x000ee80000300800 */
[----:B0-----:R-:W3:Y:S01]  /*23970*/  LDL.LU R26, [R1+0x298] ;  /* 0x00029800011a7983 */ /* 0x001ee20000300800 */
[----:B------:R-:W3:Y:S02]  /*23980*/  LDL.LU R27, [R1+0x29c] ;  /* 0x00029c00011b7983 */ /* 0x000ee40000300800 */
[----:B------:R-:W4:Y:S02]  /*23990*/  LDL.LU.64 R18, [R1+0x18] ;  /* 0x0000180001127983 */ /* 0x000f240000300a00 */
[----:B------:R0:W-:Y:S01]  /*239a0*/  STL.64 [R1+0x200], R8 ;  /* 0x0002000801007387 */ /* 0x0001e20000100a00 */
[----:B------:R1:W-:Y:S04]  /*239b0*/  STL.64 [R1+0x208], R10 ;  /* 0x0002080a01007387 */ /* 0x0003e80000100a00 */
[----:B0-----:R-:W2:Y:S01]  /*239c0*/  LDL.LU R8, [R1+0x270] ;  /* 0x0002700001087983 */ /* 0x001ea20000300800 */
[----:B------:R-:W2:Y:S02]  /*239d0*/  LDL.LU R9, [R1+0x274] ;  /* 0x0002740001097983 */ /* 0x000ea40000300800 */
[----:B-1----:R-:W2:Y:S02]  /*239e0*/  LDL.LU R10, [R1+0x278] ;  /* 0x00027800010a7983 */ /* 0x002ea40000300800 */
[----:B------:R-:W2:Y:S01]  /*239f0*/  LDL.LU R11, [R1+0x27c] ;  /* 0x00027c00010b7983 */ /* 0x000ea20000300800 */
[----:B------:R0:W-:Y:S01]  /*23a00*/  STL.64 [R1+0x1bb0], R6 ;  /* 0x001bb00601007387 */ /* 0x0001e20000100a00 */
[----:B------:R-:W2:Y:S02]  /*23a10*/  LDL.LU R4, [R1+0x230] ;  /* 0x0002300001047983 */ /* 0x000ea40000300800 */
[----:B------:R-:W2:Y:S01]  /*23a20*/  LDL.LU R5, [R1+0x234] ;  /* 0x0002340001057983 */ /* 0x000ea20000300800 */
        /* <DEDUP_REMOVED lines=8> */
[----:B---3--:R-:W-:Y:S01]  /*23ab0*/  HMMA.16816.F32 R12, R20, R14, R24 ;  /* 0x0000000e140c723c */ /* 0x008fe20000001818 */
[----:B--2---:R0:W-:Y:S01]  /*23ac0*/  STL.64 [R1+0x1bd0], R6 ;  /* 0x001bd00601007387 */ /* 0x0041e20000100a00 */
[----:B------:R1:W-:Y:S02]  /*23ad0*/  STL.64 [R1+0x1bc8], R4 ;  /* 0x001bc80401007387 */ /* 0x0003e40000100a00 */
[----:B0-----:R-:W-:-:S02]  /*23ae0*/  IMAD.MOV.U32 R6, RZ, RZ, R2 ;  /* 0x000000ffff067224 */ /* 0x001fc400078e0002 */
[----:B------:R-:W-:Y:S01]  /*23af0*/  IMAD.MOV.U32 R7, RZ, RZ, R3 ;  /* 0x000000ffff077224 */ /* 0x000fe200078e0003 */
[----:B------:R-:W2:Y:S01]  /*23b00*/  LDL.LU R2, [R1+0x1c24] ;  /* 0x001c240001027983 */ /* 0x000ea20000300800 */
[----:B------:R-:W3:Y:S03]  /*23b10*/  LDL.LU R3, [R1+0x1c20] ;  /* 0x001c200001037983 */ /* 0x000ee60000300800 */
[----:B------:R0:W-:Y:S01]  /*23b20*/  STL.64 [R1+0x1be8], R6 ;  /* 0x001be80601007387 */ /* 0x0001e20000100a00 */
[----:B-1----:R-:W2:Y:S02]  /*23b30*/  LDL.LU R4, [R1+0x260] ;  /* 0x0002600001047983 */ /* 0x002ea40000300800 */
[----:B------:R-:W2:Y:S01]  /*23b40*/  LDL.LU R5, [R1+0x264] ;  /* 0x0002640001057983 */ /* 0x000ea20000300800 */
[----:B0-----:R-:W2:Y:S01]  /*23b50*/  LDL.LU R6, [R1+0x268] ;  /* 0x0002680001067983 */ /* 0x001ea20000300800 */
[----:B------:R-:W2:Y:S02]  /*23b60*/  LDL.LU R7, [R1+0x26c] ;  /* 0x00026c0001077983 */ /* 0x000ea40000300800 */
[----:B------:R-:W2:Y:S05]  /*23b70*/  LDL.LU.64 R26, [R1+0x1c18] ;  /* 0x001c1800011a7983 */ /* 0x000eaa0000300a00 */
[----:B------:R-:W-:Y:S01]  /*23b80*/  STL.64 [R1+0x150], R12 ;  /* 0x0001500c01007387 */ /* 0x000fe20000100a00 */
[----:B------:R0:W-:Y:S04]  /*23b90*/  STL.64 [R1+0x158], R14 ;  /* 0x0001580e01007387 */ /* 0x0001e80000100a00 */
[----:B0-----:R-:W2:Y:S01]  /*23ba0*/  LDL.LU.64 R14, [R1+0x1c10] ;  /* 0x001c1000010e7983 */ /* 0x001ea20000300a00 */
[----:B------:R-:W2:Y:S02]  /*23bb0*/  LDL.LU.64 R12, [R1+0x1c08] ;  /* 0x001c0800010c7983 */ /* 0x000ea40000300a00 */
[----:B----4-:R-:W-:-:S02]  /*23bc0*/  IMAD.MOV.U32 R25, RZ, RZ, R18 ;  /* 0x000000ffff197224 */ /* 0x010fc400078e0012 */
[----:B------:R-:W-:Y:S01]  /*23bd0*/  IMAD.MOV.U32 R24, RZ, RZ, R19 ;  /* 0x000000ffff187224 */ /* 0x000fe200078e0013 */
[C---:B--2---:R-:W-:Y:S11]  /*23be0*/  HMMA.16816.F32 R12, R20.reuse, R18, R12 ;  /* 0x00000012140c723c */ /* 0x044ff6000000180c */
[----:B------:R-:W-:Y:S11]  /*23bf0*/  @!UPT UIADD3 URZ, URZ, URZ, URZ ;  /* 0x0000003f3f3ff290 */ /* 0x000ff6000fffe03f */
[----:B------:R-:W-:Y:S01]  /*23c00*/  @!UPT UIADD3 URZ, URZ, URZ, URZ ;  /* 0x0000003f3f3ff290 */ /* 0x000fe2000fffe03f */
[----:B------:R-:W-:Y:S01]  /*23c10*/  STL.64 [R1+0x100], R12 ;  /* 0x0001000c01007387 */ /* 0x000fe20000100a00 */
[----:B------:R0:W-:Y:S03]  /*23c20*/  STL.64 [R1+0x108], R14 ;  /* 0x0001080e01007387 */ /* 0x0001e60000100a00 */
[----:B0-----:R-:W2:Y:S01]  /*23c30*/  LDL.LU.64 R14, [R1+0x1c00] ;  /* 0x001c0000010e7983 */ /* 0x001ea20000300a00 */
[----:B------:R-:W-:Y:S02]  /*23c40*/  STL.64 [R1+0x1be0], R26 ;  /* 0x001be01a01007387 */ /* 0x000fe40000100a00 */
[----:B------:R0:W-:Y:S02]  /*23c50*/  STL.64 [R1+0x1bd8], R24 ;  /* 0x001bd81801007387 */ /* 0x0001e40000100a00 */
[----:B0-----:R-:W4:Y:S01]  /*23c60*/  LDL.LU R24, [R1+0x250] ;  /* 0x0002500001187983 */ /* 0x001f220000300800 */
[----:B------:R-:W4:Y:S02]  /*23c70*/  LDL.LU R25, [R1+0x254] ;  /* 0x0002540001197983 */ /* 0x000f240000300800 */
[----:B------:R-:W4:Y:S02]  /*23c80*/  LDL.LU R26, [R1+0x258] ;  /* 0x00025800011a7983 */ /* 0x000f240000300800 */
[----:B------:R-:W4:Y:S01]  /*23c90*/  LDL.LU R27, [R1+0x25c] ;  /* 0x00025c00011b7983 */ /* 0x000f220000300800 */
[----:B------:R-:W3:Y:S01]  /*23ca0*/  LDL R19, [R1+0x720] ;  /* 0x0007200001137983 */ /* 0x000ee20000100800 */
[C---:B--2---:R-:W-:Y:S03]  /*23cb0*/  HMMA.16816.F32 R8, R20.reuse, R14, R8 ;  /* 0x0000000e1408723c */ /* 0x044fe60000001808 */
[----:B---3--:R0:W-:Y:S04]  /*23cc0*/  STL [R1+0x1ae0], R19 ;  /* 0x001ae01301007387 */ /* 0x0081e80000100800 */
[----:B0-----:R-:W2:Y:S11]  /*23cd0*/  LDL.LU.64 R18, [R1+0x38] ;  /* 0x0000380001127983 */ /* 0x001eb60000300a00 */
[----:B------:R-:W-:Y:S05]  /*23ce0*/  @!UPT UIADD3 URZ, URZ, URZ, URZ ;  /* 0x0000003f3f3ff290 */ /* 0x000fea000fffe03f */
[----:B------:R-:W-:Y:S02]  /*23cf0*/  STL.64 [R1+0xe0], R8 ;  /* 0x0000e00801007387 */ /* 0x000fe40000100a00 */
[----:B------:R0:W-:Y:S02]  /*23d00*/  STL.64 [R1+0xe8], R10 ;  /* 0x0000e80a01007387 */ /* 0x0001e40000100a00 */
[----:B0-----:R-:W3:Y:S01]  /*23d10*/  LDL.LU.64 R10, [R1+0x1bf8] ;  /* 0x001bf800010a7983 */ /* 0x001ee20000300a00 */
[----:B------:R-:W2:Y:S02]  /*23d20*/  LDL.LU R9, [R1+0x1bf0] ;  /* 0x001bf00001097983 */ /* 0x000ea40000300800 */
[----:B------:R0:W-:Y:S02]  /*23d30*/  STL.64 [R1+0x1b88], R14 ;  /* 0x001b880e01007387 */ /* 0x0001e40000100a00 */
[----:B------:R-:W2:Y:S01]  /*23d40*/  LDL.LU R12, [R1+0x1f0] ;  /* 0x0001f000010c7983 */ /* 0x000ea20000300800 */
[----:B------:R-:W2:Y:S04]  /*23d50*/  LDL.LU R13, [R1+0x1f4] ;  /* 0x0001f400010d7983 */ /* 0x000ea80000300800 */
[----:B0-----:R-:W2:Y:S01]  /*23d60*/  LDL.LU R14, [R1+0x1f8] ;  /* 0x0001f800010e7983 */ /* 0x001ea20000300800 */
[----:B------:R-:W2:Y:S01]  /*23d70*/  LDL.LU R15, [R1+0x1fc] ;  /* 0x0001fc00010f7983 */ /* 0x000ea20000300800 */
[C---:B---3--:R-:W-:Y:S11]  /*23d80*/  HMMA.16816.F32 R4, R20.reuse, R10, R4 ;  /* 0x0000000a1404723c */ /* 0x048ff60000001804 */
[----:B------:R-:W-:Y:S11]  /*23d90*/  @!UPT UIADD3 URZ, URZ, URZ, URZ ;  /* 0x0000003f3f3ff290 */ /* 0x000ff6000fffe03f */
[----:B------:R-:W-:Y:S01]  /*23da0*/  @!UPT UIADD3 URZ, URZ, URZ, URZ ;  /* 0x0000003f3f3ff290 */ /* 0x000fe2000fffe03f */
[----:B------:R-:W-:Y:S01]  /*23db0*/  STL.64 [R1+0xd0], R4 ;  /* 0x0000d00401007387 */ /* 0x000fe20000100a00 */
[----:B------:R0:W-:Y:S03]  /*23dc0*/  STL.64 [R1+0xd8], R6 ;  /* 0x0000d80601007387 */ /* 0x0001e60000100a00 */
[----:B0-----:R-:W4:Y:S01]  /*23dd0*/  LDL.LU.64 R6, [R1+0x1be8] ;  /* 0x001be80001067983 */ /* 0x001f220000300a00 */
[----:B------:R0:W-:Y:S02]  /*23de0*/  STL.64 [R1+0x1b80], R10 ;  /* 0x001b800a01007387 */ /* 0x0001e40000100a00 */
[----:B--2---:R-:W-:Y:S01]  /*23df0*/  STL [R1+0x1b78], R9 ;  /* 0x001b780901007387 */ /* 0x004fe20000100800 */
[----:B0-----:R-:W2:Y:S01]  /*23e00*/  LDL.LU.64 R10, [R1+0x28] ;  /* 0x00002800010a7983 */ /* 0x001ea20000300a00 */
[C---:B----4-:R-:W-:Y:S03]  /*23e10*/  HMMA.16816.F32 R4, R20.reuse, R6, R24 ;  /* 0x000000061404723c */ /* 0x050fe60000001818 */
[----:B------:R-:W3:Y:S01]  /*23e20*/  LDL.LU.64 R26, [R1+0x1be0] ;  /* 0x001be000011a7983 */ /* 0x000ee20000300a00 */
[----:B------:R-:W4:Y:S11]  /*23e30*/  LDL.LU.64 R24, [R1+0x1bd8] ;  /* 0x001bd80001187983 */ /* 0x000f360000300a00 */
[----:B------:R-:W-:Y:S08]  /*23e40*/  @!UPT UIADD3 URZ, URZ, URZ, URZ ;  /* 0x0000003f3f3ff290 */ /* 0x000ff0000fffe03f */
[----:B------:R-:W-:Y:S01]  /*23e50*/  STL.64 [R1+0x210], R4 ;  /* 0x0002100401007387 */ /* 0x000fe20000100a00 */
[----:B------:R0:W-:Y:S03]  /*23e60*/  STL.64 [R1+0x218], R6 ;  /* 0x0002180601007387 */ /* 0x0001e60000100a00 */
[----:B0-----:R-:W2:Y:S01]  /*23e70*/  LDL.LU.64 R6, [R1+0x1bd0] ;  /* 0x001bd00001067983 */ /* 0x001ea20000300a00 */
[----:B------:R-:W2:Y:S02]  /*23e80*/  LDL.LU.64 R4, [R1+0x1bc8] ;  /* 0x001bc80001047983 */ /* 0x000ea40000300a00 */
[----:B------:R-:W-:Y:S02]  /*23e90*/  IMAD.MOV.U32 R9, RZ, RZ, R18 ;  /* 0x000000ffff097224 */ /* 0x000fe400078e0012 */
[----:B------:R-:W-:Y:S01]  /*23ea0*/  IMAD.MOV.U32 R8, RZ, RZ, R19 ;  /* 0x000000ffff087224 */ /* 0x000fe200078e0013 */
[----:B--2---:R-:W-:Y:S11]  /*23eb0*/  HMMA.16816.F32 R4, R20, R18, R4 ;  /* 0x000000121404723c */ /* 0x004ff60000001804 */
[----:B------:R-:W-:Y:S11]  /*23ec0*/  @!UPT UIADD3 URZ, URZ, URZ, URZ ;  /* 0x0000003f3f3ff290 */ /* 0x000ff6000fffe03f */
[----:B------:R-:W-:Y:S01]  /*23ed0*/  @!UPT UIADD3 URZ, URZ, URZ, URZ ;  /* 0x0000003f3f3ff290 */ /* 0x000fe2000fffe03f */
[----:B------:R-:W-:Y:S01]  /*23ee0*/  STL.64 [R1+0x260], R4 ;  /* 0x0002600401007387 */ /* 0x000fe20000100a00 */
[----:B------:R0:W-:Y:S03]  /*23ef0*/  STL.64 [R1+0x268], R6 ;  /* 0x0002680601007387 */ /* 0x0001e60000100a00 */
[----:B0-----:R-:W3:Y:S01]  /*23f00*/  LDL.LU.64 R6, [R1+0x1bc0] ;  /* 0x001bc00001067983 */ /* 0x001ee20000300a00 */
[----:B------:R-:W3:Y:S02]  /*23f10*/  LDL.LU.64 R4, [R1+0x1bb8] ;  /* 0x001bb80001047983 */ /* 0x000ee40000300a00 */
[----:B------:R-:W2:Y:S02]  /*23f20*/  LDL.LU R16, [R1+0x60] ;  /* 0x0000600001107983 */ /* 0x000ea40000300800 */
[----:B------:R-:W2:Y:S01]  /*23f30*/  LDL.LU R17, [R1+0x64] ;  /* 0x0000640001117983 */ /* 0x000ea20000300800 */
[----:B------:R-:W2:Y:S01]  /*23f40*/  LDL.LU R18, [R1+0x68] ;  /* 0x0000680001127983 */ /* 0x000ea20000300800 */
[----:B------:R-:W2:Y:S03]  /*23f50*/  LDL.LU R19, [R1+0x6c] ;  /* 0x00006c0001137983 */ /* 0x000ea60000300800 */
[----:B--2---:R4:W-:Y:S02]  /*23f60*/  STL.64 [R1+0x1af0], R18 ;  /* 0x001af01201007387 */ /* 0x0049e40000100a00 */
[----:B----4-:R-:W-:-:S02]  /*23f70*/  IMAD.MOV.U32 R18, RZ, RZ, R25 ;  /* 0x000000ffff127224 */ /* 0x010fc400078e0019 */
[----:B------:R-:W-:Y:S02]  /*23f80*/  IMAD.MOV.U32 R19, RZ, RZ, R24 ;  /* 0x000000ffff137224 */ /* 0x000fe400078e0018 */
[C---:B---3--:R-:W-:Y:S01]  /*23f90*/  HMMA.16816.F32 R24, R20.reuse, R26, R4 ;  /* 0x0000001a1418723c */ /* 0x048fe20000001804 */
[----:B------:R-:W-:Y:S01]  /*23fa0*/  STL.64 [R1+0x1ae8], R16 ;  /* 0x001ae81001007387 */ /* 0x000fe20000100a00 */
[----:B------:R-:W2:Y:S11]  /*23fb0*/  LDL.LU.64 R6, [R1+0x1bb0] ;  /* 0x001bb00001067983 */ /* 0x000eb60000300a00 */
[----:B------:R-:W-:Y:S10]  /*23fc0*/  @!UPT UIADD3 URZ, URZ, URZ, URZ ;  /* 0x0000003f3f3ff290 */ /* 0x000ff4000fffe03f */
[----:B------:R-:W-:Y:S01]  /*23fd0*/  STL.64 [R1+0x4d0], R24 ;  /* 0x0004d01801007387 */ /* 0x000fe20000100a00 */
[----:B------:R0:W-:Y:S03]  /*23fe0*/  STL.64 [R1+0x4d8], R26 ;  /* 0x0004d81a01007387 */ /* 0x0001e60000100a00 */
[----:B0-----:R-:W2:Y:S01]  /*23ff0*/  LDL.LU.64 R26, [R1+0x1ba8] ;  /* 0x001ba800011a7983 */ /* 0x001ea20000300a00 */
[----:B------:R-:W2:Y:S02]  /*24000*/  LDL.LU.64 R24, [R1+0x1ba0] ;  /* 0x001ba00001187983 */ /* 0x000ea40000300a00 */
[----:B--2---:R-:W-:Y:S01]  /*24010*/  HMMA.16816.F32 R20, R20, R6, R24 ;  /* 0x000000061414723c */ /* 0x004fe20000001818 */
[----:B------:R-:W2:Y:S01]  /*24020*/  LDL.LU.64 R26, [R1+0x1b98] ;  /* 0x001b9800011a7983 */ /* 0x000ea20000300a00 */
[----:B------:R-:W2:Y:S02]  /*24030*/  LDL.LU.64 R24, [R1+0x1b90] ;  /* 0x001b900001187983 */ /* 0x000ea40000300a00 */
[----:B------:R0:W-:Y:S02]  /*24040*/  STL.64 [R1+0x1b40], R6 ;  /* 0x001b400601007387 */ /* 0x0001e40000100a00 */
[----:B------:R-:W3:Y:S11]  /*24050*/  LDL.LU R4, [R1+0x1d0] ;  /* 0x0001d00001047983 */ /* 0x000ef60000300800 */
[----:B------:R-:W-:Y:S06]  /*24060*/  @!UPT UIADD3 URZ, URZ, URZ, URZ ;  /* 0x0000003f3f3ff290 */ /* 0x000fec000fffe03f */
[----:B------:R-:W-:Y:S01]  /*24070*/  STL.64 [R1+0x230], R20 ;  /* 0x0002301401007387 */ /* 0x000fe20000100a00 */
[----:B------:R1:W-:Y:S02]  /*24080*/  STL.64 [R1+0x238], R22 ;  /* 0x0002381601007387 */ /* 0x0003e40000100a00 */
[----:B------:R-:W3:Y:S02]  /*24090*/  LDL.LU R5, [R1+0x1d4] ;  /* 0x0001d40001057983 */ /* 0x000ee40000300800 */
[----:B0-----:R-:W3:Y:S01]  /*240a0*/  LDL.LU R6, [R1+0x1d8] ;  /* 0x0001d80001067983 */ /* 0x001ee20000300800 */
[----:B------:R-:W3:Y:S01]  /*240b0*/  LDL.LU R7, [R1+0x1dc] ;  /* 0x0001dc0001077983 */ /* 0x000ee20000300800 */
[----:B-1----:R-:W-:Y:S02]  /*240c0*/  IMAD.MOV.U32 R22, RZ, RZ, R9 ;  /* 0x000000ffff167224 */ /* 0x002fe400078e0009 */
[----:B------:R-:W-:-:S05]  /*240d0*/  IMAD.MOV.U32 R23, RZ, RZ, R8 ;  /* 0x000000ffff177224 */ /* 0x000fca00078e0008 */
[----:B------:R0:W-:Y:S01]  /*240e0*/  STL.64 [R1+0x1b58], R22 ;  /* 0x001b581601007387 */ /* 0x0001e20000100a00 */
[----:B------:R-:W4:Y:S02]  /*240f0*/  LDL.LU R20, [R1+0x1e0] ;  /* 0x0001e00001147983 */ /* 0x000f240000300800 */
[----:B------:R-:W4:Y:S01]  /*24100*/  LDL.LU R21, [R1+0x1e4] ;  /* 0x0001e40001157983 */ /* 0x000f220000300800 */
[----:B0-----:R-:W4:Y:S01]  /*24110*/  LDL.LU R22, [R1+0x1e8] ;  /* 0x0001e80001167983 */ /* 0x001f220000300800 */
[----:B------:R-:W4:Y:S01]  /*24120*/  LDL.LU R23, [R1+0x1ec] ;  /* 0x0001ec0001177983 */ /* 0x000f220000300800 */
[C---:B--2---:R-:W-:Y:S11]  /*24130*/  HMMA.16816.F32 R12, R24.reuse, R10, R12 ;  /* 0x0000000a180c723c */ /* 0x044ff6000000180c */
[----:B------:R-:W-:Y:S11]  /*24140*/  @!UPT UIADD3 URZ, URZ, URZ, URZ ;  /* 0x0000003f3f3ff290 */ /* 0x000ff6000fffe03f */
[----:B------:R-:W-:Y:S01]  /*24150*/  @!UPT UIADD3 URZ, URZ, URZ, URZ ;  /* 0x0000003f3f3ff290 */ /* 0x000fe2000fffe03f */
[----:B------:R-:W-:Y:S01]  /*24160*/  STL.64 [R1+0x5d0], R12 ;  /* 0x0005d00c01007387 */ /* 0x000fe20000100a00 */
[----:B------:R0:W-:Y:S03]  /*24170*/  STL.64 [R1+0x5d8], R14 ;  /* 0x0005d80e01007387 */ /* 0x0001e60000100a00 */
[----:B0-----:R-:W3:Y:S01]  /*24180*/  LDL.LU.64 R14, [R1+0x1b88] ;  /* 0x001b8800010e7983 */ /* 0x001ee20000300a00 */
[C---:B----4-:R-:W-:Y:S01]  /*24190*/  HMMA.16816.F32 R20, R24.reuse, R18, R20 ;  /* 0x000000121814723c */ /* 0x050fe20000001814 */
[----:B------:R-:W-:Y:S02]  /*241a0*/  IMAD.MOV.U32 R12, RZ, RZ, R10 ;  /* 0x000000ffff0c7224 */ /* 0x000fe400078e000a */
[----:B------:R-:W-:Y:S02]  /*241b0*/  IMAD.MOV.U32 R8, RZ, RZ, R11 ;  /* 0x000000ffff087224 */ /* 0x000fe400078e000b */
[----:B------:R-:W2:Y:S01]  /*241c0*/  LDL.LU.64 R10, [R1+0x1b80] ;  /* 0x001b8000010a7983 */ /* 0x000ea20000300a00 */
[----:B------:R-:W4:Y:S02]  /*241d0*/  LDL.LU R9, [R1+0x1b78] ;  /* 0x001b780001097983 */ /* 0x000f240000300800 */
[----:B------:R-:W-:Y:S11]  /*241e0*/  STL.64 [R1+0x1b08], R18 ;  /* 0x001b081201007387 */ /* 0x000ff60000100a00 */
[----:B------:R-:W-:Y:S04]  /*241f0*/  @!UPT UIADD3 URZ, URZ, URZ, URZ ;  /* 0x0000003f3f3ff290 */ /* 0x000fe8000fffe03f */
[----:B------:R-:W-:Y:S01]  /*24200*/  STL.64 [R1+0x5c0], R20 ;  /* 0x0005c01401007387 */ /* 0x000fe20000100a00 */
[----:B------:R0:W-:Y:S01]  /*24210*/  STL.64 [R1+0x5c8], R22 ;  /* 0x0005c81601007387 */ /* 0x0001e20000100a00 */
[C---:B---3--:R-:W-:Y:S11]  /*24220*/  HMMA.16816.F32 R4, R24.reuse, R14, R4 ;  /* 0x0000000e1804723c */ /* 0x048ff60000001804 */
[----:B------:R-:W-:Y:S11]  /*24230*/  @!UPT UIADD3 URZ, URZ, URZ, URZ ;  /* 0x0000003f3f3ff290 */ /* 0x000ff6000fffe03f */
[----:B------:R-:W-:Y:S01]  /*24240*/  @!UPT UIADD3 URZ, URZ, URZ, URZ ;  /* 0x0000003f3f3ff290 */ /* 0x000fe2000fffe03f */
[----:B------:R-:W-:Y:S01]  /*24250*/  STL.64 [R1+0x5b0], R4 ;  /* 0x0005b00401007387 */ /* 0x000fe20000100a00 */
[----:B------:R-:W-:Y:S02]  /*24260*/  STL.64 [R1+0x5b8], R6 ;  /* 0x0005b80601007387 */ /* 0x000fe40000100a00 */
[----:B0-----:R-:W3:Y:S02]  /*24270*/  LDL.LU.64 R22, [R1+0x48] ;  /* 0x0000480001167983 */ /* 0x001ee40000300a00 */
[----:B------:R-:W-:Y:S02]  /*24280*/  IMAD.MOV.U32 R18, RZ, RZ, R12 ;  /* 0x000000ffff127224 */ /* 0x000fe400078e000c */
[----:B------:R-:W-:Y:S02]  /*24290*/  IMAD.MOV.U32 R17, RZ, RZ, R14 ;  /* 0x000000ffff117224 */ /* 0x000fe400078e000e */
[----:B------:R-:W-:Y:S01]  /*242a0*/  IMAD.MOV.U32 R16, RZ, RZ, R15 ;  /* 0x000000ffff107224 */ /* 0x000fe200078e000f */
[----:B---3--:R0:W-:Y:S01]  /*242b0*/  STL.64 [R1+0x1b70], R22 ;  /* 0x001b701601007387 */ /* 0x0081e20000100a00 */
[----:B------:R-:W2:Y:S02]  /*242c0*/  LDL.LU R20, [R1+0x1c0] ;  /* 0x0001c00001147983 */ /* 0x000ea40000300800 */
[----:B------:R-:W2:Y:S01]  /*242d0*/  LDL.LU R21, [R1+0x1c4] ;  /* 0x0001c40001157983 */ /* 0x000ea20000300800 */
[----:B0-----:R-:W2:Y:S01]  /*242e0*/  LDL.LU R22, [R1+0x1c8] ;  /* 0x0001c80001167983 */ /* 0x001ea20000300800 */
[----:B------:R-:W2:Y:S02]  /*242f0*/  LDL.LU R23, [R1+0x1cc] ;  /* 0x0001cc0001177983 */ /* 0x000ea40000300800 */
[----:B------:R-:W3:Y:S02]  /*24300*/  LDL.LU R12, [R1+0x190] ;  /* 0x00019000010c7983 */ /* 0x000ee40000300800 */
[----:B------:R-:W3:Y:S01]  /*24310*/  LDL.LU R13, [R1+0x194] ;  /* 0x00019400010d7983 */ /* 0x000ee20000300800 */
[----:B------:R-:W2:Y:S01]  /*24320*/  LDL.LU R14, [R1+0x198] ;  /* 0x00019800010e7983 */ /* 0x000ea20000300800 */
[----:B------:R-:W2:Y:S03]  /*24330*/  LDL.LU R15, [R1+0x19c] ;  /* 0x00019c00010f7983 */ /* 0x000ea60000300800 */
[----:B--2---:R-:W-:Y:S01]  /*24340*/  STL.64 [R1+0x1b50], R14 ;  /* 0x001b500e01007387 */ /* 0x004fe20000100a00 */
[----:B---3--:R0:W-:Y:S03]  /*24350*/  STL.64 [R1+0x1b48], R12 ;  /* 0x001b480c01007387 */ /* 0x0081e60000100a00 */
[----:B0-----:R-:W2:Y:S01]  /*24360*/  LDL.LU R12, [R1+0x1a0] ;  /* 0x0001a000010c7983 */ /* 0x001ea20000300800 */
[----:B------:R-:W2:Y:S02]  /*24370*/  LDL.LU R13, [R1+0x1a4] ;  /* 0x0001a400010d7983 */ /* 0x000ea40000300800 */
[----:B------:R-:W3:Y:S02]  /*24380*/  LDL.LU R14, [R1+0x1a8] ;  /* 0x0001a800010e7983 */ /* 0x000ee40000300800 */
[----:B------:R-:W3:Y:S02]  /*24390*/  LDL.LU R15, [R1+0x1ac] ;  /* 0x0001ac00010f7983 */ /* 0x000ee40000300800 */
[----:B------:R-:W-:Y:S01]  /*243a0*/  IMAD.MOV.U32 R19, RZ, RZ, R8 ;  /* 0x000000ffff137224 */ /* 0x000fe200078e0008 */
[C---:B------:R-:W-:Y:S01]  /*243b0*/  HMMA.16816.F32 R20, R24.reuse, R10, R20 ;  /* 0x0000000a1814723c */ /* 0x040fe20000001814 */
[----:B---3--:R-:W-:Y:S01]  /*243c0*/  STL.64 [R1+0x1b68], R14 ;  /* 0x001b680e01007387 */ /* 0x008fe20000100a00 */
[----:B--2---:R0:W-:Y:S03]  /*243d0*/  STL.64 [R1+0x1b60], R12 ;  /* 0x001b600c01007387 */ /* 0x0041e60000100a00 */
[----:B0-----:R-:W2:Y:S01]  /*243e0*/  LDL.LU R12, [R1+0x1b0] ;  /* 0x0001b000010c7983 */ /* 0x001ea20000300800 */
[----:B------:R-:W2:Y:S02]  /*243f0*/  LDL.LU R13, [R1+0x1b4] ;  /* 0x0001b400010d7983 */ /* 0x000ea40000300800 */
[----:B------:R-:W2:Y:S02]  /*24400*/  LDL.LU R14, [R1+0x1b8] ;  /* 0x0001b800010e7983 */ /* 0x000ea40000300800 */
[----:B------:R-:W2:Y:S01]  /*24410*/  LDL.LU R15, [R1+0x1bc] ;  /* 0x0001bc00010f7983 */ /* 0x000ea20000300800 */
[----:B------:R-:W3:Y:S01]  /*24420*/  LDL.LU.64 R6, [R1+0x78] ;  /* 0x0000780001067983 */ /* 0x000ee20000300a00 */
[----:B------:R-:W-:Y:S02]  /*24430*/  STL.64 [R1+0x1b38], R18 ;  /* 0x001b381201007387 */ /* 0x000fe40000100a00 */
[----:B------:R0:W-:Y:S02]  /*24440*/  STL.64 [R1+0x1b30], R16 ;  /* 0x001b301001007387 */ /* 0x0001e40000100a00 */
[----:B0-----:R-:W2:Y:S01]  /*24450*/  LDL.LU R16, [R1+0xc0] ;  /* 0x0000c00001107983 */ /* 0x001ea20000300800 */
[----:B------:R-:W2:Y:S02]  /*24460*/  LDL.LU R17, [R1+0xc4] ;  /* 0x0000c40001117983 */ /* 0x000ea40000300800 */
[----:B------:R-:W2:Y:S02]  /*24470*/  LDL.LU R18, [R1+0xc8] ;  /* 0x0000c80001127983 */ /* 0x000ea40000300800 */
[----:B------:R-:W2:Y:S01]  /*24480*/  LDL.LU R19, [R1+0xcc] ;  /* 0x0000cc0001137983 */ /* 0x000ea20000300800 */
[----:B------:R-:W4:Y:S01]  /*24490*/  LDL R8, [R1+0x72c] ;  /* 0x00072c0001087983 */ /* 0x000f220000100800 */
[----:B------:R-:W-:Y:S02]  /*244a0*/  STL.64 [R1+0x5a0], R20 ;  /* 0x0005a01401007387 */ /* 0x000fe40000100a00 */
[----:B------:R0:W-:Y:S02]  /*244b0*/  STL.64 [R1+0x5a8], R22 ;  /* 0x0005a81601007387 */ /* 0x0001e40000100a00 */
[----:B0-----:R-:W2:Y:S01]  /*244c0*/  LDL.LU.64 R22, [R1+0x1b70] ;  /* 0x001b700001167983 */ /* 0x001ea20000300a00 */
[----:B------:R-:W-:Y:S03]  /*244d0*/  STL.64 [R1+0x1b00], R10 ;  /* 0x001b000a01007387 */ /* 0x000fe60000100a00 */
[----:B----4-:R0:W-:Y:S04]  /*244e0*/  STL.64 [R1+0x1af8], R8 ;  /* 0x001af80801007387 */ /* 0x0101e80000100a00 */
[----:B0-----:R-:W4:Y:S01]  /*244f0*/  LDL.LU R8, [R1+0x90] ;  /* 0x0000900001087983 */ /* 0x001f220000300800 */
[----:B------:R-:W4:Y:S02]  /*24500*/  LDL.LU R9, [R1+0x94] ;  /* 0x0000940001097983 */ /* 0x000f240000300800 */
[----:B------:R-:W3:Y:S02]  /*24510*/  LDL.LU R10, [R1+0x98] ;  /* 0x00009800010a7983 */ /* 0x000ee40000300800 */
[----:B------:R-:W3:Y:S01]  /*24520*/  LDL.LU R11, [R1+0x9c] ;  /* 0x00009c00010b7983 */ /* 0x000ee20000300800 */
[----:B--2---:R-:W-:Y:S01]  /*24530*/  HMMA.16816.F32 R12, R24, R22, R12 ;  /* 0x00000016180c723c */ /* 0x004fe2000000180c */
[----:B------:R-:W-:-:S02]  /*24540*/  IMAD.MOV.U32 R5, RZ, RZ, R22 ;  /* 0x000000ffff057224 */ /* 0x000fc400078e0016 */
[----:B------:R-:W-:Y:S01]  /*24550*/  IMAD.MOV.U32 R4, RZ, RZ, R23 ;  /* 0x000000ffff047224 */ /* 0x000fe200078e0017 */
[----:B---3--:R-:W-:Y:S01]  /*24560*/  STL.64 [R1+0x1b18], R10 ;  /* 0x001b180a01007387 */ /* 0x008fe20000100a00 */
[----:B----4-:R0:W-:Y:S03]  /*24570*/  STL.64 [R1+0x1b10], R8 ;  /* 0x001b100801007387 */ /* 0x0101e60000100a00 */
[----:B0-----:R-:W2:Y:S01]  /*24580*/  LDL.LU R8, [R1+0xa0] ;  /* 0x0000a00001087983 */ /* 0x001ea20000300800 */
[----:B------:R-:W2:Y:S02]  /*24590*/  LDL.LU R9, [R1+0xa4] ;  /* 0x0000a40001097983 */ /* 0x000ea40000300800 */
[----:B------:R-:W2:Y:S02]  /*245a0*/  LDL.LU R10, [R1+0xa8] ;  /* 0x0000a800010a7983 */ /* 0x000ea40000300800 */
[----:B------:R-:W2:Y:S10]  /*245b0*/  LDL.LU R11, [R1+0xac] ;  /* 0x0000ac00010b7983 */ /* 0x000eb40000300800 */
[----:B------:R-:W-:Y:S01]  /*245c0*/  STL.64 [R1+0x1f0], R12 ;  /* 0x0001f00c01007387 */ /* 0x000fe20000100a00 */
[----:B------:R0:W-:Y:S03]  /*245d0*/  STL.64 [R1+0x1f8], R14 ;  /* 0x0001f80e01007387 */ /* 0x0001e60000100a00 */
[----:B0-----:R-:W3:Y:S01]  /*245e0*/  LDL.LU.64 R14, [R1+0x1b68] ;  /* 0x001b6800010e7983 */ /* 0x001ee20000300a00 */
[----:B------:R-:W3:Y:S02]  /*245f0*/  LDL.LU.64 R12, [R1+0x1b60] ;  /* 0x001b6000010c7983 */ /* 0x000ee40000300a00 */
[----:B------:R-:W3:Y:S02]  /*24600*/  LDL.LU.64 R22, [R1+0x1b58] ;  /* 0x001b580001167983 */ /* 0x000ee40000300a00 */
[----:B---3--:R-:W-:Y:S11]  /*24610*/  HMMA.16816.F32 R12, R24, R22, R12 ;  /* 0x00000016180c723c */ /* 0x008ff6000000180c */
[----:B------:R-:W-:Y:S11]  /*24620*/  @!UPT UIADD3 URZ, URZ, URZ, URZ ;  /* 0x0000003f3f3ff290 */ /* 0x000ff6000fffe03f */
[----:B------:R-:W-:Y:S01]  /*24630*/  @!UPT UIADD3 URZ, URZ, URZ, URZ ;  /* 0x0000003f3f3ff290 */ /* 0x000fe2000fffe03f */
[----:B------:R-:W-:Y:S01]  /*24640*/  STL.64 [R1+0x1e0], R12 ;  /* 0x0001e00c01007387 */ /* 0x000fe20000100a00 */
[----:B------:R0:W-:Y:S03]  /*24650*/  STL.64 [R1+0x1e8], R14 ;  /* 0x0001e80e01007387 */ /* 0x0001e60000100a00 */
[----:B0-----:R-:W3:Y:S01]  /*24660*/  LDL.LU.64 R14, [R1+0x1b50] ;  /* 0x001b5000010e7983 */ /* 0x001ee20000300a00 */
[----:B------:R-:W3:Y:S02]  /*24670*/  LDL.LU.64 R12, [R1+0x1b48] ;  /* 0x001b4800010c7983 */ /* 0x000ee40000300a00 */
[----:B------:R0:W-:Y:S02]  /*24680*/  STL.64 [R1+0x1ad0], R22 ;  /* 0x001ad01601007387 */ /* 0x0001e40000100a00 */
[----:B0-----:R-:W-:Y:S02]  /*24690*/  IMAD.MOV.U32 R22, RZ, RZ, R5 ;  /* 0x000000ffff167224 */ /* 0x001fe400078e0005 */
[----:B------:R-:W-:-:S05]  /*246a0*/  IMAD.MOV.U32 R23, RZ, RZ, R4 ;  /* 0x000000ffff177224 */ /* 0x000fca00078e0004 */
[----:B------:R0:W-:Y:S01]  /*246b0*/  STL.64 [R1+0x1ad8], R22 ;  /* 0x001ad81601007387 */ /* 0x0001e20000100a00 */
[----:B------:R-:W4:Y:S02]  /*246c0*/  LDL.LU R20, [R1+0x50] ;  /* 0x0000500001147983 */ /* 0x000f240000300800 */
[----:B------:R-:W4:Y:S01]  /*246d0*/  LDL.LU R21, [R1+0x54] ;  /* 0x0000540001157983 */ /* 0x000f220000300800 */
[----:B0-----:R-:W4:Y:S01]  /*246e0*/  LDL.LU R22, [R1+0x58] ;  /* 0x0000580001167983 */ /* 0x001f220000300800 */
[----:B------:R-:W4:Y:S01]  /*246f0*/  LDL.LU R23, [R1+0x5c] ;  /* 0x00005c0001177983 */ /* 0x000f220000300800 */
[C---:B---3--:R-:W-:Y:S11]  /*24700*/  HMMA.16816.F32 R12, R24.reuse, R6, R12 ;  /* 0x00000006180c723c */ /* 0x048ff6000000180c */
[----:B------:R-:W-:Y:S11]  /*24710*/  @!UPT UIADD3 URZ, URZ, URZ, URZ ;  /* 0x0000003f3f3ff290 */ /* 0x000ff6000fffe03f */
[----:B------:R-:W-:Y:S01]  /*24720*/  @!UPT UIADD3 URZ, URZ, URZ, URZ ;  /* 0x0000003f3f3ff290 */ /* 0x000fe2000fffe03f */
[----:B------:R-:W-:Y:S01]  /*24730*/  STL.64 [R1+0x1d0], R12 ;  /* 0x0001d00c01007387 */ /* 0x000fe20000100a00 */
[----:B------:R0:W-:Y:S02]  /*24740*/  STL.64 [R1+0x1d8], R14 ;  /* 0x0001d80e01007387 */ /* 0x0001e40000100a00 */
[----:B0-----:R-:W-:Y:S02]  /*24750*/  IMAD.MOV.U32 R14, RZ, RZ, R6 ;  /* 0x000000ffff0e7224 */ /* 0x001fe400078e0006 */
[----:B------:R-:W-:Y:S02]  /*24760*/  IMAD.MOV.U32 R15, RZ, RZ, R7 ;  /* 0x000000ffff0f7224 */ /* 0x000fe400078e0007 */
[----:B------:R-:W3:Y:S02]  /*24770*/  LDL.LU.64 R6, [R1+0x1b40] ;  /* 0x001b400001067983 */ /* 0x000ee40000300a00 */
[----:B---3--:R-:W-:Y:S02]  /*24780*/  HMMA.16816.F32 R24, R24, R6, R16 ;  /* 0x000000061818723c */ /* 0x008fe40000001810 */
[----:B------:R-:W2:Y:S01]  /*24790*/  LDL.LU.64 R18, [R1+0x1b38] ;  /* 0x001b380001127983 */ /* 0x000ea20000300a00 */
[----:B------:R-:W3:Y:S02]  /*247a0*/  LDL.LU.64 R16, [R1+0x1b30] ;  /* 0x001b300001107983 */ /* 0x000ee40000300a00 */
[----:B------:R-:W-:-:S02]  /*247b0*/  IMAD.MOV.U32 R13, RZ, RZ, R6 ;  /* 0x000000ffff0d7224 */ /* 0x000fc400078e0006 */
[----:B------:R-:W-:Y:S11]  /*247c0*/  IMAD.MOV.U32 R12, RZ, RZ, R7 ;  /* 0x000000ffff0c7224 */ /* 0x000ff600078e0007 */
[----:B------:R-:W-:Y:S05]  /*247d0*/  @!UPT UIADD3 URZ, URZ, URZ, URZ ;  /* 0x0000003f3f3ff290 */ /* 0x000fea000fffe03f */
[----:B------:R-:W-:Y:S01]  /*247e0*/  STL.64 [R1+0x4e0], R24 ;  /* 0x0004e01801007387 */ /* 0x000fe20000100a00 */
[----:B------:R3:W-:Y:S02]  /*247f0*/  STL.64 [R1+0x4e8], R26 ;  /* 0x0004e81a01007387 */ /* 0x0007e40000100a00 */
[----:B------:R-:W2:Y:S02]  /*24800*/  LDL.LU.64 R6, [R1+0x1b28] ;  /* 0x001b280001067983 */ /* 0x000ea40000300a00 */
[----:B------:R-:W2:Y:S01]  /*24810*/  LDL.LU.64 R4, [R1+0x1b20] ;  /* 0x001b200001047983 */ /* 0x000ea20000300a00 */
[----:B------:R-:W-:Y:S01]  /*24820*/  STL.64 [R1+0x1ab8], R12 ;  /* 0x001ab80c01007387 */ /* 0x000fe20000100a00 */
[----:B---3--:R-:W-:Y:S02]  /*24830*/  IMAD.MOV.U32 R26, RZ, RZ, R17 ;  /* 0x000000ffff1a7224 */ /* 0x008fe400078e0011 */
[----:B------:R-:W-:Y:S02]  /*24840*/  IMAD.MOV.U32 R27, RZ, RZ, R16 ;  /* 0x000000ffff1b7224 */ /* 0x000fe400078e0010 */
        /* <DEDUP_REMOVED lines=8> */
[----:B------:R-:W4:Y:S01]  /*248d0*/  LDL.LU.64 R10, [R1+0x1b00] ;  /* 0x001b0000010a7983 */ /* 0x000f220000300a00 */
[----:B------:R-:W2:Y:S11]  /*248e0*/  LDL.LU.64 R8, [R1+0x1af8] ;  /* 0x001af80001087983 */ /* 0x000eb60000300a00 */
[----:B------:R-:W-:Y:S09]  /*248f0*/  @!UPT UIADD3 URZ, URZ, URZ, URZ ;  /* 0x0000003f3f3ff290 */ /* 0x000ff2000fffe03f */
[----:B------:R-:W-:Y:S01]  /*24900*/  STL.64 [R1+0x480], R16 ;  /* 0x0004801001007387 */ /* 0x000fe20000100a00 */
[----:B------:R0:W-:Y:S03]  /*24910*/  STL.64 [R1+0x488], R18 ;  /* 0x0004881201007387 */ /* 0x0001e60000100a00 */
[----:B0-----:R-:W3:Y:S01]  /*24920*/  LDL.LU.64 R18, [R1+0x1af0] ;  /* 0x001af00001127983 */ /* 0x001ee20000300a00 */
[----:B------:R-:W3:Y:S02]  /*24930*/  LDL.LU.64 R16, [R1+0x1ae8] ;  /* 0x001ae80001107983 */ /* 0x000ee40000300a00 */
[C---:B---3--:R-:W-:Y:S01]  /*24940*/  HMMA.16816.F32 R24, R4.reuse, R26, R16 ;  /* 0x0000001a0418723c */ /* 0x048fe20000001810 */
[----:B------:R-:W3:Y:S07]  /*24950*/  LDL.LU R19, [R1+0x1ae0] ;  /* 0x001ae00001137983 */ /* 0x000eee0000300800 */
[----:B----4-:R-:W-:Y:S11]  /*24960*/  HMMA.16816.F32 R20, R4, R10, R20 ;  /* 0x0000000a0414723c */ /* 0x010ff60000001814 */
[----:B------:R-:W-:Y:S04]  /*24970*/  @!UPT UIADD3 URZ, URZ, URZ, URZ ;  /* 0x0000003f3f3ff290 */ /* 0x000fe8000fffe03f */
[----:B------:R-:W-:Y:S01]  /*24980*/  STL.64 [R1+0xc0], R24 ;  /* 0x0000c01801007387 */ /* 0x000fe20000100a00 */
[----:B------:R-:W-:Y:S03]  /*24990*/  STL.64 [R1+0xc8], R26 ;  /* 0x0000c81a01007387 */ /* 0x000fe60000100a00 */
[----:B---3--:R-:W0:Y:S04]  /*249a0*/  LDSM.16.MT88.4 R24, [R19+0x2000] ;  /* 0x002000001318783b */ /* 0x008e280000004200 */
[----:B0-----:R-:W-:Y:S01]  /*249b0*/  STL.64 [R1+0x1ab0], R26 ;  /* 0x001ab01a01007387 */ /* 0x001fe20000100a00 */
[----:B------:R-:W-:Y:S02]  /*249c0*/  STL.64 [R1+0xb0], R20 ;  /* 0x0000b01401007387 */ /* 0x000fe40000100a00 */
[----:B------:R-:W-:Y:S02]  /*249d0*/  STL.64 [R1+0xb8], R22 ;  /* 0x0000b81601007387 */ /* 0x000fe40000100a00 */
[----:B--2---:R-:W0:Y:S04]  /*249e0*/  LDSM.16.M88.4 R20, [R8+0x4000] ;  /* 0x004000000814783b */ /* 0x004e280000000200 */
[----:B------:R1:W-:Y:S04]  /*249f0*/  STL.64 [R1+0x1aa8], R24 ;  /* 0x001aa81801007387 */ /* 0x0003e80000100a00 */
[----:B-1----:R-:W2:Y:S01]  /*24a00*/  LDL.LU R24, [R1+0x220] ;  /* 0x0002200001187983 */ /* 0x002ea20000300800 */
[----:B------:R-:W2:Y:S02]  /*24a10*/  LDL.LU R25, [R1+0x224] ;  /* 0x0002240001197983 */ /* 0x000ea40000300800 */
[----:B------:R-:W2:Y:S02]  /*24a20*/  LDL.LU R26, [R1+0x228] ;  /* 0x00022800011a7983 */ /* 0x000ea40000300800 */
[----:B------:R-:W2:Y:S01]  /*24a30*/  LDL.LU R27, [R1+0x22c] ;  /* 0x00022c00011b7983 */ /* 0x000ea20000300800 */
[----:B0-----:R-:W-:Y:S01]  /*24a40*/  STL.64 [R1+0x60], R20 ;  /* 0x0000601401007387 */ /* 0x001fe20000100a00 */
[----:B------:R0:W-:Y:S03]  /*24a50*/  STL.64 [R1+0x68], R22 ;  /* 0x0000681601007387 */ /* 0x0001e60000100a00 */
[----:B0-----:R-:W2:Y:S01]  /*24a60*/  LDL.LU.64 R22, [R1+0x1ad8] ;  /* 0x001ad80001167983 */ /* 0x001ea20000300a00 */
[----:B------:R-:W-:-:S02]  /*24a70*/  IMAD.MOV.U32 R17, RZ, RZ, R20 ;  /* 0x000000ffff117224 */ /* 0x000fc400078e0014 */
[----:B------:R-:W-:-:S05]  /*24a80*/  IMAD.MOV.U32 R16, RZ, RZ, R21 ;  /* 0x000000ffff107224 */ /* 0x000fca00078e0015 */
[----:B------:R-:W-:Y:S01]  /*24a90*/  STL.64 [R1+0x1ac0], R16 ;  /* 0x001ac01001007387 */ /* 0x000fe20000100a00 */
[----:B------:R0:W-:Y:S02]  /*24aa0*/  STL.64 [R1+0x1ac8], R14 ;  /* 0x001ac80e01007387 */ /* 0x0001e40000100a00 */
[----:B------:R-:W3:Y:S02]  /*24ab0*/  LDL.LU R12, [R1+0x330] ;  /* 0x00033000010c7983 */ /* 0x000ee40000300800 */
[----:B------:R-:W3:Y:S01]  /*24ac0*/  LDL.LU R13, [R1+0x334] ;  /* 0x00033400010d7983 */ /* 0x000ee20000300800 */
[----:B0-----:R-:W3:Y:S01]  /*24ad0*/  LDL.LU R14, [R1+0x338] ;  /* 0x00033800010e7983 */ /* 0x001ee20000300800 */
[----:B------:R-:W3:Y:S02]  /*24ae0*/  LDL.LU R15, [R1+0x33c] ;  /* 0x00033c00010f7983 */ /* 0x000ee40000300800 */
[----:B------:R-:W4:Y:S02]  /*24af0*/  LDL.LU R16, [R1+0x450] ;  /* 0x0004500001107983 */ /* 0x000f240000300800 */
[----:B------:R-:W4:Y:S01]  /*24b00*/  LDL.LU R17, [R1+0x454] ;  /* 0x0004540001117983 */ /* 0x000f220000300800 */
[----:B------:R-:W4:Y:S01]  /*24b10*/  LDL.LU R18, [R1+0x458] ;  /* 0x0004580001127983 */ /* 0x000f220000300800 */
[----:B------:R-:W4:Y:S01]  /*24b20*/  LDL.LU R19, [R1+0x45c] ;  /* 0x00045c0001137983 */ /* 0x000f220000300800 */
[----:B--2---:R-:W-:Y:S02]  /*24b30*/  HMMA.16816.F32 R20, R4, R22, R24 ;  /* 0x000000160414723c */ /* 0x004fe40000001818 */
[----:B------:R-:W2:Y:S11]  /*24b40*/  LDL.LU R24, [R1+0x460] ;  /* 0x0004600001187983 */ /* 0x000eb60000300800 */
[----:B------:R-:W-:Y:S10]  /*24b50*/  @!UPT UIADD3 URZ, URZ, URZ, URZ ;  /* 0x0000003f3f3ff290 */ /* 0x000ff4000fffe03f */
[----:B------:R-:W-:Y:S01]  /*24b60*/  STL.64 [R1+0xa0], R20 ;  /* 0x0000a01401007387 */ /* 0x000fe20000100a00 */
[----:B------:R-:W-:Y:S02]  /*24b70*/  STL.64 [R1+0xa8], R22 ;  /* 0x0000a81601007387 */ /* 0x000fe40000100a00 */
[----:B------:R-:W0:Y:S04]  /*24b80*/  LDSM.16.M88.4 R20, [R8+0x4800] ;  /* 0x004800000814783b */ /* 0x000e280000000200 */
[----:B------:R-:W2:Y:S02]  /*24b90*/  LDL.LU R25, [R1+0x464] ;  /* 0x0004640001197983 */ /* 0x000ea40000300800 */
[----:B------:R-:W-:Y:S02]  /*24ba0*/  IMAD.MOV.U32 R26, RZ, RZ, R3 ;  /* 0x000000ffff1a7224 */ /* 0x000fe400078e0003 */
[----:B------:R-:W-:Y:S01]  /*24bb0*/  IMAD.MOV.U32 R27, RZ, RZ, R2 ;  /* 0x000000ffff1b7224 */ /* 0x000fe200078e0002 */
[----:B0-----:R-:W-:Y:S01]  /*24bc0*/  STL.64 [R1+0x50], R20 ;  /* 0x0000501401007387 */ /* 0x001fe20000100a00 */
[----:B------:R-:W-:-:S02]  /*24bd0*/  IMAD.MOV.U32 R3, RZ, RZ, R22 ;  /* 0x000000ffff037224 */ /* 0x000fc400078e0016 */
[----:B------:R0:W-:Y:S02]  /*24be0*/  STL.64 [R1+0x58], R22 ;  /* 0x0000581601007387 */ /* 0x0001e40000100a00 */
[----:B------:R-:W-:Y:S02]  /*24bf0*/  IMAD.MOV.U32 R2, RZ, RZ, R23 ;  /* 0x000000ffff027224 */ /* 0x000fe400078e0017 */
[----:B0-----:R-:W3:Y:S03]  /*24c00*/  LDL.LU.64 R22, [R1+0x1ad0] ;  /* 0x001ad00001167983 */ /* 0x001ee60000300a00 */
[----:B------:R0:W-:Y:S02]  /*24c10*/  STL [R1+0x172c], R2 ;  /* 0x00172c0201007387 */ /* 0x0001e40000100800 */
[----:B0-----:R-:W2:Y:S01]  /*24c20*/  LDL R2, [R1+0xf78] ;  /* 0x000f780001027983 */ /* 0x001ea20000100800 */
[----:B---3--:R-:W-:Y:S03]  /*24c30*/  HMMA.16816.F32 R12, R4, R22, R12 ;  /* 0x00000016040c723c */ /* 0x008fe6000000180c */
[----:B--2---:R-:W-:Y:S01]  /*24c40*/  STL [R1+0x1a80], R2 ;  /* 0x001a800201007387 */ /* 0x004fe20000100800 */
[----:B------:R-:W-:Y:S02]  /*24c50*/  STL [R1+0x1728], R3 ;  /* 0x0017280301007387 */ /* 0x000fe40000100800 */
[----:B------:R-:W2:Y:S11]  /*24c60*/  LDL.LU R20, [R1+0x310] ;  /* 0x0003100001147983 */ /* 0x000eb60000300800 */
[----:B------:R-:W-:Y:S06]  /*24c70*/  @!UPT UIADD3 URZ, URZ, URZ, URZ ;  /* 0x0000003f3f3ff290 */ /* 0x000fec000fffe03f */
[----:B------:R-:W-:Y:S01]  /*24c80*/  STL.64 [R1+0x90], R12 ;  /* 0x0000900c01007387 */ /* 0x000fe20000100a00 */
[----:B------:R-:W-:Y:S02]  /*24c90*/  STL.64 [R1+0x98], R14 ;  /* 0x0000980e01007387 */ /* 0x000fe40000100a00 */
[----:B------:R-:W2:Y:S02]  /*24ca0*/  LDL.LU R21, [R1+0x314] ;  /* 0x0003140001157983 */ /* 0x000ea40000300800 */
[----:B------:R-:W3:Y:S01]  /*24cb0*/  LDL.LU R22, [R1+0x318] ;  /* 0x0003180001167983 */ /* 0x000ee20000300800 */
[----:B------:R-:W3:Y:S04]  /*24cc0*/  LDL.LU R23, [R1+0x31c] ;  /* 0x00031c0001177983 */ /* 0x000ee80000300800 */
[----:B------:R-:W0:Y:S04]  /*24cd0*/  LDSM.16.M88.4 R12, [R8+0x5000] ;  /* 0x00500000080c783b */ /* 0x000e280000000200 */
[----:B---3--:R-:W-:Y:S01]  /*24ce0*/  STL.64 [R1+0x1aa0], R22 ;  /* 0x001aa01601007387 */ /* 0x008fe20000100a00 */
[----:B--2---:R1:W-:Y:S03]  /*24cf0*/  STL.64 [R1+0x1a98], R20 ;  /* 0x001a981401007387 */ /* 0x0043e60000100a00 */
[----:B-1----:R-:W2:Y:S01]  /*24d00*/  LDL.LU R20, [R1+0x320] ;  /* 0x0003200001147983 */ /* 0x002ea20000300800 */
[----:B------:R-:W2:Y:S02]  /*24d10*/  LDL.LU R21, [R1+0x324] ;  /* 0x0003240001157983 */ /* 0x000ea40000300800 */
[----:B0-----:R-:W-:Y:S02]  /*24d20*/  STL.64 [R1+0x40], R12 ;  /* 0x0000400c01007387 */ /* 0x001fe40000100a00 */
[----:B------:R0:W-:Y:S02]  /*24d30*/  STL.64 [R1+0x48], R14 ;  /* 0x0000480e01007387 */ /* 0x0001e40000100a00 */
[----:B0-----:R-:W4:Y:S01]  /*24d40*/  LDL.LU.64 R14, [R1+0x1ac8] ;  /* 0x001ac800010e7983 */ /* 0x001f220000300a00 */
[----:B------:R-:W-:-:S02]  /*24d50*/  IMAD.MOV.U32 R23, RZ, RZ, R9 ;  /* 0x000000ffff177224 */ /* 0x000fc400078e0009 */
[----:B------:R-:W0:Y:S04]  /*24d60*/  LDSM.16.M88.4 R8, [R8+0x5800] ;  /* 0x005800000808783b */ /* 0x000e280000000200 */
[----:B------:R-:W-:Y:S02]  /*24d70*/  IMAD.MOV.U32 R22, RZ, RZ, R28 ;  /* 0x000000ffff167224 */ /* 0x000fe400078e001c */
[----:B------:R-:W-:Y:S02]  /*24d80*/  IMAD.MOV.U32 R2, RZ, RZ, R12 ;  /* 0x000000ffff027224 */ /* 0x000fe400078e000c */
[----:B------:R-:W-:Y:S02]  /*24d90*/  IMAD.MOV.U32 R28, RZ, RZ, R13 ;  /* 0x000000ffff1c7224 */ /* 0x000fe400078e000d */
[----:B0-----:R-:W-:-:S05]  /*24da0*/  IMAD.MOV.U32 R3, RZ, RZ, R11 ;  /* 0x000000ffff037224 */ /* 0x001fca00078e000b */
[----:B------:R0:W-:Y:S04]  /*24db0*/  STL [R1+0x19a0], R3 ;  /* 0x0019a00301007387 */ /* 0x0001e80000100800 */
[----:B0-----:R-:W3:Y:S01]  /*24dc0*/  LDL R3, [R1+0x72c] ;  /* 0x00072c0001037983 */ /* 0x001ee20000100800 */
[----:B----4-:R-:W-:Y:S03]  /*24dd0*/  HMMA.16816.F32 R12, R4, R14, R16 ;  /* 0x0000000e040c723c */ /* 0x010fe60000001810 */
[----:B------:R-:W4:Y:S11]  /*24de0*/  LDL.LU.64 R16, [R1+0x1ac0] ;  /* 0x001ac00001107983 */ /* 0x000f360000300a00 */
[----:B------:R-:W-:Y:S09]  /*24df0*/  @!UPT UIADD3 URZ, URZ, URZ, URZ ;  /* 0x0000003f3f3ff290 */ /* 0x000ff2000fffe03f */
[----:B------:R0:W-:Y:S01]  /*24e00*/  STL.64 [R1+0x360], R12 ;  /* 0x0003600c01007387 */ /* 0x0001e20000100a00 */
[----:B------:R-:W-:Y:S03]  /*24e10*/  STL.64 [R1+0x368], R14 ;  /* 0x0003680e01007387 */ /* 0x000fe60000100a00 */
[----:B0-----:R-:W2:Y:S01]  /*24e20*/  LDL.LU.64 R12, [R1+0x1ab8] ;  /* 0x001ab800010c7983 */ /* 0x001ea20000300a00 */
[----:B------:R-:W-:Y:S02]  /*24e30*/  STL.64 [R1+0x30], R8 ;  /* 0x0000300801007387 */ /* 0x000fe40000100a00 */
[----:B------:R2:W-:Y:S02]  /*24e40*/  STL.64 [R1+0x38], R10 ;  /* 0x0000380a01007387 */ /* 0x0005e40000100a00 */
[----:B------:R0:W-:Y:S02]  /*24e50*/  STL.64 [R1+0x1a78], R8 ;  /* 0x001a780801007387 */ /* 0x0001e40000100a00 */
[----:B--2---:R-:W-:-:S02]  /*24e60*/  IMAD.MOV.U32 R10, RZ, RZ, R13 ;  /* 0x000000ffff0a7224 */ /* 0x004fc400078e000d */
[----:B------:R-:W-:Y:S02]  /*24e70*/  IMAD.MOV.U32 R11, RZ, RZ, R12 ;  /* 0x000000ffff0b7224 */ /* 0x000fe400078e000c */
[----:B---3--:R-:W1:Y:S05]  /*24e80*/  LDSM.16.M88.4 R12, [R3+0x6000] ;  /* 0x00600000030c783b */ /* 0x008e6a0000000200 */
[----:B0-----:R-:W-:Y:S01]  /*24e90*/  HMMA.16816.F32 R8, R4, R10, R24 ;  /* 0x0000000a0408723c */ /* 0x001fe20000001818 */
[----:B------:R-:W2:Y:S01]  /*24ea0*/  LDL.LU.64 R26, [R1+0x1ab0] ;  /* 0x001ab000011a7983 */ /* 0x000ea20000300a00 */
[----:B------:R-:W2:Y:S11]  /*24eb0*/  LDL.LU.64 R24, [R1+0x1aa8] ;  /* 0x001aa80001187983 */ /* 0x000eb60000300a00 */
[----:B------:R-:W-:Y:S10]  /*24ec0*/  @!UPT UIADD3 URZ, URZ, URZ, URZ ;  /* 0x0000003f3f3ff290 */ /* 0x000ff4000fffe03f */
[----:B------:R0:W-:Y:S01]  /*24ed0*/  STL.64 [R1+0x70], R8 ;  /* 0x0000700801007387 */ /* 0x0001e20000100a00 */
[----:B------:R3:W-:Y:S03]  /*24ee0*/  STL.64 [R1+0x78], R10 ;  /* 0x0000780a01007387 */ /* 0x0007e60000100a00 */
[----:B0-----:R-:W2:Y:S01]  /*24ef0*/  LDL.LU R8, [R1+0x300] ;  /* 0x0003000001087983 */ /* 0x001ea20000300800 */
[----:B------:R-:W2:Y:S02]  /*24f00*/  LDL.LU R9, [R1+0x304] ;  /* 0x0003040001097983 */ /* 0x000ea40000300800 */
[----:B---3--:R-:W3:Y:S02]  /*24f10*/  LDL.LU R10, [R1+0x308] ;  /* 0x00030800010a7983 */ /* 0x008ee40000300800 */
[----:B------:R-:W3:Y:S02]  /*24f20*/  LDL.LU R11, [R1+0x30c] ;  /* 0x00030c00010b7983 */ /* 0x000ee40000300800 */
[----:B----4-:R-:W-:-:S02]  /*24f30*/  IMAD.MOV.U32 R4, RZ, RZ, R17 ;  /* 0x000000ffff047224 */ /* 0x010fc400078e0011 */
[----:B------:R-:W-:Y:S02]  /*24f40*/  IMAD.MOV.U32 R5, RZ, RZ, R16 ;  /* 0x000000ffff057224 */ /* 0x000fe400078e0010 */
[----:B------:R-:W-:Y:S05]  /*24f50*/  LDSM.16.M88.4 R16, [R3+0x6800] ;  /* 0x006800000310783b */ /* 0x000fea0000000200 */
[----:B--2---:R-:W-:Y:S01]  /*24f60*/  HMMA.16816.F32 R4, R24, R4, R20 ;  /* 0x000000041804723c */ /* 0x004fe20000001814 */
[----:B---3--:R-:W-:Y:S01]  /*24f70*/  STL.64 [R1+0x1a90], R10 ;  /* 0x001a900a01007387 */ /* 0x008fe20000100a00 */
[----:B------:R0:W-:Y:S03]  /*24f80*/  STL.64 [R1+0x1a88], R8 ;  /* 0x001a880801007387 */ /* 0x0001e60000100a00 */
[----:B0-----:R-:W2:Y:S01]  /*24f90*/  LDL.64 R8, [R1+0x50] ;  /* 0x0000500001087983 */ /* 0x001ea20000100a00 */
[----:B------:R-:W2:Y:S02]  /*24fa0*/  LDL.LU.64 R22, [R1+0x1aa0] ;  /* 0x001aa00001167983 */ /* 0x000ea40000300a00 */
[----:B------:R-:W2:Y:S02]  /*24fb0*/  LDL.LU.64 R20, [R1+0x1a98] ;  /* 0x001a980001147983 */ /* 0x000ea40000300a00 */
[----:B-1----:R-:W-:Y:S01]  /*24fc0*/  STL.64 [R1+0x20], R12 ;  /* 0x0000200c01007387 */ /* 0x002fe20000100a00 */
[----:B------:R-:W-:Y:S11]  /*24fd0*/  STL.64 [R1+0x28], R14 ;  /* 0x0000280e01007387 */ /* 0x000ff60000100a00 */
[----:B------:R-:W-:Y:S01]  /*24fe0*/  @!UPT UIADD3 URZ, URZ, URZ, URZ ;  /* 0x0000003f3f3ff290 */ /* 0x000fe2000fffe03f */
[----:B------:R-:W-:Y:S02]  /*24ff0*/  STL.64 [R1+0x350], R4 ;  /* 0x0003500401007387 */ /* 0x000fe40000100a00 */
[----:B------:R-:W-:Y:S02]  /*25000*/  STL.64 [R1+0x358], R6 ;  /* 0x0003580601007387 */ /* 0x000fe40000100a00 */
[----:B------:R-:W0:Y:S04]  /*25010*/  LDSM.16.M88.4 R4, [R3+0x7000] ;  /* 0x007000000304783b */ /* 0x000e280000000200 */
[----:B------:R1:W-:Y:S04]  /*25020*/  STL.64 [R1+0x1a70], R12 ;  /* 0x001a700c01007387 */ /* 0x0003e80000100a00 */
[----:B-1----:R-:W3:Y:S01]  /*25030*/  LDL.LU R12, [R1+0x2f0] ;  /* 0x0002f000010c7983 */ /* 0x002ee20000300800 */
[----:B------:R-:W3:Y:S03]  /*25040*/  LDL.LU R13, [R1+0x2f4] ;  /* 0x0002f400010d7983 */ /* 0x000ee60000300800 */
[----:B0-----:R-:W-:Y:S01]  /*25050*/  STL.64 [R1], R4 ;  /* 0x0000000401007387 */ /* 0x001fe20000100a00 */
[----:B------:R2:W-:Y:S02]  /*25060*/  STL.64 [R1+0x8], R6 ;  /* 0x0000080601007387 */ /* 0x0005e40000100a00 */
[----:B------:R-:W4:Y:S02]  /*25070*/  LDL.LU.64 R10, [R1+0x1a90] ;  /* 0x001a9000010a7983 */ /* 0x000f240000300a00 */
[----:B------:R-:W-:-:S02]  /*25080*/  IMAD.MOV.U32 R14, RZ, RZ, R29 ;  /* 0x000000ffff0e7224 */ /* 0x000fc400078e001d */
[----:B------:R-:W-:Y:S01]  /*25090*/  IMAD.MOV.U32 R15, RZ, RZ, R0 ;  /* 0x000000ffff0f7224 */ /* 0x000fe200078e0000 */
[----:B--2---:R-:W-:Y:S07]  /*250a0*/  HMMA.16816.F32 R4, R24, R8, R20 ;  /* 0x000000081804723c */ /* 0x004fee0000001814 */
[----:B------:R-:W-:Y:S02]  /*250b0*/  IMAD.MOV.U32 R23, RZ, RZ, R8 ;  /* 0x000000ffff177224 */ /* 0x000fe400078e0008 */
[----:B------:R-:W-:-:S02]  /*250c0*/  IMAD.MOV.U32 R22, RZ, RZ, R9 ;  /* 0x000000ffff167224 */ /* 0x000fc400078e0009 */
[----:B------:R-:W4:Y:S11]  /*250d0*/  LDL.LU.64 R8, [R1+0x1a88] ;  /* 0x001a880001087983 */ /* 0x000f360000300a00 */
[----:B------:R-:W-:Y:S01]  /*250e0*/  @!UPT UIADD3 URZ, URZ, URZ, URZ ;  /* 0x0000003f3f3ff290 */ /* 0x000fe2000fffe03f */
[----:B------:R-:W-:Y:S01]  /*250f0*/  STL.64 [R1+0x340], R4 ;  /* 0x0003400401007387 */ /* 0x000fe20000100a00 */
[----:B------:R-:W-:Y:S02]  /*25100*/  IMAD.MOV.U32 R29, RZ, RZ, R6 ;  /* 0x000000ffff1d7224 */ /* 0x000fe400078e0006 */
[----:B------:R-:W-:Y:S02]  /*25110*/  IMAD.MOV.U32 R0, RZ, RZ, R7 ;  /* 0x000000ffff007224 */ /* 0x000fe400078e0007 */
[----:B------:R-:W0:Y:S01]  /*25120*/  LDSM.16.M88.4 R4, [R3+0x7800] ;  /* 0x007800000304783b */ /* 0x000e220000000200 */
[----:B------:R1:W-:Y:S02]  /*25130*/  STL.64 [R1+0x1a68], R22 ;  /* 0x001a681601007387 */ /* 0x0003e40000100a00 */
[----:B------:R-:W2:Y:S02]  /*25140*/  LDL.LU R20, [R1+0x2e0] ;  /* 0x0002e00001147983 */ /* 0x000ea40000300800 */
[----:B------:R-:W2:Y:S01]  /*25150*/  LDL.LU R21, [R1+0x2e4] ;  /* 0x0002e40001157983 */ /* 0x000ea20000300800 */
[----:B-1----:R-:W2:Y:S01]  /*25160*/  LDL.LU R22, [R1+0x2e8] ;  /* 0x0002e80001167983 */ /* 0x002ea20000300800 */
[----:B------:R-:W2:Y:S02]  /*25170*/  LDL.LU R23, [R1+0x2ec] ;  /* 0x0002ec0001177983 */ /* 0x000ea40000300800 */
[----:B------:R-:W-:Y:S02]  /*25180*/  STL.64 [R1+0x10], R16 ;  /* 0x0000101001007387 */ /* 0x000fe40000100a00 */
[----:B------:R-:W-:Y:S01]  /*25190*/  STL.64 [R1+0x18], R18 ;  /* 0x0000181201007387 */ /* 0x000fe20000100a00 */
[----:B------:R-:W-:Y:S01]  /*251a0*/  STL [R1+0x1724], R0 ;  /* 0x0017240001007387 */ /* 0x000fe20000100800 */
[----:B------:R1:W-:Y:S03]  /*251b0*/  STL [R1+0x1720], R29 ;  /* 0x0017201d01007387 */ /* 0x0003e60000100800 */
[----:B-1----:R-:W2:Y:S04]  /*251c0*/  LDL R29, [R1+0x720] ;  /* 0x00072000011d7983 */ /* 0x002ea80000100800 */
[----:B0-----:R-:W-:Y:S01]  /*251d0*/  STL.64 [R1+0x1a60], R6 ;  /* 0x001a600601007387 */ /* 0x001fe20000100a00 */
[----:B------:R0:W-:Y:S02]  /*251e0*/  STL.64 [R1+0x1a58], R4 ;  /* 0x001a580401007387 */ /* 0x0001e40000100a00 */
[----:B0-----:R-:W-:-:S02]  /*251f0*/  IMAD.MOV.U32 R4, RZ, RZ, R2 ;  /* 0x000000ffff047224 */ /* 0x001fc400078e0002 */
[----:B------:R-:W-:Y:S01]  /*25200*/  IMAD.MOV.U32 R5, RZ, RZ, R28 ;  /* 0x000000ffff057224 */ /* 0x000fe200078e001c */
[----:B------:R-:W2:Y:S01]  /*25210*/  LDL.LU R2, [R1+0x1a80] ;  /* 0x001a800001027983 */ /* 0x000ea20000300800 */
[----:B------:R-:W2:Y:S05]  /*25220*/  LDL R3, [R1+0xf74] ;  /* 0x000f740001037983 */ /* 0x000eaa0000100800 */
[C---:B----4-:R-:W-:Y:S01]  /*25230*/  HMMA.16816.F32 R4, R24.reuse, R4, R8 ;  /* 0x000000041804723c */ /* 0x050fe20000001808 */
[----:B------:R-:W3:Y:S11]  /*25240*/  LDL.LU.64 R8, [R1+0x1a78] ;  /* 0x001a780001087983 */ /* 0x000ef60000300a00 */
[----:B------:R-:W-:Y:S11]  /*25250*/  @!UPT UIADD3 URZ, URZ, URZ, URZ ;  /* 0x0000003f3f3ff290 */ /* 0x000ff6000fffe03f */
[----:B------:R0:W-:Y:S01]  /*25260*/  STL.64 [R1+0x330], R4 ;  /* 0x0003300401007387 */ /* 0x0001e20000100a00 */
[----:B------:R1:W-:Y:S02]  /*25270*/  STL [R1+0x338], R6 ;  /* 0x0003380601007387 */ /* 0x0003e40000100800 */
[----:B------:R-:W-:Y:S01]  /*25280*/  IMAD.MOV.U32 R28, RZ, RZ, R7 ;  /* 0x000000ffff1c7224 */ /* 0x000fe200078e0007 */
[----:B0-----:R-:W4:Y:S01]  /*25290*/  LDL.LU R4, [R1+0x550] ;  /* 0x0005500001047983 */ /* 0x001f220000300800 */
[----:B------:R-:W4:Y:S02]  /*252a0*/  LDL.LU R5, [R1+0x554] ;  /* 0x0005540001057983 */ /* 0x000f240000300800 */
[----:B-1----:R-:W4:Y:S02]  /*252b0*/  LDL.LU R6, [R1+0x558] ;  /* 0x0005580001067983 */ /* 0x002f240000300800 */
[----:B------:R-:W4:Y:S01]  /*252c0*/  LDL.LU R7, [R1+0x55c] ;  /* 0x00055c0001077983 */ /* 0x000f220000300800 */
[----:B------:R-:W-:Y:S01]  /*252d0*/  STL [R1+0x1730], R28 ;  /* 0x0017301c01007387 */ /* 0x000fe20000100800 */
[C---:B---3--:R-:W-:Y:S11]  /*252e0*/  HMMA.16816.F32 R12, R24.reuse, R8, R12 ;  /* 0x00000008180c723c */ /* 0x048ff6000000180c */
[----:B------:R-:W-:Y:S11]  /*252f0*/  @!UPT UIADD3 URZ, URZ, URZ, URZ ;  /* 0x0000003f3f3ff290 */ /* 0x000ff6000fffe03f */
[----:B------:R-:W-:Y:S01]  /*25300*/  @!UPT UIADD3 URZ, URZ, URZ, URZ ;  /* 0x0000003f3f3ff290 */ /* 0x000fe2000fffe03f */
[----:B------:R0:W-:Y:S01]  /*25310*/  STL.64 [R1+0x320], R12 ;  /* 0x0003200c01007387 */ /* 0x0001e20000100a00 */
[----:B------:R-:W-:Y:S03]  /*25320*/  STL.64 [R1+0x328], R14 ;  /* 0x0003280e01007387 */ /* 0x000fe60000100a00 */
[----:B0-----:R-:W3:Y:S01]  /*25330*/  LDL.LU.64 R12, [R1+0x1a70] ;  /* 0x001a7000010c7983 */ /* 0x001ee20000300a00 */
[----:B--2---:R-:W-:Y:S01]  /*25340*/  STL [R1+0x19a4], R29 ;  /* 0x0019a41d01007387 */ /* 0x004fe20000100800 */
[C---:B---3--:R-:W-:Y:S11]  /*25350*/  HMMA.16816.F32 R20, R24.reuse, R12, R20 ;  /* 0x0000000c1814723c */ /* 0x048ff60000001814 */
[----:B------:R-:W-:Y:S11]  /*25360*/  @!UPT UIADD3 URZ, URZ, URZ, URZ ;  /* 0x0000003f3f3ff290 */ /* 0x000ff6000fffe03f */
[----:B------:R-:W-:Y:S01]  /*25370*/  @!UPT UIADD3 URZ, URZ, URZ, URZ ;  /* 0x0000003f3f3ff290 */ /* 0x000fe2000fffe03f */
[----:B------:R0:W-:Y:S02]  /*25380*/  STL.64 [R1+0x310], R20 ;  /* 0x0003101401007387 */ /* 0x0001e40000100a00 */
[----:B0-----:R-:W-:Y:S02]  /*25390*/  IMAD.MOV.U32 R21, RZ, RZ, R12 ;  /* 0x000000ffff157224 */ /* 0x001fe400078e000c */
[----:B------:R-:W-:Y:S02]  /*253a0*/  IMAD.MOV.U32 R20, RZ, RZ, R13 ;  /* 0x000000ffff147224 */ /* 0x000fe400078e000d */
[----:B------:R-:W0:Y:S04]  /*253b0*/  LDSM.16.MT88.4 R12, [R2+0x2000] ;  /* 0x00200000020c783b */ /* 0x000e280000004200 */
[----:B------:R1:W-:Y:S04]  /*253c0*/  STL.64 [R1+0x318], R22 ;  /* 0x0003181601007387 */ /* 0x0003e80000100a00 */
[----:B-1----:R-:W2:Y:S04]  /*253d0*/  LDL.LU.64 R22, [R1+0x1a68] ;  /* 0x001a680001167983 */ /* 0x002ea80000300a00 */
[----:B0-----:R-:W-:Y:S01]  /*253e0*/  STL.64 [R1+0x19c0], R14 ;  /* 0x0019c00e01007387 */ /* 0x001fe20000100a00 */
[----:B------:R0:W-:Y:S03]  /*253f0*/  STL.64 [R1+0x19b8], R12 ;  /* 0x0019b80c01007387 */ /* 0x0001e60000100a00 */
[----:B0-----:R-:W3:Y:S01]  /*25400*/  LDL.LU R12, [R1+0x4c0] ;  /* 0x0004c000010c7983 */ /* 0x001ee20000300800 */
[----:B------:R-:W3:Y:S02]  /*25410*/  LDL.LU R13, [R1+0x4c4] ;  /* 0x0004c400010d7983 */ /* 0x000ee40000300800 */
[----:B------:R-:W3:Y:S02]  /*25420*/  LDL.LU R14, [R1+0x4c8] ;  /* 0x0004c800010e7983 */ /* 0x000ee40000300800 */
[----:B------:R-:W3:Y:S02]  /*25430*/  LDL.LU R15, [R1+0x4cc] ;  /* 0x0004cc00010f7983 */ /* 0x000ee40000300800 */
[----:B---3--:R-:W-:Y:S01]  /*25440*/  HMMA.16816.F32 R12, R24, R16, R12 ;  /* 0x00000010180c723c */ /* 0x008fe2000000180c */
[----:B------:R-:W0:Y:S04]  /*25450*/  LDSM.16.MT88.4 R16, [R2+0x2080] ;  /* 0x002080000210783b */ /* 0x000e280000004200 */
[----:B0-----:R-:W-:Y:S11]  /*25460*/  STL.64 [R1+0x1958], R18 ;  /* 0x0019581201007387 */ /* 0x001ff60000100a00 */
[----:B------:R-:W-:Y:S07]  /*25470*/  @!UPT UIADD3 URZ, URZ, URZ, URZ ;  /* 0x0000003f3f3ff290 */ /* 0x000fee000fffe03f */
[----:B------:R-:W-:Y:S02]  /*25480*/  STL.64 [R1+0x300], R12 ;  /* 0x0003000c01007387 */ /* 0x000fe40000100a00 */
[----:B------:R-:W-:Y:S02]  /*25490*/  STL.64 [R1+0x308], R14 ;  /* 0x0003080e01007387 */ /* 0x000fe40000100a00 */
[----:B------:R2:W-:Y:S02]  /*254a0*/  STL.64 [R1+0x1950], R16 ;  /* 0x0019501001007387 */ /* 0x0005e40000100a00 */
[----:B--2---:R-:W-:Y:S02]  /*254b0*/  IMAD.MOV.U32 R16, RZ, RZ, R23 ;  /* 0x000000ffff107224 */ /* 0x004fe400078e0017 */
[----:B------:R-:W-:-:S05]  /*254c0*/  IMAD.MOV.U32 R17, RZ, RZ, R22 ;  /* 0x000000ffff117224 */ /* 0x000fca00078e0016 */
[----:B------:R0:W-:Y:S04]  /*254d0*/  STL.64 [R1+0x1a40], R16 ;  /* 0x001a401001007387 */ /* 0x0001e80000100a00 */
[----:B0-----:R-:W2:Y:S01]  /*254e0*/  LDL.LU R16, [R1+0x540] ;  /* 0x0005400001107983 */ /* 0x001ea20000300800 */
[----:B------:R-:W2:Y:S02]  /*254f0*/  LDL.LU R17, [R1+0x544] ;  /* 0x0005440001117983 */ /* 0x000ea40000300800 */
[----:B------:R-:W2:Y:S02]  /*25500*/  LDL.LU R18, [R1+0x548] ;  /* 0x0005480001127983 */ /* 0x000ea40000300800 */
[----:B------:R-:W2:Y:S01]  /*25510*/  LDL.LU R19, [R1+0x54c] ;  /* 0x00054c0001137983 */ /* 0x000ea20000300800 */
[----:B------:R-:W3:Y:S01]  /*25520*/  LDL.LU R12, [R1+0x120] ;  /* 0x00012000010c7983 */ /* 0x000ee20000300800 */
[----:B------:R-:W3:Y:S02]  /*25530*/  LDL.LU R13, [R1+0x124] ;  /* 0x00012400010d7983 */ /* 0x000ee40000300800 */
[----:B------:R-:W2:Y:S02]  /*25540*/  LDL.LU R14, [R1+0x128] ;  /* 0x00012800010e7983 */ /* 0x000ea40000300800 */
[----:B------:R-:W2:Y:S02]  /*25550*/  LDL.LU R15, [R1+0x12c] ;  /* 0x00012c00010f7983 */ /* 0x000ea40000300800 */
[----:B--2---:R-:W-:Y:S01]  /*25560*/  STL.64 [R1+0x19d0], R14 ;  /* 0x0019d00e01007387 */ /* 0x004fe20000100a00 */
[----:B---3--:R0:W-:Y:S03]  /*25570*/  STL.64 [R1+0x19c8], R12 ;  /* 0x0019c80c01007387 */ /* 0x0081e60000100a00 */
[----:B0-----:R-:W4:Y:S02]  /*25580*/  LDL.64 R12, [R1] ;  /* 0x00000000010c7983 */ /* 0x001f240000100a00 */
[----:B----4-:R-:W-:Y:S11]  /*25590*/  HMMA.16816.F32 R4, R24, R12, R4 ;  /* 0x0000000c1804723c */ /* 0x010ff60000001804 */
[----:B------:R-:W-:Y:S11]  /*255a0*/  @!UPT UIADD3 URZ, URZ, URZ, URZ ;  /* 0x0000003f3f3ff290 */ /* 0x000ff6000fffe03f */
[----:B------:R-:W-:Y:S01]  /*255b0*/  @!UPT UIADD3 URZ, URZ, URZ, URZ ;  /* 0x0000003f3f3ff290 */ /* 0x000fe2000fffe03f */
[----:B------:R-:W-:Y:S01]  /*255c0*/  STL.64 [R1+0x2f0], R4 ;  /* 0x0002f00401007387 */ /* 0x000fe20000100a00 */
[----:B------:R0:W-:Y:S03]  /*255d0*/  STL.64 [R1+0x2f8], R6 ;  /* 0x0002f80601007387 */ /* 0x0001e60000100a00 */
[----:B0-----:R-:W2:Y:S01]  /*255e0*/  LDL.LU.64 R6, [R1+0x1a60] ;  /* 0x001a600001067983 */ /* 0x001ea20000300a00 */
[----:B------:R-:W3:Y:S02]  /*255f0*/  LDL.LU.64 R4, [R1+0x1a58] ;  /* 0x001a580001047983 */ /* 0x000ee40000300a00 */
[----:B------:R0:W-:Y:S02]  /*25600*/  STL.64 [R1+0x19e8], R12 ;  /* 0x0019e80c01007387 */ /* 0x0001e40000100a00 */
[----:B0-----:R-:W4:Y:S04]  /*25610*/  LDL.64 R12, [R1+0x10] ;  /* 0x00001000010c7983 */ /* 0x001f280000100a00 */
[----:B----4-:R0:W-:Y:S02]  /*25620*/  STL.64 [R1+0x1a00], R12 ;  /* 0x001a000c01007387 */ /* 0x0101e40000100a00 */
[----:B0-----:R-:W-:-:S02]  /*25630*/  IMAD.MOV.U32 R12, RZ, RZ, R21 ;  /* 0x000000ffff0c7224 */ /* 0x001fc400078e0015 */
[----:B------:R-:W-:Y:S02]  /*25640*/  IMAD.MOV.U32 R13, RZ, RZ, R20 ;  /* 0x000000ffff0d7224 */ /* 0x000fe400078e0014 */
[----:B------:R-:W0:Y:S04]  /*25650*/  LDSM.16.MT88.4 R20, [R3+0x2000] ;  /* 0x002000000314783b */ /* 0x000e280000004200 */
[----:B------:R-:W-:Y:S04]  /*25660*/  STL.64 [R1+0x1a18], R12 ;  /* 0x001a180c01007387 */ /* 0x000fe80000100a00 */
[----:B0-----:R-:W-:Y:S01]  /*25670*/  STL.64 [R1+0x18d0], R22 ;  /* 0x0018d01601007387 */ /* 0x001fe20000100a00 */
[----:B------:R0:W-:Y:S03]  /*25680*/  STL.64 [R1+0x18c8], R20 ;  /* 0x0018c81401007387 */ /* 0x0001e60000100a00 */
[----:B0-----:R-:W4:Y:S01]  /*25690*/  LDL.64 R20, [R1+0x40] ;  /* 0x0000400001147983 */ /* 0x001f220000100a00 */
[----:B---3--:R-:W-:Y:S01]  /*256a0*/  HMMA.16816.F32 R16, R24, R4, R16 ;  /* 0x000000041810723c */ /* 0x008fe20000001810 */
[----:B------:R-:W-:-:S02]  /*256b0*/  IMAD.MOV.U32 R28, RZ, RZ, R8 ;  /* 0x000000ffff1c7224 */ /* 0x000fc400078e0008 */
[----:B------:R-:W-:Y:S01]  /*256c0*/  IMAD.MOV.U32 R0, RZ, RZ, R9 ;  /* 0x000000ffff007224 */ /* 0x000fe200078e0009 */
[----:B------:R-:W-:Y:S04]  /*256d0*/  LDSM.16.MT88.4 R24, [R3+0x2080] ;  /* 0x002080000318783b */ /* 0x000fe80000004200 */
[----:B------:R-:W0:Y:S01]  /*256e0*/  LDSM.16.MT88.4 R8, [R29+0x2080] ;  /* 0x002080001d08783b */ /* 0x000e220000004200 */
[----:B------:R-:W-:Y:S02]  /*256f0*/  IMAD.MOV.U32 R12, RZ, RZ, R28 ;  /* 0x000000ffff0c7224 */ /* 0x000fe400078e001c */
[----:B------:R-:W-:Y:S01]  /*25700*/  IMAD.MOV.U32 R13, RZ, RZ, R0 ;  /* 0x000000ffff0d7224 */ /* 0x000fe200078e0000 */
[----:B----4-:R-:W-:Y:S11]  /*25710*/  STL.64 [R1+0x1a38], R20 ;  /* 0x001a381401007387 */ /* 0x010ff60000100a00 */
[----:B------:R-:W-:Y:S02]  /*25720*/  STL.64 [R1+0x250], R16 ;  /* 0x0002501001007387 */ /* 0x000fe40000100a00 */
[----:B------:R-:W-:Y:S02]  /*25730*/  STL.64 [R1+0x258], R18 ;  /* 0x0002581201007387 */ /* 0x000fe40000100a00 */
[----:B------:R-:W-:Y:S01]  /*25740*/  STL.64 [R1+0x1a30], R12 ;  /* 0x001a300c01007387 */ /* 0x000fe20000100a00 */
[----:B--2---:R-:W-:Y:S01]  /*25750*/  STL.64 [R1+0x19e0], R6 ;  /* 0x0019e00601007387 */ /* 0x004fe20000100a00 */
[----:B------:R1:W-:Y:S03]  /*25760*/  STL.64 [R1+0x19d8], R4 ;  /* 0x0019d80401007387 */ /* 0x0003e60000100a00 */
[----:B-1----:R-:W2:Y:S01]  /*25770*/  LDL.LU R4, [R1+0x160] ;  /* 0x0001600001047983 */ /* 0x002ea20000300800 */
[----:B------:R-:W2:Y:S02]  /*25780*/  LDL.LU R5, [R1+0x164] ;  /* 0x0001640001057983 */ /* 0x000ea40000300800 */
[----:B------:R-:W3:Y:S02]  /*25790*/  LDL.LU R6, [R1+0x168] ;  /* 0x0001680001067983 */ /* 0x000ee40000300800 */
[----:B------:R-:W3:Y:S01]  /*257a0*/  LDL.LU R7, [R1+0x16c] ;  /* 0x00016c0001077983 */ /* 0x000ee20000300800 */
[----:B------:R-:W4:Y:S01]  /*257b0*/  LDL.LU R12, [R1+0x570] ;  /* 0x00057000010c7983 */ /* 0x000f220000300800 */
[----:B------:R-:W4:Y:S02]  /*257c0*/  LDL.LU R13, [R1+0x574] ;  /* 0x00057400010d7983 */ /* 0x000f240000300800 */
[----:B------:R-:W2:Y:S02]  /*257d0*/  LDL.LU R14, [R1+0x578] ;  /* 0x00057800010e7983 */ /* 0x000ea40000300800 */
[----:B------:R-:W2:Y:S02]  /*257e0*/  LDL.LU R15, [R1+0x57c] ;  /* 0x00057c00010f7983 */ /* 0x000ea40000300800 */
[----:B--2---:R-:W-:Y:S01]  /*257f0*/  STL.64 [R1+0x1a50], R14 ;  /* 0x001a500e01007387 */ /* 0x004fe20000100a00 */
[----:B----4-:R1:W-:Y:S02]  /*25800*/  STL.64 [R1+0x1a48], R12 ;  /* 0x001a480c01007387 */ /* 0x0103e40000100a00 */
[----:B------:R-:W2:Y:S02]  /*25810*/  LDL.LU R20, [R1+0x580] ;  /* 0x0005800001147983 */ /* 0x000ea40000300800 */
[----:B------:R-:W2:Y:S01]  /*25820*/  LDL.LU R21, [R1+0x584] ;  /* 0x0005840001157983 */ /* 0x000ea20000300800 */
[----:B------:R-:W2:Y:S01]  /*25830*/  LDL.LU R22, [R1+0x588] ;  /* 0x0005880001167983 */ /* 0x000ea20000300800 */
[----:B------:R-:W2:Y:S02]  /*25840*/  LDL.LU R23, [R1+0x58c] ;  /* 0x00058c0001177983 */ /* 0x000ea40000300800 */
[----:B------:R-:W0:Y:S02]  /*25850*/  LDL R16, [R1+0x60] ;  /* 0x0000600001107983 */ /* 0x000e240000100800 */
[----:B------:R-:W0:Y:S01]  /*25860*/  LDL R17, [R1+0x64] ;  /* 0x0000640001117983 */ /* 0x000e220000100800 */
[----:B-1----:R-:W0:Y:S01]  /*25870*/  LDL.LU R12, [R1+0x590] ;  /* 0x00059000010c7983 */ /* 0x002e220000300800 */
[----:B------:R-:W0:Y:S02]  /*25880*/  LDL.LU R13, [R1+0x594] ;  /* 0x00059400010d7983 */ /* 0x000e240000300800 */
[----:B------:R-:W0:Y:S02]  /*25890*/  LDL.LU R14, [R1+0x598] ;  /* 0x00059800010e7983 */ /* 0x000e240000300800 */
[----:B------:R-:W0:Y:S01]  /*258a0*/  LDL.LU R15, [R1+0x59c] ;  /* 0x00059c00010f7983 */ /* 0x000e220000300800 */
[----:B---3--:R-:W-:Y:S01]  /*258b0*/  STL.64 [R1+0x19f8], R6 ;  /* 0x0019f80601007387 */ /* 0x008fe20000100a00 */
[----:B------:R1:W-:Y:S03]  /*258c0*/  STL.64 [R1+0x19f0], R4 ;  /* 0x0019f00401007387 */ /* 0x0003e60000100a00 */
[----:B-1----:R-:W3:Y:S01]  /*258d0*/  LDL.LU R4, [R1+0x170] ;  /* 0x0001700001047983 */ /* 0x002ee20000300800 */
[----:B------:R-:W3:Y:S02]  /*258e0*/  LDL.LU R5, [R1+0x174] ;  /* 0x0001740001057983 */ /* 0x000ee40000300800 */
[----:B------:R-:W4:Y:S02]  /*258f0*/  LDL.LU R6, [R1+0x178] ;  /* 0x0001780001067983 */ /* 0x000f240000300800 */
[----:B------:R-:W4:Y:S02]  /*25900*/  LDL.LU R7, [R1+0x17c] ;  /* 0x00017c0001077983 */ /* 0x000f240000300800 */
[----:B----4-:R-:W-:Y:S01]  /*25910*/  STL.64 [R1+0x1a10], R6 ;  /* 0x001a100601007387 */ /* 0x010fe20000100a00 */
[----:B---3--:R1:W-:Y:S03]  /*25920*/  STL.64 [R1+0x1a08], R4 ;  /* 0x001a080401007387 */ /* 0x0083e60000100a00 */
[----:B-1----:R-:W3:Y:S01]  /*25930*/  LDL.LU R4, [R1+0x180] ;  /* 0x0001800001047983 */ /* 0x002ee20000300800 */
[----:B------:R-:W3:Y:S02]  /*25940*/  LDL.LU R5, [R1+0x184] ;  /* 0x0001840001057983 */ /* 0x000ee40000300800 */
[----:B------:R-:W4:Y:S02]  /*25950*/  LDL.LU R6, [R1+0x188] ;  /* 0x0001880001067983 */ /* 0x000f240000300800 */
[----:B------:R-:W4:Y:S01]  /*25960*/  LDL.LU R7, [R1+0x18c] ;  /* 0x00018c0001077983 */ /* 0x000f220000300800 */
[C---:B0-----:R-:W-:Y:S01]  /*25970*/  HMMA.16816.F32 R16, R8.reuse, R16, R12 ;  /* 0x000000100810723c */ /* 0x041fe2000000180c */
[----:B----4-:R-:W-:Y:S01]  /*25980*/  STL.64 [R1+0x1a28], R6 ;  /* 0x001a280601007387 */ /* 0x010fe20000100a00 */
[----:B---3--:R0:W-:Y:S03]  /*25990*/  STL.64 [R1+0x1a20], R4 ;  /* 0x001a200401007387 */ /* 0x0081e60000100a00 */
[----:B0-----:R-:W3:Y:S01]  /*259a0*/  LDL.LU R4, [R1+0x560] ;  /* 0x0005600001047983 */ /* 0x001ee20000300800 */
[----:B------:R-:W3:Y:S02]  /*259b0*/  LDL.LU R5, [R1+0x564] ;  /* 0x0005640001057983 */ /* 0x000ee40000300800 */
[----:B------:R-:W3:Y:S02]  /*259c0*/  LDL.LU R6, [R1+0x568] ;  /* 0x0005680001067983 */ /* 0x000ee40000300800 */
[----:B------:R-:W3:Y:S01]  /*259d0*/  LDL.LU R7, [R1+0x56c] ;  /* 0x00056c0001077983 */ /* 0x000ee20000300800 */
[----:B------:R-:W-:Y:S01]  /*259e0*/  STL.64 [R1+0x1848], R26 ;  /* 0x0018481a01007387 */ /* 0x000fe20000100a00 */
[----:B------:R0:W-:Y:S03]  /*259f0*/  STL.64 [R1+0x1840], R24 ;  /* 0x0018401801007387 */ /* 0x0001e60000100a00 */
[----:B0-----:R-:W4:Y:S01]  /*25a00*/  LDL.LU R24, [R1+0x130] ;  /* 0x0001300001187983 */ /* 0x001f220000300800 */
[----:B------:R-:W4:Y:S02]  /*25a10*/  LDL.LU R25, [R1+0x134] ;  /* 0x0001340001197983 */ /* 0x000f240000300800 */
[----:B------:R-:W2:Y:S02]  /*25a20*/  LDL.LU R26, [R1+0x138] ;  /* 0x00013800011a7983 */ /* 0x000ea40000300800 */
[----:B------:R-:W2:Y:S02]  /*25a30*/  LDL.LU R27, [R1+0x13c] ;  /* 0x00013c00011b7983 */ /* 0x000ea40000300800 */
[----:B--2---:R-:W-:Y:S01]  /*25a40*/  STL.64 [R1+0x19b0], R26 ;  /* 0x0019b01a01007387 */ /* 0x004fe20000100a00 */
[----:B----4-:R0:W-:Y:S03]  /*25a50*/  STL.64 [R1+0x19a8], R24 ;  /* 0x0019a81801007387 */ /* 0x0101e60000100a00 */
[----:B0-----:R-:W2:Y:S01]  /*25a60*/  LDL.LU R24, [R1+0x140] ;  /* 0x0001400001187983 */ /* 0x001ea20000300800 */
[----:B------:R-:W2:Y:S02]  /*25a70*/  LDL.LU R25, [R1+0x144] ;  /* 0x0001440001197983 */ /* 0x000ea40000300800 */
[----:B------:R-:W2:Y:S02]  /*25a80*/  LDL.LU R26, [R1+0x148] ;  /* 0x00014800011a7983 */ /* 0x000ea40000300800 */
[----:B------:R-:W2:Y:S01]  /*25a90*/  LDL.LU R27, [R1+0x14c] ;  /* 0x00014c00011b7983 */ /* 0x000ea20000300800 */
[----:B------:R-:W4:Y:S01]  /*25aa0*/  LDL.LU.64 R14, [R1+0x1a50] ;  /* 0x001a5000010e7983 */ /* 0x000f220000300a00 */
[----:B------:R-:W4:Y:S02]  /*25ab0*/  LDL.LU.64 R12, [R1+0x1a48] ;  /* 0x001a4800010c7983 */ /* 0x000f240000300a00 */
[----:B------:R0:W-:Y:S02]  /*25ac0*/  STL.64 [R1+0x1c0], R16 ;  /* 0x0001c01001007387 */ /* 0x0001e40000100a00 */
[----:B------:R-:W-:Y:S01]  /*25ad0*/  STL.64 [R1+0x1c8], R18 ;  /* 0x0001c81201007387 */ /* 0x000fe20000100a00 */
[----:B0-----:R-:W2:Y:S02]  /*25ae0*/  LDL.LU.64 R16, [R1+0x1a40] ;  /* 0x001a400001107983 */ /* 0x001ea40000300a00 */
[C---:B--2---:R-:W-:Y:S11]  /*25af0*/  HMMA.16816.F32 R20, R8.reuse, R16, R20 ;  /* 0x000000100814723c */ /* 0x044ff60000001814 */
[----:B------:R-:W-:Y:S11]  /*25b00*/  @!UPT UIADD3 URZ, URZ, URZ, URZ ;  /* 0x0000003f3f3ff290 */ /* 0x000ff6000fffe03f */
[----:B------:R-:W-:Y:S01]  /*25b10*/  @!UPT UIADD3 URZ, URZ, URZ, URZ ;  /* 0x0000003f3f3ff290 */ /* 0x000fe2000fffe03f */
[----:B------:R0:W-:Y:S01]  /*25b20*/  STL.64 [R1+0x1b0], R20 ;  /* 0x0001b01401007387 */ /* 0x0001e20000100a00 */
[----:B------:R-:W-:Y:S03]  /*25b30*/  STL.64 [R1+0x1b8], R22 ;  /* 0x0001b81601007387 */ /* 0x000fe60000100a00 */
[----:B0-----:R-:W4:Y:S02]  /*25b40*/  LDL.LU.64 R20, [R1+0x1a38] ;  /* 0x001a380001147983 */ /* 0x001f240000300a00 */
[C---:B----4-:R-:W-:Y:S11]  /*25b50*/  HMMA.16816.F32 R12, R8.reuse, R20, R12 ;  /* 0x00000014080c723c */ /* 0x050ff6000000180c */
[----:B------:R-:W-:Y:S11]  /*25b60*/  @!UPT UIADD3 URZ, URZ, URZ, URZ ;  /* 0x0000003f3f3ff290 */ /* 0x000ff6000fffe03f */
[----:B------:R-:W-:Y:S01]  /*25b70*/  @!UPT UIADD3 URZ, URZ, URZ, URZ ;  /* 0x0000003f3f3ff290 */ /* 0x000fe2000fffe03f */
[----:B------:R0:W-:Y:S01]  /*25b80*/  STL.64 [R1+0x1a0], R12 ;  /* 0x0001a00c01007387 */ /* 0x0001e20000100a00 */
[----:B------:R3:W-:Y:S03]  /*25b90*/  STL.64 [R1+0x1a8], R14 ;  /* 0x0001a80e01007387 */ /* 0x0007e60000100a00 */
[----:B0-----:R-:W3:Y:S02]  /*25ba0*/  LDL.LU.64 R12, [R1+0x1a30] ;  /* 0x001a3000010c7983 */ /* 0x001ee40000300a00 */
[C---:B---3--:R-:W-:Y:S02]  /*25bb0*/  HMMA.16816.F32 R12, R8.reuse, R12, R4 ;  /* 0x0000000c080c723c */ /* 0x048fe40000001804 */
[----:B------:R-:W2:Y:S01]  /*25bc0*/  LDL.LU.64 R6, [R1+0x1a28] ;  /* 0x001a280001067983 */ /* 0x000ea20000300a00 */
[----:B------:R-:W2:Y:S11]  /*25bd0*/  LDL.LU.64 R4, [R1+0x1a20] ;  /* 0x001a200001047983 */ /* 0x000eb60000300a00 */
[----:B------:R-:W-:Y:S09]  /*25be0*/  @!UPT UIADD3 URZ, URZ, URZ, URZ ;  /* 0x0000003f3f3ff290 */ /* 0x000ff2000fffe03f */
[----:B------:R0:W-:Y:S01]  /*25bf0*/  STL.64 [R1+0x190], R12 ;  /* 0x0001900c01007387 */ /* 0x0001e20000100a00 */
[----:B------:R2:W-:Y:S03]  /*25c00*/  STL.64 [R1+0x198], R14 ;  /* 0x0001980e01007387 */ /* 0x0005e60000100a00 */
[----:B0-----:R-:W2:Y:S02]  /*25c10*/  LDL.LU.64 R12, [R1+0x1a18] ;  /* 0x001a1800010c7983 */ /* 0x001ea40000300a00 */
        /* <DEDUP_REMOVED lines=16> */
[----:B--2---:R-:W-:Y:S01]  /*25d20*/  HMMA.16816.F32 R4, R8, R12, R4 ;  /* 0x0000000c0804723c */ /* 0x004fe20000001804 */
[----:B------:R-:W-:-:S02]  /*25d30*/  IMAD.MOV.U32 R29, RZ, RZ, R12 ;  /* 0x000000ffff1d7224 */ /* 0x000fc400078e000c */
[----:B------:R-:W-:Y:S11]  /*25d40*/  IMAD.MOV.U32 R3, RZ, RZ, R13 ;  /* 0x000000ffff037224 */ /* 0x000ff600078e000d */
[----:B------:R-:W-:Y:S09]  /*25d50*/  @!UPT UIADD3 URZ, URZ, URZ, URZ ;  /* 0x0000003f3f3ff290 */ /* 0x000ff2000fffe03f */
[----:B------:R-:W-:Y:S01]  /*25d60*/  STL.64 [R1+0x160], R4 ;  /* 0x0001600401007387 */ /* 0x000fe20000100a00 */
[----:B------:R0:W-:Y:S03]  /*25d70*/  STL.64 [R1+0x168], R6 ;  /* 0x0001680601007387 */ /* 0x0001e60000100a00 */
[----:B0-----:R-:W2:Y:S01]  /*25d80*/  LDL.LU.64 R6, [R1+0x19e0] ;  /* 0x0019e00001067983 */ /* 0x001ea20000300a00 */
[----:B------:R-:W3:Y:S02]  /*25d90*/  LDL.LU.64 R4, [R1+0x19d8] ;  /* 0x0019d80001047983 */ /* 0x000ee40000300a00 */
[----:B------:R-:W3:Y:S02]  /*25da0*/  LDL.LU.64 R14, [R1+0x19d0] ;  /* 0x0019d000010e7983 */ /* 0x000ee40000300a00 */
[----:B------:R-:W3:Y:S02]  /*25db0*/  LDL.LU.64 R12, [R1+0x19c8] ;  /* 0x0019c800010c7983 */ /* 0x000ee40000300a00 */
[----:B---3--:R-:W-:Y:S01]  /*25dc0*/  HMMA.16816.F32 R8, R8, R4, R12 ;  /* 0x000000040808723c */ /* 0x008fe2000000180c */
[----:B------:R-:W3:Y:S01]  /*25dd0*/  LDL.LU.64 R14, [R1+0x19c0] ;  /* 0x0019c000010e7983 */ /* 0x000ee20000300a00 */
[----:B------:R-:W3:Y:S02]  /*25de0*/  LDL.LU.64 R12, [R1+0x19b8] ;  /* 0x0019b800010c7983 */ /* 0x000ee40000300a00 */
[----:B--2---:R-:W-:Y:S02]  /*25df0*/  STL.64 [R1+0x1968], R6 ;  /* 0x0019680601007387 */ /* 0x004fe40000100a00 */
[----:B------:R0:W-:Y:S11]  /*25e00*/  STL.64 [R1+0x1960], R4 ;  /* 0x0019600401007387 */ /* 0x0001f60000100a00 */
[----:B------:R-:W-:Y:S06]  /*25e10*/  @!UPT UIADD3 URZ, URZ, URZ, URZ ;  /* 0x0000003f3f3ff290 */ /* 0x000fec000fffe03f */
[----:B------:R1:W-:Y:S01]  /*25e20*/  STL.64 [R1+0xf0], R8 ;  /* 0x0000f00801007387 */ /* 0x0003e20000100a00 */
[----:B------:R-:W-:Y:S02]  /*25e30*/  STL.64 [R1+0xf8], R10 ;  /* 0x0000f80a01007387 */ /* 0x000fe40000100a00 */
[----:B0-----:R-:W3:Y:S01]  /*25e40*/  LDL.64 R4, [R1+0x60] ;  /* 0x0000600001047983 */ /* 0x001ee20000100a00 */
[----:B-1----:R-:W2:Y:S01]  /*25e50*/  LDL.LU.64 R8, [R1+0x30] ;  /* 0x0000300001087983 */ /* 0x002ea20000300a00 */
[C---:B---3--:R-:W-:Y:S11]  /*25e60*/  HMMA.16816.F32 R24, R12.reuse, R4, R24 ;  /* 0x000000040c18723c */ /* 0x048ff60000001818 */
[----:B------:R-:W-:Y:S11]  /*25e70*/  @!UPT UIADD3 URZ, URZ, URZ, URZ ;  /* 0x0000003f3f3ff290 */ /* 0x000ff6000fffe03f */
[----:B------:R-:W-:Y:S01]  /*25e80*/  @!UPT UIADD3 URZ, URZ, URZ, URZ ;  /* 0x0000003f3f3ff290 */ /* 0x000fe2000fffe03f */
[----:B------:R-:W-:Y:S01]  /*25e90*/  STL.64 [R1+0x140], R24 ;  /* 0x0001401801007387 */ /* 0x000fe20000100a00 */
[----:B------:R0:W-:Y:S03]  /*25ea0*/  STL.64 [R1+0x148], R26 ;  /* 0x0001481a01007387 */ /* 0x0001e60000100a00 */
[----:B0-----:R-:W3:Y:S01]  /*25eb0*/  LDL.LU.64 R26, [R1+0x19b0] ;  /* 0x0019b000011a7983 */ /* 0x001ee20000300a00 */
[----:B------:R-:W3:Y:S02]  /*25ec0*/  LDL.LU.64 R24, [R1+0x19a8] ;  /* 0x0019a80001187983 */ /* 0x000ee40000300a00 */
[----:B------:R-:W-:Y:S02]  /*25ed0*/  IMAD.MOV.U32 R11, RZ, RZ, R4 ;  /* 0x000000ffff0b7224 */ /* 0x000fe400078e0004 */
[----:B------:R-:W-:Y:S02]  /*25ee0*/  IMAD.MOV.U32 R10, RZ, RZ, R5 ;  /* 0x000000ffff0a7224 */ /* 0x000fe400078e0005 */
[----:B---3--:R-:W-:Y:S01]  /*25ef0*/  HMMA.16816.F32 R4, R12, R16, R24 ;  /* 0x000000100c04723c */ /* 0x008fe20000001818 */
[----:B------:R-:W3:Y:S11]  /*25f00*/  LDL.LU R24, [R1+0x390] ;  /* 0x0003900001187983 */ /* 0x000ef60000300800 */
[----:B------:R-:W-:Y:S11]  /*25f10*/  @!UPT UIADD3 URZ, URZ, URZ, URZ ;  /* 0x0000003f3f3ff290 */ /* 0x000ff6000fffe03f */
[----:B------:R0:W-:Y:S01]  /*25f20*/  STL.64 [R1+0x130], R4 ;  /* 0x0001300401007387 */ /* 0x0001e20000100a00 */
[----:B------:R-:W-:Y:S02]  /*25f30*/  STL.64 [R1+0x138], R6 ;  /* 0x0001380601007387 */ /* 0x000fe40000100a00 */
[----:B------:R-:W3:Y:S02]  /*25f40*/  LDL.LU R25, [R1+0x394] ;  /* 0x0003940001197983 */ /* 0x000ee40000300800 */
[----:B------:R-:W4:Y:S01]  /*25f50*/  LDL.LU R26, [R1+0x398] ;  /* 0x00039800011a7983 */ /* 0x000f220000300800 */
[----:B------:R-:W4:Y:S01]  /*25f60*/  LDL.LU R27, [R1+0x39c] ;  /* 0x00039c00011b7983 */ /* 0x000f220000300800 */
[----:B------:R-:W2:Y:S02]  /*25f70*/  LDL.LU R16, [R1+0x4f0] ;  /* 0x0004f00001107983 */ /* 0x000ea40000300800 */
[----:B------:R-:W2:Y:S02]  /*25f80*/  LDL.LU R17, [R1+0x4f4] ;  /* 0x0004f40001117983 */ /* 0x000ea40000300800 */
[----:B------:R-:W2:Y:S01]  /*25f90*/  LDL.LU R18, [R1+0x4f8] ;  /* 0x0004f80001127983 */ /* 0x000ea20000300800 */
[----:B------:R-:W2:Y:S01]  /*25fa0*/  LDL.LU R19, [R1+0x4fc] ;  /* 0x0004fc0001137983 */ /* 0x000ea20000300800 */
[----:B0-----:R-:W-:-:S02]  /*25fb0*/  IMAD.MOV.U32 R4, RZ, RZ, R22 ;  /* 0x000000ffff047224 */ /* 0x001fc400078e0016 */
[----:B------:R-:W-:Y:S01]  /*25fc0*/  IMAD.MOV.U32 R5, RZ, RZ, R0 ;  /* 0x000000ffff057224 */ /* 0x000fe200078e0000 */
[----:B--2---:R-:W-:Y:S01]  /*25fd0*/  STL.64 [R1+0x1978], R18 ;  /* 0x0019781201007387 */ /* 0x004fe20000100a00 */
[----:B------:R-:W-:Y:S03]  /*25fe0*/  STL.64 [R1+0x1970], R16 ;  /* 0x0019701001007387 */ /* 0x000fe60000100a00 */
[----:B------:R0:W-:Y:S02]  /*25ff0*/  STL.64 [R1+0x1980], R4 ;  /* 0x0019800401007387 */ /* 0x0001e40000100a00 */
[----:B0-----:R-:W2:Y:S04]  /*26000*/  LDL.64 R4, [R1+0x20] ;  /* 0x0000200001047983 */ /* 0x001ea80000100a00 */
[----:B--2---:R0:W-:Y:S01]  /*26010*/  STL.64 [R1+0x1998], R4 ;  /* 0x0019980401007387 */ /* 0x0041e20000100a00 */
[----:B------:R-:W2:Y:S02]  /*26020*/  LDL.LU R16, [R1+0x500] ;  /* 0x0005000001107983 */ /* 0x000ea40000300800 */
[----:B------:R-:W2:Y:S02]  /*26030*/  LDL.LU R17, [R1+0x504] ;  /* 0x0005040001117983 */ /* 0x000ea40000300800 */
[----:B------:R-:W2:Y:S01]  /*26040*/  LDL.LU R18, [R1+0x508] ;  /* 0x0005080001127983 */ /* 0x000ea20000300800 */
[----:B------:R-:W2:Y:S04]  /*26050*/  LDL.LU R19, [R1+0x50c] ;  /* 0x00050c0001137983 */ /* 0x000ea80000300800 */
[----:B0-----:R-:W3:Y:S01]  /*26060*/  LDL.LU R4, [R1+0x520] ;  /* 0x0005200001047983 */ /* 0x001ee20000300800 */
[----:B------:R-:W3:Y:S02]  /*26070*/  LDL.LU R5, [R1+0x524] ;  /* 0x0005240001057983 */ /* 0x000ee40000300800 */
[----:B------:R-:W3:Y:S02]  /*26080*/  LDL.LU R6, [R1+0x528] ;  /* 0x0005280001067983 */ /* 0x000ee40000300800 */
[----:B------:R-:W3:Y:S01]  /*26090*/  LDL.LU R7, [R1+0x52c] ;  /* 0x00052c0001077983 */ /* 0x000ee20000300800 */
[----:B--2---:R-:W-:Y:S01]  /*260a0*/  STL.64 [R1+0x1990], R18 ;  /* 0x0019901201007387 */ /* 0x004fe20000100a00 */
[----:B------:R0:W-:Y:S03]  /*260b0*/  STL.64 [R1+0x1988], R16 ;  /* 0x0019881001007387 */ /* 0x0001e60000100a00 */
[----:B0-----:R-:W2:Y:S01]  /*260c0*/  LDL.LU R16, [R1+0x510] ;  /* 0x0005100001107983 */ /* 0x001ea20000300800 */
[----:B------:R-:W2:Y:S02]  /*260d0*/  LDL.LU R17, [R1+0x514] ;  /* 0x0005140001117983 */ /* 0x000ea40000300800 */
[----:B------:R-:W2:Y:S02]  /*260e0*/  LDL.LU R18, [R1+0x518] ;  /* 0x0005180001127983 */ /* 0x000ea40000300800 */
[----:B------:R-:W2:Y:S01]  /*260f0*/  LDL.LU R19, [R1+0x51c] ;  /* 0x00051c0001137983 */ /* 0x000ea20000300800 */
[----:B----4-:R-:W-:Y:S01]  /*26100*/  STL.64 [R1+0x18a0], R26 ;  /* 0x0018a01a01007387 */ /* 0x010fe20000100a00 */
[----:B---3--:R0:W-:Y:S03]  /*26110*/  STL.64 [R1+0x1898], R24 ;  /* 0x0018981801007387 */ /* 0x0081e60000100a00 */
[----:B0-----:R-:W3:Y:S01]  /*26120*/  LDL.LU R24, [R1+0x530] ;  /* 0x0005300001187983 */ /* 0x001ee20000300800 */
[----:B------:R-:W3:Y:S02]  /*26130*/  LDL.LU R25, [R1+0x534] ;  /* 0x0005340001197983 */ /* 0x000ee40000300800 */
[----:B------:R-:W3:Y:S02]  /*26140*/  LDL.LU R26, [R1+0x538] ;  /* 0x00053800011a7983 */ /* 0x000ee40000300800 */
[----:B------:R-:W3:Y:S02]  /*26150*/  LDL.LU R27, [R1+0x53c] ;  /* 0x00053c00011b7983 */ /* 0x000ee40000300800 */
[----:B------:R-:W-:-:S02]  /*26160*/  IMAD.MOV.U32 R28, RZ, RZ, R20 ;  /* 0x000000ffff1c7224 */ /* 0x000fc400078e0014 */
[----:B------:R-:W-:Y:S01]  /*26170*/  IMAD.MOV.U32 R0, RZ, RZ, R21 ;  /* 0x000000ffff007224 */ /* 0x000fe200078e0015 */
[----:B---3--:R-:W-:Y:S11]  /*26180*/  HMMA.16816.F32 R24, R12, R20, R24 ;  /* 0x000000140c18723c */ /* 0x008ff60000001818 */
[----:B------:R-:W-:Y:S11]  /*26190*/  @!UPT UIADD3 URZ, URZ, URZ, URZ ;  /* 0x0000003f3f3ff290 */ /* 0x000ff6000fffe03f */
[----:B------:R-:W-:Y:S01]  /*261a0*/  @!UPT UIADD3 URZ, URZ, URZ, URZ ;  /* 0x0000003f3f3ff290 */ /* 0x000fe2000fffe03f */
[----:B------:R-:W-:Y:S01]  /*261b0*/  STL.64 [R1+0x120], R24 ;  /* 0x0001201801007387 */ /* 0x000fe20000100a00 */
[----:B------:R-:W-:Y:S02]  /*261c0*/  STL.64 [R1+0x128], R26 ;  /* 0x0001281a01007387 */ /* 0x000fe40000100a00 */
[----:B------:R-:W3:Y:S02]  /*261d0*/  LDL.LU R20, [R1+0x2b0] ;  /* 0x0002b00001147983 */ /* 0x000ee40000300800 */
[----:B------:R-:W3:Y:S01]  /*261e0*/  LDL.LU R21, [R1+0x2b4] ;  /* 0x0002b40001157983 */ /* 0x000ee20000300800 */
[----:B------:R-:W4:Y:S01]  /*261f0*/  LDL.LU R22, [R1+0x2b8] ;  /* 0x0002b80001167983 */ /* 0x000f220000300800 */
[----:B------:R-:W4:Y:S03]  /*26200*/  LDL.LU R23, [R1+0x2bc] ;  /* 0x0002bc0001177983 */ /* 0x000f260000300800 */
[----:B----4-:R-:W-:Y:S01]  /*26210*/  STL.64 [R1+0x18e0], R22 ;  /* 0x0018e01601007387 */ /* 0x010fe20000100a00 */
[----:B---3--:R0:W-:Y:S02]  /*26220*/  STL.64 [R1+0x18d8], R20 ;  /* 0x0018d81401007387 */ /* 0x0081e40000100a00 */
[----:B0-----:R-:W-:-:S02]  /*26230*/  IMAD.MOV.U32 R20, RZ, RZ, R29 ;  /* 0x000000ffff147224 */ /* 0x001fc400078e001d */
[----:B------:R-:W-:Y:S01]  /*26240*/  IMAD.MOV.U32 R21, RZ, RZ, R3 ;  /* 0x000000ffff157224 */ /* 0x000fe200078e0003 */
[----:B------:R-:W3:Y:S01]  /*26250*/  LDL.LU R29, [R1+0x19a4] ;  /* 0x0019a400011d7983 */ /* 0x000ee20000300800 */
[----:B------:R-:W4:Y:S02]  /*26260*/  LDL.LU R3, [R1+0x19a0] ;  /* 0x0019a00001037983 */ /* 0x000f240000300800 */
[----:B------:R-:W2:Y:S02]  /*26270*/  LDL.LU R24, [R1+0x3a0] ;  /* 0x0003a00001187983 */ /* 0x000ea40000300800 */
[----:B------:R-:W2:Y:S01]  /*26280*/  LDL.LU R25, [R1+0x3a4] ;  /* 0x0003a40001197983 */ /* 0x000ea20000300800 */
[----:B------:R-:W2:Y:S01]  /*26290*/  LDL.LU R26, [R1+0x3a8] ;  /* 0x0003a800011a7983 */ /* 0x000ea20000300800 */
[----:B------:R-:W2:Y:S01]  /*262a0*/  LDL.LU R27, [R1+0x3ac] ;  /* 0x0003ac00011b7983 */ /* 0x000ea20000300800 */
[C---:B------:R-:W-:Y:S02]  /*262b0*/  HMMA.16816.F32 R4, R12.reuse, R8, R4 ;  /* 0x000000080c04723c */ /* 0x040fe40000001804 */
[----:B--2---:R-:W-:Y:S01]  /*262c0*/  STL.64 [R1+0x18b0], R26 ;  /* 0x0018b01a01007387 */ /* 0x004fe20000100a00 */
[----:B------:R0:W-:Y:S03]  /*262d0*/  STL.64 [R1+0x18a8], R24 ;  /* 0x0018a81801007387 */ /* 0x0001e60000100a00 */
[----:B0-----:R-:W2:Y:S04]  /*262e0*/  LDL.64 R24, [R1+0x50] ;  /* 0x0000500001187983 */ /* 0x001ea80000100a00 */
[----:B--2---:R0:W-:Y:S04]  /*262f0*/  STL.64 [R1+0x1938], R24 ;  /* 0x0019381801007387 */ /* 0x0041e80000100a00 */
[----:B0-----:R-:W2:Y:S01]  /*26300*/  LDL.LU R24, [R1+0x4b0] ;  /* 0x0004b00001187983 */ /* 0x001ea20000300800 */
[----:B------:R-:W2:Y:S02]  /*26310*/  LDL.LU R25, [R1+0x4b4] ;  /* 0x0004b40001197983 */ /* 0x000ea40000300800 */
[----:B------:R-:W2:Y:S02]  /*26320*/  LDL.LU R26, [R1+0x4b8] ;  /* 0x0004b800011a7983 */ /* 0x000ea40000300800 */
[----:B------:R-:W2:Y:S04]  /*26330*/  LDL.LU R27, [R1+0x4bc] ;  /* 0x0004bc00011b7983 */ /* 0x000ea80000300800 */
[----:B------:R0:W-:Y:S01]  /*26340*/  STL.64 [R1+0x110], R4 ;  /* 0x0001100401007387 */ /* 0x0001e20000100a00 */
[----:B------:R-:W-:Y:S03]  /*26350*/  STL.64 [R1+0x118], R6 ;  /* 0x0001180601007387 */ /* 0x000fe60000100a00 */
[----:B0-----:R-:W2:Y:S01]  /*26360*/  LDL.LU.64 R4, [R1+0x1998] ;  /* 0x0019980001047983 */ /* 0x001ea20000300a00 */
[----:B------:R0:W-:Y:S01]  /*26370*/  STL.64 [R1+0x1930], R8 ;  /* 0x0019300801007387 */ /* 0x0001e20000100a00 */
[----:B--2---:R-:W-:Y:S01]  /*26380*/  HMMA.16816.F32 R16, R12, R4, R16 ;  /* 0x000000040c10723c */ /* 0x004fe20000001810 */
[----:B0-----:R-:W-:-:S02]  /*26390*/  IMAD.MOV.U32 R9, RZ, RZ, R4 ;  /* 0x000000ffff097224 */ /* 0x001fc400078e0004 */
[----:B------:R-:W-:Y:S11]  /*263a0*/  IMAD.MOV.U32 R8, RZ, RZ, R5 ;  /* 0x000000ffff087224 */ /* 0x000ff600078e0005 */
[----:B------:R-:W-:Y:S09]  /*263b0*/  @!UPT UIADD3 URZ, URZ, URZ, URZ ;  /* 0x0000003f3f3ff290 */ /* 0x000ff2000fffe03f */
[----:B------:R-:W-:Y:S01]  /*263c0*/  STL.64 [R1+0x240], R16 ;  /* 0x0002401001007387 */ /* 0x000fe20000100a00 */
[----:B------:R0:W-:Y:S03]  /*263d0*/  STL.64 [R1+0x248], R18 ;  /* 0x0002481201007387 */ /* 0x0001e60000100a00 */
[----:B0-----:R-:W2:Y:S01]  /*263e0*/  LDL.LU.64 R18, [R1+0x1990] ;  /* 0x0019900001127983 */ /* 0x001ea20000300a00 */
        /* <DEDUP_REMOVED lines=8> */
[----:B0-----:R-:W3:Y:S01]  /*26470*/  LDL.LU.64 R6, [R1+0x1968] ;  /* 0x0019680001067983 */ /* 0x001ee20000300a00 */
        /* <DEDUP_REMOVED lines=9> */
[----:B0-----:R-:W2:Y:S01]  /*26510*/  LDL.64 R20, [R1+0x10] ;  /* 0x0000100001147983 */ /* 0x001ea20000100a00 */
[----:B---3--:R-:W-:Y:S03]  /*26520*/  HMMA.16816.F32 R12, R12, R4, R24 ;  /* 0x000000040c0c723c */ /* 0x008fe60000001818 */
[----:B--2---:R0:W-:Y:S02]  /*26530*/  STL.64 [R1+0x1910], R20 ;  /* 0x0019101401007387 */ /* 0x0041e40000100a00 */
[----:B0-----:R-:W-:-:S02]  /*26540*/  IMAD.MOV.U32 R20, RZ, RZ, R9 ;  /* 0x000000ffff147224 */ /* 0x001fc400078e0009 */
[----:B------:R-:W-:-:S05]  /*26550*/  IMAD.MOV.U32 R21, RZ, RZ, R8 ;  /* 0x000000ffff157224 */ /* 0x000fca00078e0008 */
[----:B------:R-:W-:Y:S11]  /*26560*/  STL.64 [R1+0x1928], R20 ;  /* 0x0019281401007387 */ /* 0x000ff60000100a00 */
[----:B------:R0:W-:Y:S02]  /*26570*/  STL.64 [R1+0x3f0], R12 ;  /* 0x0003f00c01007387 */ /* 0x0001e40000100a00 */
[----:B------:R1:W-:Y:S01]  /*26580*/  STL.64 [R1+0x3f8], R14 ;  /* 0x0003f80e01007387 */ /* 0x0003e20000100a00 */
[----:B0-----:R-:W2:Y:S01]  /*26590*/  LDL.LU R12, [R1+0x4a0] ;  /* 0x0004a000010c7983 */ /* 0x001ea20000300800 */
[----:B------:R-:W2:Y:S02]  /*265a0*/  LDL.LU R13, [R1+0x4a4] ;  /* 0x0004a400010d7983 */ /* 0x000ea40000300800 */
[----:B-1----:R-:W3:Y:S02]  /*265b0*/  LDL.LU R14, [R1+0x4a8] ;  /* 0x0004a800010e7983 */ /* 0x002ee40000300800 */
[----:B------:R-:W3:Y:S02]  /*265c0*/  LDL.LU R15, [R1+0x4ac] ;  /* 0x0004ac00010f7983 */ /* 0x000ee40000300800 */
[----:B------:R-:W-:-:S02]  /*265d0*/  IMAD.MOV.U32 R25, RZ, RZ, R10 ;  /* 0x000000ffff197224 */ /* 0x000fc400078e000a */
[----:B------:R-:W-:Y:S01]  /*265e0*/  IMAD.MOV.U32 R24, RZ, RZ, R11 ;  /* 0x000000ffff187224 */ /* 0x000fe200078e000b */
[----:B---3--:R-:W-:Y:S01]  /*265f0*/  STL.64 [R1+0x1948], R14 ;  /* 0x0019480e01007387 */ /* 0x008fe20000100a00 */
[----:B--2---:R0:W-:Y:S03]  /*26600*/  STL.64 [R1+0x1940], R12 ;  /* 0x0019400c01007387 */ /* 0x0041e60000100a00 */
[----:B0-----:R-:W2:Y:S01]  /*26610*/  LDL.LU R12, [R1+0x470] ;  /* 0x00047000010c7983 */ /* 0x001ea20000300800 */
[----:B------:R-:W2:Y:S02]  /*26620*/  LDL.LU R13, [R1+0x474] ;  /* 0x00047400010d7983 */ /* 0x000ea40000300800 */
[----:B------:R-:W2:Y:S02]  /*26630*/  LDL.LU R14, [R1+0x478] ;  /* 0x00047800010e7983 */ /* 0x000ea40000300800 */
[----:B------:R-:W2:Y:S01]  /*26640*/  LDL.LU R15, [R1+0x47c] ;  /* 0x00047c00010f7983 */ /* 0x000ea20000300800 */
[----:B------:R-:W3:Y:S01]  /*26650*/  LDL.LU R8, [R1+0x440] ;  /* 0x0004400001087983 */ /* 0x000ee20000300800 */
[----:B------:R-:W3:Y:S02]  /*26660*/  LDL.LU R9, [R1+0x444] ;  /* 0x0004440001097983 */ /* 0x000ee40000300800 */
[----:B------:R-:W3:Y:S02]  /*26670*/  LDL.LU R10, [R1+0x448] ;  /* 0x00044800010a7983 */ /* 0x000ee40000300800 */
[----:B------:R-:W3:Y:S01]  /*26680*/  LDL.LU R11, [R1+0x44c] ;  /* 0x00044c00010b7983 */ /* 0x000ee20000300800 */
[----:B------:R-:W2:Y:S01]  /*26690*/  LDL.LU R20, [R1+0x430] ;  /* 0x0004300001147983 */ /* 0x000ea20000300800 */
[----:B------:R-:W2:Y:S02]  /*266a0*/  LDL.LU R21, [R1+0x434] ;  /* 0x0004340001157983 */ /* 0x000ea40000300800 */
[----:B------:R-:W2:Y:S02]  /*266b0*/  LDL.LU R22, [R1+0x438] ;  /* 0x0004380001167983 */ /* 0x000ea40000300800 */
[----:B------:R-:W2:Y:S01]  /*266c0*/  LDL.LU R23, [R1+0x43c] ;  /* 0x00043c0001177983 */ /* 0x000ea20000300800 */
[----:B------:R-:W-:Y:S01]  /*266d0*/  STL.64 [R1+0x18f0], R6 ;  /* 0x0018f00601007387 */ /* 0x000fe20000100a00 */
[----:B------:R0:W-:Y:S03]  /*266e0*/  STL.64 [R1+0x18e8], R4 ;  /* 0x0018e80401007387 */ /* 0x0001e60000100a00 */
[----:B0-----:R-:W2:Y:S01]  /*266f0*/  LDL.LU R4, [R1+0x3d0] ;  /* 0x0003d00001047983 */ /* 0x001ea20000300800 */
[----:B------:R-:W2:Y:S02]  /*26700*/  LDL.LU R5, [R1+0x3d4] ;  /* 0x0003d40001057983 */ /* 0x000ea40000300800 */
[----:B------:R-:W2:Y:S02]  /*26710*/  LDL.LU R6, [R1+0x3d8] ;  /* 0x0003d80001067983 */ /* 0x000ea40000300800 */
[----:B------:R-:W2:Y:S02]  /*26720*/  LDL.LU R7, [R1+0x3dc] ;  /* 0x0003dc0001077983 */ /* 0x000ea40000300800 */
[----:B--2---:R-:W-:Y:S01]  /*26730*/  STL.64 [R1+0x1908], R6 ;  /* 0x0019080601007387 */ /* 0x004fe20000100a00 */
[----:B------:R0:W-:Y:S03]  /*26740*/  STL.64 [R1+0x1900], R4 ;  /* 0x0019000401007387 */ /* 0x0001e60000100a00 */
[----:B0-----:R-:W2:Y:S01]  /*26750*/  LDL.LU R4, [R1+0x410] ;  /* 0x0004100001047983 */ /* 0x001ea20000300800 */
[----:B------:R-:W2:Y:S02]  /*26760*/  LDL.LU R5, [R1+0x414] ;  /* 0x0004140001057983 */ /* 0x000ea40000300800 */
[----:B------:R-:W2:Y:S02]  /*26770*/  LDL.LU R6, [R1+0x418] ;  /* 0x0004180001067983 */ /* 0x000ea40000300800 */
[----:B------:R-:W2:Y:S01]  /*26780*/  LDL.LU R7, [R1+0x41c] ;  /* 0x00041c0001077983 */ /* 0x000ea20000300800 */
[C---:B------:R-:W-:Y:S01]  /*26790*/  HMMA.16816.F32 R24, R16.reuse, R24, R12 ;  /* 0x000000181018723c */ /* 0x040fe2000000180c */
[----:B--2---:R-:W-:Y:S01]  /*267a0*/  STL.64 [R1+0x1920], R6 ;  /* 0x0019200601007387 */ /* 0x004fe20000100a00 */
[----:B------:R0:W-:Y:S03]  /*267b0*/  STL.64 [R1+0x1918], R4 ;  /* 0x0019180401007387 */ /* 0x0001e60000100a00 */
[----:B0-----:R-:W2:Y:S01]  /*267c0*/  LDL.LU R4, [R1+0x420] ;  /* 0x0004200001047983 */ /* 0x001ea20000300800 */
[----:B------:R-:W2:Y:S02]  /*267d0*/  LDL.LU R5, [R1+0x424] ;  /* 0x0004240001057983 */ /* 0x000ea40000300800 */
[----:B------:R-:W2:Y:S02]  /*267e0*/  LDL.LU R6, [R1+0x428] ;  /* 0x0004280001067983 */ /* 0x000ea40000300800 */
[----:B------:R-:W2:Y:S01]  /*267f0*/  LDL.LU R7, [R1+0x42c] ;  /* 0x00042c0001077983 */ /* 0x000ea20000300800 */
[----:B------:R-:W2:Y:S01]  /*26800*/  LDL.LU.64 R14, [R1+0x1948] ;  /* 0x00194800010e7983 */ /* 0x000ea20000300a00 */
[----:B------:R-:W2:Y:S11]  /*26810*/  LDL.LU.64 R12, [R1+0x1940] ;  /* 0x00194000010c7983 */ /* 0x000eb60000300a00 */
[----:B------:R0:W-:Y:S02]  /*26820*/  STL.64 [R1+0x470], R24 ;  /* 0x0004701801007387 */ /* 0x0001e40000100a00 */
[----:B------:R-:W-:Y:S01]  /*26830*/  STL.64 [R1+0x478], R26 ;  /* 0x0004781a01007387 */ /* 0x000fe20000100a00 */
[----:B0-----:R-:W2:Y:S02]  /*26840*/  LDL.LU.64 R24, [R1+0x1938] ;  /* 0x0019380001187983 */ /* 0x001ea40000300a00 */
[----:B--2---:R-:W-:Y:S02]  /*26850*/  HMMA.16816.F32 R12, R16, R24, R12 ;  /* 0x00000018100c723c */ /* 0x004fe4000000180c */
[----:B------:R0:W-:Y:S04]  /*26860*/  STL.64 [R1+0x18c0], R24 ;  /* 0x0018c01801007387 */ /* 0x0001e80000100a00 */
[----:B0-----:R-:W2:Y:S11]  /*26870*/  LDL.64 R24, [R1+0x60] ;  /* 0x0000600001187983 */ /* 0x001eb60000100a00 */
[----:B------:R-:W-:Y:S06]  /*26880*/  @!UPT UIADD3 URZ, URZ, URZ, URZ ;  /* 0x0000003f3f3ff290 */ /* 0x000fec000fffe03f */
[----:B------:R-:W-:Y:S01]  /*26890*/  STL.64 [R1+0x460], R12 ;  /* 0x0004600c01007387 */ /* 0x000fe20000100a00 */
[----:B------:R0:W-:Y:S03]  /*268a0*/  STL.64 [R1+0x468], R14 ;  /* 0x0004680e01007387 */ /* 0x0001e60000100a00 */
[----:B0-----:R-:W2:Y:S01]  /*268b0*/  LDL R15, [R1+0xf70] ;  /* 0x000f7000010f7983 */ /* 0x001ea20000100800 */
[----:B------:R-:W-:Y:S02]  /*268c0*/  IMAD.MOV.U32 R12, RZ, RZ, R28 ;  /* 0x000000ffff0c7224 */ /* 0x000fe400078e001c */
[----:B------:R-:W-:-:S07]  /*268d0*/  IMAD.MOV.U32 R13, RZ, RZ, R0 ;  /* 0x000000ffff0d7224 */ /* 0x000fce00078e0000 */
[C---:B---3--:R-:W-:Y:S01]  /*268e0*/  HMMA.16816.F32 R8, R16.reuse, R12, R8 ;  /* 0x0000000c1008723c */ /* 0x048fe20000001808 */
[----:B--2---:R-:W-:Y:S11]  /*268f0*/  STL [R1+0x1860], R15 ;  /* 0x0018600f01007387 */ /* 0x004ff60000100800 */
[----:B------:R-:W-:Y:S11]  /*26900*/  @!UPT UIADD3 URZ, URZ, URZ, URZ ;  /* 0x0000003f3f3ff290 */ /* 0x000ff6000fffe03f */
[----:B------:R0:W-:Y:S02]  /*26910*/  STL.64 [R1+0x450], R8 ;  /* 0x0004500801007387 */ /* 0x0001e40000100a00 */
[----:B------:R-:W-:Y:S01]  /*26920*/  STL.64 [R1+0x458], R10 ;  /* 0x0004580a01007387 */ /* 0x000fe20000100a00 */
[----:B0-----:R-:W2:Y:S01]  /*26930*/  LDL.LU.64 R8, [R1+0x1930] ;  /* 0x0019300001087983 */ /* 0x001ea20000300a00 */
[----:B------:R0:W-:Y:S03]  /*26940*/  STL.64 [R1+0x18b8], R12 ;  /* 0x0018b80c01007387 */ /* 0x0001e60000100a00 */
[----:B0-----:R-:W3:Y:S01]  /*26950*/  LDL.LU R12, [R1+0x3b0] ;  /* 0x0003b000010c7983 */ /* 0x001ee20000300800 */
[----:B------:R-:W3:Y:S02]  /*26960*/  LDL.LU R13, [R1+0x3b4] ;  /* 0x0003b400010d7983 */ /* 0x000ee40000300800 */
[----:B------:R-:W3:Y:S02]  /*26970*/  LDL.LU R14, [R1+0x3b8] ;  /* 0x0003b800010e7983 */ /* 0x000ee40000300800 */
[----:B------:R-:W3:Y:S01]  /*26980*/  LDL.LU R15, [R1+0x3bc] ;  /* 0x0003bc00010f7983 */ /* 0x000ee20000300800 */
[C---:B--2---:R-:W-:Y:S11]  /*26990*/  HMMA.16816.F32 R20, R16.reuse, R8, R20 ;  /* 0x000000081014723c */ /* 0x044ff60000001814 */
[----:B------:R-:W-:Y:S11]  /*269a0*/  @!UPT UIADD3 URZ, URZ, URZ, URZ ;  /* 0x0000003f3f3ff290 */ /* 0x000ff6000fffe03f */
[----:B------:R-:W-:Y:S01]  /*269b0*/  @!UPT UIADD3 URZ, URZ, URZ, URZ ;  /* 0x0000003f3f3ff290 */ /* 0x000fe2000fffe03f */
[----:B------:R0:W-:Y:S01]  /*269c0*/  STL.64 [R1+0x440], R20 ;  /* 0x0004401401007387 */ /* 0x0001e20000100a00 */
[----:B------:R1:W-:Y:S03]  /*269d0*/  STL.64 [R1+0x448], R22 ;  /* 0x0004481601007387 */ /* 0x0003e60000100a00 */
[----:B0-----:R-:W1:Y:S02]  /*269e0*/  LDL.LU.64 R20, [R1+0x1928] ;  /* 0x0019280001147983 */ /* 0x001e640000300a00 */
[C---:B-1----:R-:W-:Y:S02]  /*269f0*/  HMMA.16816.F32 R20, R16.reuse, R20, R4 ;  /* 0x000000141014723c */ /* 0x042fe40000001804 */
        /* <DEDUP_REMOVED lines=26> */
[----:B------:R-:W-:Y:S02]  /*26ba0*/  STL.64 [R1+0x1858], R6 ;  /* 0x0018580601007387 */ /* 0x000fe40000100a00 */
[----:B------:R0:W-:Y:S11]  /*26bb0*/  STL.64 [R1+0x1850], R4 ;  /* 0x0018500401007387 */ /* 0x0001f60000100a00 */
[----:B------:R-:W-:Y:S06]  /*26bc0*/  @!UPT UIADD3 URZ, URZ, URZ, URZ ;  /* 0x0000003f3f3ff290 */ /* 0x000fec000fffe03f */
[----:B------:R1:W-:Y:S01]  /*26bd0*/  STL.64 [R1+0x370], R16 ;  /* 0x0003701001007387 */ /* 0x0003e20000100a00 */
[----:B------:R-:W-:Y:S02]  /*26be0*/  STL.64 [R1+0x378], R18 ;  /* 0x0003781201007387 */ /* 0x000fe40000100a00 */
[----:B0-----:R-:W2:Y:S02]  /*26bf0*/  LDL.LU R4, [R1+0x3c0] ;  /* 0x0003c00001047983 */ /* 0x001ea40000300800 */
[----:B------:R-:W2:Y:S01]  /*26c00*/  LDL.LU R5, [R1+0x3c4] ;  /* 0x0003c40001057983 */ /* 0x000ea20000300800 */
[----:B------:R-:W2:Y:S01]  /*26c10*/  LDL.LU R6, [R1+0x3c8] ;  /* 0x0003c80001067983 */ /* 0x000ea20000300800 */
[----:B------:R-:W2:Y:S02]  /*26c20*/  LDL.LU R7, [R1+0x3cc] ;  /* 0x0003cc0001077983 */ /* 0x000ea40000300800 */
[----:B-1----:R-:W-:Y:S02]  /*26c30*/  IMAD.MOV.U32 R17, RZ, RZ, R0 ;  /* 0x000000ffff117224 */ /* 0x002fe400078e0000 */
[----:B------:R-:W-:Y:S01]  /*26c40*/  IMAD.MOV.U32 R0, RZ, RZ, R25 ;  /* 0x000000ffff007224 */ /* 0x000fe200078e0019 */
[C---:B--2---:R-:W-:Y:S11]  /*26c50*/  HMMA.16816.F32 R4, R20.reuse, R24, R4 ;  /* 0x000000181404723c */ /* 0x044ff60000001804 */
[----:B------:R-:W-:Y:S11]  /*26c60*/  @!UPT UIADD3 URZ, URZ, URZ, URZ ;  /* 0x0000003f3f3ff290 */ /* 0x000ff6000fffe03f */
[----:B------:R-:W-:Y:S01]  /*26c70*/  @!UPT UIADD3 URZ, URZ, URZ, URZ ;  /* 0x0000003f3f3ff290 */ /* 0x000fe2000fffe03f */
[----:B------:R-:W-:Y:S01]  /*26c80*/  STL.64 [R1+0x3e0], R4 ;  /* 0x0003e00401007387 */ /* 0x000fe20000100a00 */
[----:B------:R0:W-:Y:S02]  /*26c90*/  STL.64 [R1+0x3e8], R6 ;  /* 0x0003e80601007387 */ /* 0x0001e40000100a00 */
[----:B0-----:R-:W-:Y:S02]  /*26ca0*/  IMAD.MOV.U32 R6, RZ, RZ, R24 ;  /* 0x000000ffff067224 */ /* 0x001fe400078e0018 */
[----:B------:R-:W3:Y:S02]  /*26cb0*/  LDL.LU.64 R24, [R1+0x18c0] ;  /* 0x0018c00001187983 */ /* 0x000ee40000300a00 */
[C---:B---3--:R-:W-:Y:S01]  /*26cc0*/  HMMA.16816.F32 R12, R20.reuse, R24, R12 ;  /* 0x00000018140c723c */ /* 0x048fe2000000180c */
[----:B------:R-:W-:Y:S02]  /*26cd0*/  IMAD.MOV.U32 R18, RZ, RZ, R24 ;  /* 0x000000ffff127224 */ /* 0x000fe400078e0018 */
[----:B------:R-:W-:Y:S11]  /*26ce0*/  IMAD.MOV.U32 R11, RZ, RZ, R25 ;  /* 0x000000ffff0b7224 */ /* 0x000ff600078e0019 */
[----:B------:R-:W-:Y:S09]  /*26cf0*/  @!UPT UIADD3 URZ, URZ, URZ, URZ ;  /* 0x0000003f3f3ff290 */ /* 0x000ff2000fffe03f */
[----:B------:R0:W-:Y:S01]  /*26d00*/  STL.64 [R1+0x3d0], R12 ;  /* 0x0003d00c01007387 */ /* 0x0001e20000100a00 */
[----:B------:R-:W-:Y:S03]  /*26d10*/  STL.64 [R1+0x3d8], R14 ;  /* 0x0003d80e01007387 */ /* 0x000fe60000100a00 */
[----:B0-----:R-:W2:Y:S01]  /*26d20*/  LDL.LU.64 R12, [R1+0x18b8] ;  /* 0x0018b800010c7983 */ /* 0x001ea20000300a00 */
[----:B------:R-:W2:Y:S02]  /*26d30*/  LDL.LU.64 R26, [R1+0x18b0] ;  /* 0x0018b000011a7983 */ /* 0x000ea40000300a00 */
[----:B------:R-:W2:Y:S02]  /*26d40*/  LDL.LU.64 R24, [R1+0x18a8] ;  /* 0x0018a80001187983 */ /* 0x000ea40000300a00 */
[----:B------:R-:W-:Y:S01]  /*26d50*/  IMAD.MOV.U32 R16, RZ, RZ, R10 ;  /* 0x000000ffff107224 */ /* 0x000fe200078e000a */
[----:B------:R-:W-:Y:S04]  /*26d60*/  STL [R1+0x1880], R18 ;  /* 0x0018801201007387 */ /* 0x000fe80000100800 */
[----:B------:R0:W-:Y:S04]  /*26d70*/  STL.64 [R1+0x1878], R16 ;  /* 0x0018781001007387 */ /* 0x0001e80000100a00 */
[----:B0-----:R-:W3:Y:S01]  /*26d80*/  LDL.64 R16, [R1+0x20] ;  /* 0x0000200001107983 */ /* 0x001ee20000100a00 */
[C---:B--2---:R-:W-:Y:S03]  /*26d90*/  HMMA.16816.F32 R12, R20.reuse, R12, R24 ;  /* 0x0000000c140c723c */ /* 0x044fe60000001818 */
[----:B------:R-:W2:Y:S01]  /*26da0*/  LDL.LU.64 R26, [R1+0x18a0] ;  /* 0x0018a000011a7983 */ /* 0x000ea20000300a00 */
[----:B------:R-:W2:Y:S11]  /*26db0*/  LDL.LU.64 R24, [R1+0x1898] ;  /* 0x0018980001187983 */ /* 0x000eb60000300a00 */
[----:B------:R-:W-:Y:S08]  /*26dc0*/  @!UPT UIADD3 URZ, URZ, URZ, URZ ;  /* 0x0000003f3f3ff290 */ /* 0x000ff0000fffe03f */
[----:B------:R-:W-:Y:S01]  /*26dd0*/  STL.64 [R1+0x3c0], R12 ;  /* 0x0003c00c01007387 */ /* 0x000fe20000100a00 */
[----:B------:R2:W-:Y:S02]  /*26de0*/  STL.64 [R1+0x3c8], R14 ;  /* 0x0003c80e01007387 */ /* 0x0005e40000100a00 */
[----:B--2---:R-:W-:Y:S01]  /*26df0*/  HMMA.16816.F32 R12, R20, R8, R24 ;  /* 0x00000008140c723c */ /* 0x004fe20000001818 */
[----:B------:R-:W2:Y:S11]  /*26e00*/  LDL.LU R24, [R1+0x200] ;  /* 0x0002000001187983 */ /* 0x000eb60000300800 */
[----:B------:R-:W-:Y:S11]  /*26e10*/  @!UPT UIADD3 URZ, URZ, URZ, URZ ;  /* 0x0000003f3f3ff290 */ /* 0x000ff6000fffe03f */
[----:B------:R-:W-:Y:S01]  /*26e20*/  STL.64 [R1+0x3b0], R12 ;  /* 0x0003b00c01007387 */ /* 0x000fe20000100a00 */
[----:B------:R-:W-:Y:S02]  /*26e30*/  STL.64 [R1+0x3b8], R14 ;  /* 0x0003b80e01007387 */ /* 0x000fe40000100a00 */
[----:B------:R-:W2:Y:S02]  /*26e40*/  LDL.LU R25, [R1+0x204] ;  /* 0x0002040001197983 */ /* 0x000ea40000300800 */
[----:B------:R-:W2:Y:S01]  /*26e50*/  LDL.LU R26, [R1+0x208] ;  /* 0x00020800011a7983 */ /* 0x000ea20000300800 */
[----:B------:R-:W2:Y:S04]  /*26e60*/  LDL.LU R27, [R1+0x20c] ;  /* 0x00020c00011b7983 */ /* 0x000ea80000300800 */
[----:B--2---:R-:W-:Y:S01]  /*26e70*/  STL.64 [R1+0x1870], R26 ;  /* 0x0018701a01007387 */ /* 0x004fe20000100a00 */
        /* <DEDUP_REMOVED lines=11> */
[----:B------:R-:W4:Y:S01]  /*26f30*/  LDL.LU R12, [R1+0x2c0] ;  /* 0x0002c000010c7983 */ /* 0x000f220000300800 */
[----:B------:R-:W4:Y:S02]  /*26f40*/  LDL.LU R13, [R1+0x2c4] ;  /* 0x0002c400010d7983 */ /* 0x000f240000300800 */
[----:B------:R-:W4:Y:S02]  /*26f50*/  LDL.LU R14, [R1+0x2c8] ;  /* 0x0002c800010e7983 */ /* 0x000f240000300800 */
[----:B------:R-:W4:Y:S01]  /*26f60*/  LDL.LU R15, [R1+0x2cc] ;  /* 0x0002cc00010f7983 */ /* 0x000f220000300800 */
[----:B------:R-:W4:Y:S01]  /*26f70*/  LDL.64 R4, [R1] ;  /* 0x0000000001047983 */ /* 0x000f220000100a00 */
[----:B------:R0:W-:Y:S03]  /*26f80*/  STL.64 [R1+0x1808], R8 ;  /* 0x0018080801007387 */ /* 0x0001e60000100a00 */
[----:B0-----:R-:W4:Y:S01]  /*26f90*/  LDL.64 R8, [R1+0x40] ;  /* 0x0000400001087983 */ /* 0x001f220000100a00 */
[----:B---3--:R-:W-:-:S02]  /*26fa0*/  IMAD.MOV.U32 R10, RZ, RZ, R16 ;  /* 0x000000ffff0a7224 */ /* 0x008fc400078e0010 */
[----:B------:R-:W-:Y:S01]  /*26fb0*/  IMAD.MOV.U32 R7, RZ, RZ, R17 ;  /* 0x000000ffff077224 */ /* 0x000fe200078e0011 */
[C---:B--2---:R-:W-:Y:S01]  /*26fc0*/  HMMA.16816.F32 R24, R20.reuse, R16, R24 ;  /* 0x000000101418723c */ /* 0x044fe20000001818 */
[----:B----4-:R-:W-:Y:S11]  /*26fd0*/  STL.64 [R1+0x1810], R8 ;  /* 0x0018100801007387 */ /* 0x010ff60000100a00 */
[----:B------:R-:W-:Y:S11]  /*26fe0*/  @!UPT UIADD3 URZ, URZ, URZ, URZ ;  /* 0x0000003f3f3ff290 */ /* 0x000ff6000fffe03f */
[----:B------:R-:W-:Y:S01]  /*26ff0*/  STL.64 [R1+0x3a0], R24 ;  /* 0x0003a01801007387 */ /* 0x000fe20000100a00 */
[----:B------:R0:W-:Y:S03]  /*27000*/  STL.64 [R1+0x3a8], R26 ;  /* 0x0003a81a01007387 */ /* 0x0001e60000100a00 */
[----:B0-----:R-:W2:Y:S01]  /*27010*/  LDL.LU.64 R26, [R1+0x1890] ;  /* 0x00189000011a7983 */ /* 0x001ea20000300a00 */
[----:B------:R-:W2:Y:S02]  /*27020*/  LDL.LU.64 R24, [R1+0x1888] ;  /* 0x0018880001187983 */ /* 0x000ea40000300a00 */
[----:B------:R-:W3:Y:S02]  /*27030*/  LDL.LU R18, [R1+0x1880] ;  /* 0x0018800001127983 */ /* 0x000ee40000300800 */
[----:B------:R-:W2:Y:S02]  /*27040*/  LDL.LU.64 R16, [R1+0x1878] ;  /* 0x0018780001107983 */ /* 0x000ea40000300a00 */
[----:B------:R-:W-:Y:S01]  /*27050*/  IMAD.MOV.U32 R9, RZ, RZ, R11 ;  /* 0x000000ffff097224 */ /* 0x000fe200078e000b */
[----:B--2---:R-:W-:Y:S01]  /*27060*/  HMMA.16816.F32 R24, R20, R16, R24 ;  /* 0x000000101418723c */ /* 0x004fe20000001818 */
[----:B---3--:R-:W-:-:S05]  /*27070*/  IMAD.MOV.U32 R8, RZ, RZ, R18 ;  /* 0x000000ffff087224 */ /* 0x008fca00078e0012 */
[----:B------:R-:W-:Y:S11]  /*27080*/  STL.64 [R1+0x1828], R8 ;  /* 0x0018280801007387 */ /* 0x000ff60000100a00 */
[----:B------:R-:W-:Y:S06]  /*27090*/  @!UPT UIADD3 URZ, URZ, URZ, URZ ;  /* 0x0000003f3f3ff290 */ /* 0x000fec000fffe03f */
[----:B------:R-:W-:Y:S01]  /*270a0*/  STL.64 [R1+0x390], R24 ;  /* 0x0003901801007387 */ /* 0x000fe20000100a00 */
[----:B------:R0:W-:Y:S03]  /*270b0*/  STL.64 [R1+0x398], R26 ;  /* 0x0003981a01007387 */ /* 0x0001e60000100a00 */
[----:B0-----:R-:W2:Y:S01]  /*270c0*/  LDL.LU.64 R26, [R1+0x1870] ;  /* 0x00187000011a7983 */ /* 0x001ea20000300a00 */
[----:B------:R-:W2:Y:S02]  /*270d0*/  LDL.LU.64 R24, [R1+0x1868] ;  /* 0x0018680001187983 */ /* 0x000ea40000300a00 */
[----:B------:R0:W-:Y:S02]  /*270e0*/  STL.64 [R1+0x17e8], R16 ;  /* 0x0017e81001007387 */ /* 0x0001e40000100a00 */
[----:B0-----:R-:W-:Y:S02]  /*270f0*/  IMAD.MOV.U32 R16, RZ, RZ, R10 ;  /* 0x000000ffff107224 */ /* 0x001fe400078e000a */
[----:B------:R-:W-:-:S05]  /*27100*/  IMAD.MOV.U32 R17, RZ, RZ, R7 ;  /* 0x000000ffff117224 */ /* 0x000fca00078e0007 */
[----:B------:R0:W-:Y:S04]  /*27110*/  STL.64 [R1+0x1800], R16 ;  /* 0x0018001001007387 */ /* 0x0001e80000100a00 */
[----:B0-----:R-:W3:Y:S01]  /*27120*/  LDL.LU R16, [R1+0xd0] ;  /* 0x0000d00001107983 */ /* 0x001ee20000300800 */
[----:B------:R-:W3:Y:S02]  /*27130*/  LDL.LU R17, [R1+0xd4] ;  /* 0x0000d40001117983 */ /* 0x000ee40000300800 */
[----:B------:R-:W4:Y:S02]  /*27140*/  LDL.LU R18, [R1+0xd8] ;  /* 0x0000d80001127983 */ /* 0x000f240000300800 */
[----:B------:R-:W4:Y:S01]  /*27150*/  LDL.LU R19, [R1+0xdc] ;  /* 0x0000dc0001137983 */ /* 0x000f220000300800 */
[----:B------:R-:W-:Y:S01]  /*27160*/  HMMA.16816.F32 R12, R20, R4, R12 ;  /* 0x00000004140c723c */ /* 0x000fe2000000180c */
[----:B----4-:R-:W-:Y:S01]  /*27170*/  STL.64 [R1+0x1820], R18 ;  /* 0x0018201201007387 */ /* 0x010fe20000100a00 */
[----:B---3--:R0:W-:Y:S03]  /*27180*/  STL.64 [R1+0x1818], R16 ;  /* 0x0018181001007387 */ /* 0x0081e60000100a00 */
[----:B0-----:R-:W3:Y:S01]  /*27190*/  LDL.LU R16, [R1+0x100] ;  /* 0x0001000001107983 */ /* 0x001ee20000300800 */
[----:B------:R-:W3:Y:S02]  /*271a0*/  LDL.LU R17, [R1+0x104] ;  /* 0x0001040001117983 */ /* 0x000ee40000300800 */
[----:B------:R-:W4:Y:S02]  /*271b0*/  LDL.LU R18, [R1+0x108] ;  /* 0x0001080001127983 */ /* 0x000f240000300800 */
[----:B------:R-:W4:Y:S02]  /*271c0*/  LDL.LU R19, [R1+0x10c] ;  /* 0x00010c0001137983 */ /* 0x000f240000300800 */
[----:B------:R-:W-:Y:S01]  /*271d0*/  IMAD.MOV.U32 R8, RZ, RZ, R6 ;  /* 0x000000ffff087224 */ /* 0x000fe200078e0006 */
[----:B----4-:R-:W-:Y:S01]  /*271e0*/  STL.64 [R1+0x1838], R18 ;  /* 0x0018381201007387 */ /* 0x010fe20000100a00 */
[----:B---3--:R0:W-:Y:S03]  /*271f0*/  STL.64 [R1+0x1830], R16 ;  /* 0x0018301001007387 */ /* 0x0081e60000100a00 */
[----:B0-----:R-:W3:Y:S01]  /*27200*/  LDL.LU R16, [R1+0x150] ;  /* 0x0001500001107983 */ /* 0x001ee20000300800 */
[----:B------:R-:W3:Y:S02]  /*27210*/  LDL.LU R17, [R1+0x154] ;  /* 0x0001540001117983 */ /* 0x000ee40000300800 */
[----:B------:R-:W3:Y:S02]  /*27220*/  LDL.LU R18, [R1+0x158] ;  /* 0x0001580001127983 */ /* 0x000ee40000300800 */
[----:B------:R-:W3:Y:S01]  /*27230*/  LDL.LU R19, [R1+0x15c] ;  /* 0x00015c0001137983 */ /* 0x000ee20000300800 */
[----:B------:R0:W-:Y:S01]  /*27240*/  STL.64 [R1+0x380], R12 ;  /* 0x0003800c01007387 */ /* 0x0001e20000100a00 */
[----:B------:R1:W-:Y:S02]  /*27250*/  STL.64 [R1+0x388], R14 ;  /* 0x0003880e01007387 */ /* 0x0003e40000100a00 */
[----:B0-----:R-:W-:Y:S01]  /*27260*/  IMAD.MOV.U32 R13, RZ, RZ, R4 ;  /* 0x000000ffff0d7224 */ /* 0x001fe200078e0004 */
[----:B-1----:R-:W4:Y:S01]  /*27270*/  LDL.LU R15, [R1+0x1860] ;  /* 0x00186000010f7983 */ /* 0x002f220000300800 */
[----:B------:R-:W-:-:S02]  /*27280*/  IMAD.MOV.U32 R12, RZ, RZ, R5 ;  /* 0x000000ffff0c7224 */ /* 0x000fc400078e0005 */
[----:B------:R-:W2:Y:S02]  /*27290*/  LDL.LU.64 R6, [R1+0x1858] ;  /* 0x0018580001067983 */ /* 0x000ea40000300a00 */
[----:B------:R-:W2:Y:S02]  /*272a0*/  LDL.LU.64 R4, [R1+0x1850] ;  /* 0x0018500001047983 */ /* 0x000ea40000300a00 */
[----:B--2---:R-:W-:Y:S01]  /*272b0*/  HMMA.16816.F32 R20, R20, R4, R24 ;  /* 0x000000041414723c */ /* 0x004fe20000001818 */
[----:B------:R-:W3:Y:S01]  /*272c0*/  LDL.LU.64 R26, [R1+0x1848] ;  /* 0x00184800011a7983 */ /* 0x000ee20000300a00 */
[----:B------:R-:W3:Y:S11]  /*272d0*/  LDL.LU.64 R24, [R1+0x1840] ;  /* 0x0018400001187983 */ /* 0x000ef60000300a00 */
[----:B------:R-:W-:Y:S10]  /*272e0*/  @!UPT UIADD3 URZ, URZ, URZ, URZ ;  /* 0x0000003f3f3ff290 */ /* 0x000ff4000fffe03f */
[----:B------:R0:W-:Y:S01]  /*272f0*/  STL.64 [R1+0x2d0], R20 ;  /* 0x0002d01401007387 */ /* 0x0001e20000100a00 */
[----:B------:R1:W-:Y:S03]  /*27300*/  STL.64 [R1+0x2d8], R22 ;  /* 0x0002d81601007387 */ /* 0x0003e60000100a00 */
[----:B0-----:R-:W2:Y:S01]  /*27310*/  LDL.LU R20, [R1+0xe0] ;  /* 0x0000e00001147983 */ /* 0x001ea20000300800 */
[----:B------:R-:W2:Y:S02]  /*27320*/  LDL.LU R21, [R1+0xe4] ;  /* 0x0000e40001157983 */ /* 0x000ea40000300800 */
[----:B-1----:R-:W2:Y:S02]  /*27330*/  LDL.LU R22, [R1+0xe8] ;  /* 0x0000e80001167983 */ /* 0x002ea40000300800 */
[----:B------:R-:W2:Y:S01]  /*27340*/  LDL.LU R23, [R1+0xec] ;  /* 0x0000ec0001177983 */ /* 0x000ea20000300800 */
[----:B------:R-:W-:Y:S01]  /*27350*/  STL.64 [R1+0x17e0], R6 ;  /* 0x0017e00601007387 */ /* 0x000fe20000100a00 */
[----:B------:R0:W-:Y:S03]  /*27360*/  STL.64 [R1+0x17d8], R4 ;  /* 0x0017d80401007387 */ /* 0x0001e60000100a00 */
[----:B0-----:R-:W2:Y:S01]  /*27370*/  LDL.LU R4, [R1+0x260] ;  /* 0x0002600001047983 */ /* 0x001ea20000300800 */
[----:B------:R-:W2:Y:S02]  /*27380*/  LDL.LU R5, [R1+0x264] ;  /* 0x0002640001057983 */ /* 0x000ea40000300800 */
[----:B------:R-:W2:Y:S02]  /*27390*/  LDL.LU R6, [R1+0x268] ;  /* 0x0002680001067983 */ /* 0x000ea40000300800 */
[----:B------:R-:W2:Y:S02]  /*273a0*/  LDL.LU R7, [R1+0x26c] ;  /* 0x00026c0001077983 */ /* 0x000ea40000300800 */
[----:B------:R-:W-:-:S07]  /*273b0*/  IMAD.MOV.U32 R9, RZ, RZ, R0 ;  /* 0x000000ffff097224 */ /* 0x000fce00078e0000 */
[C---:B---3--:R-:W-:Y:S01]  /*273c0*/  HMMA.16816.F32 R8, R24.reuse, R8, R16 ;  /* 0x000000081808723c */ /* 0x048fe20000001810 */
[----:B--2---:R-:W-:Y:S01]  /*273d0*/  STL.64 [R1+0x17f8], R6 ;  /* 0x0017f80601007387 */ /* 0x004fe20000100a00 */
[----:B------:R0:W-:Y:S03]  /*273e0*/  STL.64 [R1+0x17f0], R4 ;  /* 0x0017f00401007387 */ /* 0x0001e60000100a00 */
[----:B0-----:R-:W2:Y:S01]  /*273f0*/  LDL.LU R4, [R1+0x210] ;  /* 0x0002100001047983 */ /* 0x001ea20000300800 */
[----:B------:R-:W2:Y:S02]  /*27400*/  LDL.LU R5, [R1+0x214] ;  /* 0x0002140001057983 */ /* 0x000ea40000300800 */
[----:B------:R-:W2:Y:S02]  /*27410*/  LDL.LU R6, [R1+0x218] ;  /* 0x0002180001067983 */ /* 0x000ea40000300800 */
[----:B------:R-:W2:Y:S01]  /*27420*/  LDL.LU R7, [R1+0x21c] ;  /* 0x00021c0001077983 */ /* 0x000ea20000300800 */
[----:B------:R-:W3:Y:S01]  /*27430*/  LDL.LU.64 R18, [R1+0x1838] ;  /* 0x0018380001127983 */ /* 0x000ee20000300a00 */
[----:B------:R-:W3:Y:S11]  /*27440*/  LDL.LU.64 R16, [R1+0x1830] ;  /* 0x0018300001107983 */ /* 0x000ef60000300a00 */
[----:B------:R0:W-:Y:S02]  /*27450*/  STL.64 [R1+0x2c0], R8 ;  /* 0x0002c00801007387 */ /* 0x0001e40000100a00 */
[----:B------:R3:W-:Y:S01]  /*27460*/  STL.64 [R1+0x2c8], R10 ;  /* 0x0002c80a01007387 */ /* 0x0007e20000100a00 */
[----:B0-----:R-:W3:Y:S02]  /*27470*/  LDL.LU.64 R8, [R1+0x1828] ;  /* 0x0018280001087983 */ /* 0x001ee40000300a00 */
[C---:B---3--:R-:W-:Y:S02]  /*27480*/  HMMA.16816.F32 R8, R24.reuse, R8, R16 ;  /* 0x000000081808723c */ /* 0x048fe40000001810 */
[----:B------:R-:W3:Y:S01]  /*27490*/  LDL.LU.64 R18, [R1+0x1820] ;  /* 0x0018200001127983 */ /* 0x000ee20000300a00 */
[----:B------:R-:W3:Y:S11]  /*274a0*/  LDL.LU.64 R16, [R1+0x1818] ;  /* 0x0018180001107983 */ /* 0x000ef60000300a00 */
[----:B------:R-:W-:Y:S09]  /*274b0*/  @!UPT UIADD3 URZ, URZ, URZ, URZ ;  /* 0x0000003f3f3ff290 */ /* 0x000ff2000fffe03f */
[----:B------:R0:W-:Y:S01]  /*274c0*/  STL.64 [R1+0x2b0], R8 ;  /* 0x0002b00801007387 */ /* 0x0001e20000100a00 */
[----:B------:R-:W-:Y:S03]  /*274d0*/  STL.64 [R1+0x2b8], R10 ;  /* 0x0002b80a01007387 */ /* 0x000fe60000100a00 */
[----:B0-----:R-:W2:Y:S02]  /*274e0*/  LDL.LU.64 R8, [R1+0x1810] ;  /* 0x0018100001087983 */ /* 0x001ea40000300a00 */
        /* <DEDUP_REMOVED lines=12> */
[----:B------:R-:W-:Y:S03]  /*275b0*/  STL.64 [R1+0x298], R18 ;  /* 0x0002981201007387 */ /* 0x000fe60000100a00 */
[----:B0-----:R-:W2:Y:S01]  /*275c0*/  LDL.LU.64 R16, [R1+0x1800] ;  /* 0x0018000001107983 */ /* 0x001ea20000300a00 */
[----:B------:R-:W-:Y:S02]  /*275d0*/  IMAD.MOV.U32 R28, RZ, RZ, R8 ;  /* 0x000000ffff1c7224 */ /* 0x000fe400078e0008 */
[----:B------:R-:W-:Y:S02]  /*275e0*/  IMAD.MOV.U32 R0, RZ, RZ, R9 ;  /* 0x000000ffff007224 */ /* 0x000fe400078e0009 */
[----:B----4-:R-:W0:Y:S04]  /*275f0*/  LDSM.16.MT88.4 R8, [R15+0x2000] ;  /* 0x002000000f08783b */ /* 0x010e280000004200 */
[----:B0-----:R-:W-:Y:S01]  /*27600*/  STL.64 [R1+0x17d0], R10 ;  /* 0x0017d00a01007387 */ /* 0x001fe20000100a00 */
[----:B------:R0:W-:Y:S02]  /*27610*/  STL.64 [R1+0x17c8], R8 ;  /* 0x0017c80801007387 */ /* 0x0001e40000100a00 */
[----:B0-----:R-:W-:-:S02]  /*27620*/  IMAD.MOV.U32 R8, RZ, RZ, R13 ;  /* 0x000000ffff087224 */ /* 0x001fc400078e000d */
[----:B------:R-:W-:Y:S02]  /*27630*/  IMAD.MOV.U32 R9, RZ, RZ, R12 ;  /* 0x000000ffff097224 */ /* 0x000fe400078e000c */
[----:B------:R-:W0:Y:S01]  /*27640*/  LDSM.16.MT88.4 R12, [R15+0x2080] ;  /* 0x002080000f0c783b */ /* 0x000e220000004200 */
[C---:B--2---:R-:W-:Y:S03]  /*27650*/  HMMA.16816.F32 R16, R24.reuse, R16, R4 ;  /* 0x000000101810723c */ /* 0x044fe60000001804 */
[----:B------:R-:W2:Y:S01]  /*27660*/  LDL.LU.64 R6, [R1+0x17f8] ;  /* 0x0017f80001067983 */ /* 0x000ea20000300a00 */
[----:B------:R-:W2:Y:S11]  /*27670*/  LDL.LU.64 R4, [R1+0x17f0] ;  /* 0x0017f00001047983 */ /* 0x000eb60000300a00 */
[----:B------:R-:W-:Y:S08]  /*27680*/  @!UPT UIADD3 URZ, URZ, URZ, URZ ;  /* 0x0000003f3f3ff290 */ /* 0x000ff0000fffe03f */
[----:B------:R1:W-:Y:S01]  /*27690*/  STL.64 [R1+0x280], R16 ;  /* 0x0002801001007387 */ /* 0x0003e20000100a00 */
[----:B------:R-:W-:Y:S03]  /*276a0*/  STL.64 [R1+0x288], R18 ;  /* 0x0002881201007387 */ /* 0x000fe60000100a00 */
[----:B-1----:R-:W2:Y:S01]  /*276b0*/  LDL.LU.64 R16, [R1+0x17e8] ;  /* 0x0017e80001107983 */ /* 0x002ea20000300a00 */
[----:B0-----:R-:W-:Y:S02]  /*276c0*/  STL [R1+0x1734], R15 ;  /* 0x0017340f01007387 */ /* 0x001fe40000100800 */
[----:B------:R-:W-:Y:S02]  /*276d0*/  STL [R1+0x1740], R14 ;  /* 0x0017400e01007387 */ /* 0x000fe40000100800 */
[----:B------:R0:W-:Y:S02]  /*276e0*/  STL.64 [R1+0x1738], R12 ;  /* 0x0017380c01007387 */ /* 0x0001e40000100a00 */
[----:B0-----:R-:W3:Y:S01]  /*276f0*/  LDL.LU R12, [R1+0x4d0] ;  /* 0x0004d000010c7983 */ /* 0x001ee20000300800 */
[----:B------:R-:W3:Y:S02]  /*27700*/  LDL.LU R13, [R1+0x4d4] ;  /* 0x0004d400010d7983 */ /* 0x000ee40000300800 */
[----:B------:R-:W3:Y:S02]  /*27710*/  LDL.LU R14, [R1+0x4d8] ;  /* 0x0004d800010e7983 */ /* 0x000ee40000300800 */
[----:B------:R-:W3:Y:S01]  /*27720*/  LDL.LU R15, [R1+0x4dc] ;  /* 0x0004dc00010f7983 */ /* 0x000ee20000300800 */
[C---:B--2---:R-:W-:Y:S01]  /*27730*/  HMMA.16816.F32 R16, R24.reuse, R16, R4 ;  /* 0x000000101810723c */ /* 0x044fe20000001804 */
[----:B------:R-:W2:Y:S01]  /*27740*/  LDL.LU.64 R6, [R1+0x17e0] ;  /* 0x0017e00001067983 */ /* 0x000ea20000300a00 */
[----:B------:R-:W4:Y:S11]  /*27750*/  LDL.LU.64 R4, [R1+0x17d8] ;  /* 0x0017d80001047983 */ /* 0x000f360000300a00 */
[----:B------:R-:W-:Y:S10]  /*27760*/  @!UPT UIADD3 URZ, URZ, URZ, URZ ;  /* 0x0000003f3f3ff290 */ /* 0x000ff4000fffe03f */
[----:B------:R-:W-:Y:S01]  /*27770*/  STL.64 [R1+0x270], R16 ;  /* 0x0002701001007387 */ /* 0x000fe20000100a00 */
[----:B------:R-:W-:Y:S02]  /*27780*/  STL.64 [R1+0x278], R18 ;  /* 0x0002781201007387 */ /* 0x000fe40000100a00 */
[----:B------:R-:W0:Y:S01]  /*27790*/  LDSM.16.MT88.4 R16, [R29+0x3000] ;  /* 0x003000001d10783b */ /* 0x000e220000004200 */
[----:B---3--:R-:W-:Y:S01]  /*277a0*/  HMMA.16816.F32 R8, R24, R8, R12 ;  /* 0x000000081808723c */ /* 0x008fe2000000180c */
[----:B0-----:R-:W-:Y:S02]  /*277b0*/  STL.64 [R1+0x1680], R18 ;  /* 0x0016801201007387 */ /* 0x001fe40000100a00 */
[----:B------:R-:W-:Y:S02]  /*277c0*/  STL.64 [R1+0x1678], R16 ;  /* 0x0016781001007387 */ /* 0x000fe40000100a00 */
[----:B------:R-:W3:Y:S11]  /*277d0*/  LDL.LU R12, [R1+0x1d0] ;  /* 0x0001d000010c7983 */ /* 0x000ef60000300800 */
[----:B------:R-:W-:Y:S07]  /*277e0*/  @!UPT UIADD3 URZ, URZ, URZ, URZ ;  /* 0x0000003f3f3ff290 */ /* 0x000fee000fffe03f */
[----:B------:R-:W-:Y:S01]  /*277f0*/  STL.64 [R1+0x260], R8 ;  /* 0x0002600801007387 */ /* 0x000fe20000100a00 */
[----:B------:R-:W-:Y:S01]  /*27800*/  STL.64 [R1+0x268], R10 ;  /* 0x0002680a01007387 */ /* 0x000fe20000100a00 */
[----:B------:R-:W3:Y:S02]  /*27810*/  LDL.LU R13, [R1+0x1d4] ;  /* 0x0001d400010d7983 */ /* 0x000ee40000300800 */
[----:B------:R-:W2:Y:S02]  /*27820*/  LDL.LU R14, [R1+0x1d8] ;  /* 0x0001d800010e7983 */ /* 0x000ea40000300800 */
[----:B------:R-:W2:Y:S02]  /*27830*/  LDL.LU R15, [R1+0x1dc] ;  /* 0x0001dc00010f7983 */ /* 0x000ea40000300800 */
[----:B--2---:R-:W-:Y:S01]  /*27840*/  STL.64 [R1+0x1750], R14 ;  /* 0x0017500e01007387 */ /* 0x004fe20000100a00 */
[----:B---3--:R0:W-:Y:S03]  /*27850*/  STL.64 [R1+0x1748], R12 ;  /* 0x0017480c01007387 */ /* 0x0081e60000100a00 */
[----:B0-----:R-:W2:Y:S04]  /*27860*/  LDL.LU.64 R12, [R1+0x10] ;  /* 0x00001000010c7983 */ /* 0x001ea80000300a00 */
[----:B--2---:R0:W-:Y:S04]  /*27870*/  STL.64 [R1+0x1768], R12 ;  /* 0x0017680c01007387 */ /* 0x0041e80000100a00 */
[----:B0-----:R-:W2:Y:S04]  /*27880*/  LDL.LU.64 R12, [R1+0x20] ;  /* 0x00002000010c7983 */ /* 0x001ea80000300a00 */
[----:B--2---:R0:W-:Y:S04]  /*27890*/  STL.64 [R1+0x1770], R12 ;  /* 0x0017700c01007387 */ /* 0x0041e80000100a00 */
[----:B0-----:R-:W2:Y:S01]  /*278a0*/  LDL.LU R12, [R1+0x5a0] ;  /* 0x0005a000010c7983 */ /* 0x001ea20000300800 */
[----:B------:R-:W2:Y:S02]  /*278b0*/  LDL.LU R13, [R1+0x5a4] ;  /* 0x0005a400010d7983 */ /* 0x000ea40000300800 */
[----:B------:R-:W3:Y:S02]  /*278c0*/  LDL.LU R14, [R1+0x5a8] ;  /* 0x0005a800010e7983 */ /* 0x000ee40000300800 */
[----:B------:R-:W3:Y:S02]  /*278d0*/  LDL.LU R15, [R1+0x5ac] ;  /* 0x0005ac00010f7983 */ /* 0x000ee40000300800 */
[----:B---3--:R-:W-:Y:S01]  /*278e0*/  STL.64 [R1+0x1780], R14 ;  /* 0x0017800e01007387 */ /* 0x008fe20000100a00 */
[----:B--2---:R0:W-:Y:S02]  /*278f0*/  STL.64 [R1+0x1778], R12 ;  /* 0x0017780c01007387 */ /* 0x0041e40000100a00 */
[----:B0-----:R-:W-:-:S02]  /*27900*/  IMAD.MOV.U32 R12, RZ, RZ, R21 ;  /* 0x000000ffff0c7224 */ /* 0x001fc400078e0015 */
[----:B------:R-:W-:Y:S02]  /*27910*/  IMAD.MOV.U32 R13, RZ, RZ, R20 ;  /* 0x000000ffff0d7224 */ /* 0x000fe400078e0014 */
[----:B------:R-:W0:Y:S04]  /*27920*/  LDSM.16.MT88.4 R20, [R29+0x3080] ;  /* 0x003080001d14783b */ /* 0x000e280000004200 */
[----:B------:R1:W-:Y:S04]  /*27930*/  STL.64 [R1+0x1798], R12 ;  /* 0x0017980c01007387 */ /* 0x0003e80000100a00 */
[----:B-1----:R-:W2:Y:S04]  /*27940*/  LDL.LU.64 R12, [R1+0x50] ;  /* 0x00005000010c7983 */ /* 0x002ea80000300a00 */
[----:B--2---:R1:W-:Y:S01]  /*27950*/  STL.64 [R1+0x17b0], R12 ;  /* 0x0017b00c01007387 */ /* 0x0043e20000100a00 */
[----:B------:R-:W2:Y:S02]  /*27960*/  LDL.LU R16, [R1+0x4e0] ;  /* 0x0004e00001107983 */ /* 0x000ea40000300800 */
[----:B------:R-:W2:Y:S02]  /*27970*/  LDL.LU R17, [R1+0x4e4] ;  /* 0x0004e40001117983 */ /* 0x000ea40000300800 */
[----:B------:R-:W3:Y:S01]  /*27980*/  LDL.LU R18, [R1+0x4e8] ;  /* 0x0004e80001127983 */ /* 0x000ee20000300800 */
[----:B------:R-:W3:Y:S01]  /*27990*/  LDL.LU R19, [R1+0x4ec] ;  /* 0x0004ec0001137983 */ /* 0x000ee20000300800 */
[----:B------:R-:W4:Y:S02]  /*279a0*/  LDL.LU R8, [R1+0x230] ;  /* 0x0002300001087983 */ /* 0x000f240000300800 */
[----:B------:R-:W4:Y:S02]  /*279b0*/  LDL.LU R9, [R1+0x234] ;  /* 0x0002340001097983 */ /* 0x000f240000300800 */
[----:B------:R-:W4:Y:S01]  /*279c0*/  LDL.LU R10, [R1+0x238] ;  /* 0x00023800010a7983 */ /* 0x000f220000300800 */
[----:B------:R-:W4:Y:S04]  /*279d0*/  LDL.LU R11, [R1+0x23c] ;  /* 0x00023c00010b7983 */ /* 0x000f280000300800 */
[----:B-1----:R-:W4:Y:S04]  /*279e0*/  LDL.LU.64 R12, [R1+0x60] ;  /* 0x00006000010c7983 */ /* 0x002f280000300a00 */
[----:B---3--:R-:W-:Y:S01]  /*279f0*/  STL.64 [R1+0x1760], R18 ;  /* 0x0017601201007387 */ /* 0x008fe20000100a00 */
[----:B--2---:R1:W-:Y:S03]  /*27a00*/  STL.64 [R1+0x1758], R16 ;  /* 0x0017581001007387 */ /* 0x0043e60000100a00 */
[----:B-1----:R-:W2:Y:S01]  /*27a10*/  LDL.LU R16, [R1+0x1e0] ;  /* 0x0001e00001107983 */ /* 0x002ea20000300800 */
[----:B------:R-:W2:Y:S02]  /*27a20*/  LDL.LU R17, [R1+0x1e4] ;  /* 0x0001e40001117983 */ /* 0x000ea40000300800 */
[----:B------:R-:W3:Y:S02]  /*27a30*/  LDL.LU R18, [R1+0x1e8] ;  /* 0x0001e80001127983 */ /* 0x000ee40000300800 */
[----:B------:R-:W3:Y:S02]  /*27a40*/  LDL.LU R19, [R1+0x1ec] ;  /* 0x0001ec0001137983 */ /* 0x000ee40000300800 */
        /* <DEDUP_REMOVED lines=11> */
[----:B------:R-:W3:Y:S01]  /*27b00*/  LDL.LU R19, [R1+0x5cc] ;  /* 0x0005cc0001137983 */ /* 0x000ee20000300800 */
[----:B----4-:R-:W-:Y:S01]  /*27b10*/  HMMA.16816.F32 R24, R24, R4, R8 ;  /* 0x000000041818723c */ /* 0x010fe20000001808 */
[----:B---3--:R-:W-:Y:S01]  /*27b20*/  STL.64 [R1+0x17c0], R18 ;  /* 0x0017c01201007387 */ /* 0x008fe20000100a00 */
[----:B--2---:R1:W-:Y:S03]  /*27b30*/  STL.64 [R1+0x17b8], R16 ;  /* 0x0017b81001007387 */ /* 0x0043e60000100a00 */
[----:B-1----:R-:W2:Y:S01]  /*27b40*/  LDL.LU R16, [R1+0x5d0] ;  /* 0x0005d00001107983 */ /* 0x002ea20000300800 */
[----:B------:R-:W2:Y:S02]  /*27b50*/  LDL.LU R17, [R1+0x5d4] ;  /* 0x0005d40001117983 */ /* 0x000ea40000300800 */
[----:B------:R-:W2:Y:S02]  /*27b60*/  LDL.LU R18, [R1+0x5d8] ;  /* 0x0005d80001127983 */ /* 0x000ea40000300800 */
[----:B------:R-:W2:Y:S01]  /*27b70*/  LDL.LU R19, [R1+0x5dc] ;  /* 0x0005dc0001137983 */ /* 0x000ea20000300800 */
[----:B0-----:R0:W-:Y:S01]  /*27b80*/  STL.64 [R1+0x1600], R22 ;  /* 0x0016001601007387 */ /* 0x0011e20000100a00 */
[----:B------:R-:W-:Y:S03]  /*27b90*/  STL.64 [R1+0x15f8], R20 ;  /* 0x0015f81401007387 */ /* 0x000fe60000100a00 */
[----:B0-----:R-:W3:Y:S01]  /*27ba0*/  LDL R22, [R1+0x38] ;  /* 0x0000380001167983 */ /* 0x001ee20000100800 */
[----:B------:R-:W2:Y:S02]  /*27bb0*/  LDL.LU.64 R10, [R1+0x17d0] ;  /* 0x0017d000010a7983 */ /* 0x000ea40000300a00 */
[----:B------:R-:W2:Y:S05]  /*27bc0*/  LDL.LU.64 R8, [R1+0x17c8] ;  /* 0x0017c80001087983 */ /* 0x000eaa0000300a00 */
[----:B------:R-:W-:Y:S01]  /*27bd0*/  STL.64 [R1+0x150], R24 ;  /* 0x0001501801007387 */ /* 0x000fe20000100a00 */
[----:B------:R-:W-:Y:S02]  /*27be0*/  STL.64 [R1+0x158], R26 ;  /* 0x0001581a01007387 */ /* 0x000fe40000100a00 */
[----:B------:R0:W1:Y:S04]  /*27bf0*/  LDSM.16.MT88.4 R24, [R2+0x3000] ;  /* 0x003000000218783b */ /* 0x0000680000004200 */
[----:B------:R-:W-:-:S02]  /*27c00*/  IMAD.MOV.U32 R23, RZ, RZ, R3 ;  /* 0x000000ffff177224 */ /* 0x000fc400078e0003 */
[----:B------:R-:W-:Y:S02]  /*27c10*/  IMAD.MOV.U32 R3, RZ, RZ, R13 ;  /* 0x000000ffff037224 */ /* 0x000fe400078e000d */
[----:B0-----:R-:W-:Y:S01]  /*27c20*/  IMAD.MOV.U32 R2, RZ, RZ, R12 ;  /* 0x000000ffff027224 */ /* 0x001fe200078e000c */
[----:B-1----:R-:W-:Y:S01]  /*27c30*/  STL.64 [R1+0x1588], R26 ;  /* 0x0015881a01007387 */ /* 0x002fe20000100a00 */
[----:B------:R0:W-:Y:S03]  /*27c40*/  STL.64 [R1+0x1580], R24 ;  /* 0x0015801801007387 */ /* 0x0001e60000100a00 */
[----:B0-----:R-:W4:Y:S01]  /*27c50*/  LDL.LU.64 R24, [R1] ;  /* 0x0000000001187983 */ /* 0x001f220000300a00 */
[C---:B--2---:R-:W-:Y:S11]  /*27c60*/  HMMA.16816.F32 R16, R8.reuse, R12, R16 ;  /* 0x0000000c0810723c */ /* 0x044ff60000001810 */
[----:B------:R-:W-:Y:S11]  /*27c70*/  @!UPT UIADD3 URZ, URZ, URZ, URZ ;  /* 0x0000003f3f3ff290 */ /* 0x000ff6000fffe03f */
[----:B------:R-:W-:Y:S01]  /*27c80*/  @!UPT UIADD3 URZ, URZ, URZ, URZ ;  /* 0x0000003f3f3ff290 */ /* 0x000fe2000fffe03f */
[----:B------:R-:W-:Y:S01]  /*27c90*/  STL.64 [R1+0x230], R16 ;  /* 0x0002301001007387 */ /* 0x000fe20000100a00 */
[----:B------:R0:W-:Y:S03]  /*27ca0*/  STL.64 [R1+0x238], R18 ;  /* 0x0002381201007387 */ /* 0x0001e60000100a00 */
[----:B0-----:R-:W2:Y:S01]  /*27cb0*/  LDL.LU.64 R18, [R1+0x17c0] ;  /* 0x0017c00001127983 */ /* 0x001ea20000300a00 */
[----:B------:R-:W2:Y:S02]  /*27cc0*/  LDL.LU.64 R16, [R1+0x17b8] ;  /* 0x0017b80001107983 */ /* 0x000ea40000300a00 */
[----:B------:R-:W2:Y:S02]  /*27cd0*/  LDL.LU.64 R12, [R1+0x17b0] ;  /* 0x0017b000010c7983 */ /* 0x000ea40000300a00 */
        /* <DEDUP_REMOVED lines=11> */
[----:B------:R-:W2:Y:S01]  /*27d90*/  LDL.LU.64 R18, [R1+0x1790] ;  /* 0x0017900001127983 */ /* 0x000ea20000300a00 */
[----:B------:R-:W2:Y:S11]  /*27da0*/  LDL.LU.64 R16, [R1+0x1788] ;  /* 0x0017880001107983 */ /* 0x000eb60000300a00 */
[----:B------:R-:W-:Y:S10]  /*27db0*/  @!UPT UIADD3 URZ, URZ, URZ, URZ ;  /* 0x0000003f3f3ff290 */ /* 0x000ff4000fffe03f */
[----:B------:R-:W-:Y:S01]  /*27dc0*/  STL.64 [R1+0x210], R12 ;  /* 0x0002100c01007387 */ /* 0x000fe20000100a00 */
[----:B------:R0:W-:Y:S03]  /*27dd0*/  STL.64 [R1+0x218], R14 ;  /* 0x0002180e01007387 */ /* 0x0001e60000100a00 */
[----:B0-----:R-:W2:Y:S01]  /*27de0*/  LDL.LU.64 R14, [R1+0x1780] ;  /* 0x00178000010e7983 */ /* 0x001ea20000300a00 */
[----:B------:R-:W2:Y:S02]  /*27df0*/  LDL.LU.64 R12, [R1+0x1778] ;  /* 0x00177800010c7983 */ /* 0x000ea40000300a00 */
[----:B------:R-:W-:-:S07]  /*27e00*/  IMAD.MOV.U32 R20, RZ, RZ, R28 ;  /* 0x000000ffff147224 */ /* 0x000fce00078e001c */
[C---:B--2---:R-:W-:Y:S11]  /*27e10*/  HMMA.16816.F32 R12, R8.reuse, R20, R12 ;  /* 0x00000014080c723c */ /* 0x044ff6000000180c */
[----:B------:R-:W-:Y:S11]  /*27e20*/  @!UPT UIADD3 URZ, URZ, URZ, URZ ;  /* 0x0000003f3f3ff290 */ /* 0x000ff6000fffe03f */
[----:B------:R-:W-:Y:S01]  /*27e30*/  @!UPT UIADD3 URZ, URZ, URZ, URZ ;  /* 0x0000003f3f3ff290 */ /* 0x000fe2000fffe03f */
[----:B------:R0:W-:Y:S01]  /*27e40*/  STL.64 [R1+0x200], R12 ;  /* 0x0002000c01007387 */ /* 0x0001e20000100a00 */
[----:B------:R-:W-:Y:S03]  /*27e50*/  STL.64 [R1+0x208], R14 ;  /* 0x0002080e01007387 */ /* 0x000fe60000100a00 */
[----:B0-----:R-:W2:Y:S01]  /*27e60*/  LDL.LU.64 R12, [R1+0x1770] ;  /* 0x00177000010c7983 */ /* 0x001ea20000300a00 */
[----:B---3--:R-:W-:Y:S02]  /*27e70*/  STL.64 [R1+0x16e8], R22 ;  /* 0x0016e81601007387 */ /* 0x008fe40000100a00 */
[----:B------:R0:W-:Y:S02]  /*27e80*/  STL.64 [R1+0x16e0], R20 ;  /* 0x0016e01401007387 */ /* 0x0001e40000100a00 */
[----:B0-----:R-:W2:Y:S01]  /*27e90*/  LDL.LU R20, [R1+0x1f0] ;  /* 0x0001f00001147983 */ /* 0x001ea20000300800 */
[----:B------:R-:W2:Y:S02]  /*27ea0*/  LDL.LU R21, [R1+0x1f4] ;  /* 0x0001f40001157983 */ /* 0x000ea40000300800 */
[----:B------:R-:W2:Y:S02]  /*27eb0*/  LDL.LU R22, [R1+0x1f8] ;  /* 0x0001f80001167983 */ /* 0x000ea40000300800 */
[----:B------:R-:W2:Y:S02]  /*27ec0*/  LDL.LU R23, [R1+0x1fc] ;  /* 0x0001fc0001177983 */ /* 0x000ea40000300800 */
[C---:B--2---:R-:W-:Y:S11]  /*27ed0*/  HMMA.16816.F32 R20, R8.reuse, R12, R20 ;  /* 0x0000000c0814723c */ /* 0x044ff60000001814 */
[----:B------:R-:W-:Y:S11]  /*27ee0*/  @!UPT UIADD3 URZ, URZ, URZ, URZ ;  /* 0x0000003f3f3ff290 */ /* 0x000ff6000fffe03f */
[----:B------:R-:W-:Y:S01]  /*27ef0*/  @!UPT UIADD3 URZ, URZ, URZ, URZ ;  /* 0x0000003f3f3ff290 */ /* 0x000fe2000fffe03f */
[----:B------:R0:W-:Y:S01]  /*27f00*/  STL.64 [R1+0x1f0], R20 ;  /* 0x0001f01401007387 */ /* 0x0001e20000100a00 */
[----:B------:R1:W-:Y:S02]  /*27f10*/  STL.64 [R1+0x1f8], R22 ;  /* 0x0001f81601007387 */ /* 0x0003e40000100a00 */
[----:B0-----:R-:W-:Y:S02]  /*27f20*/  IMAD.MOV.U32 R21, RZ, RZ, R12 ;  /* 0x000000ffff157224 */ /* 0x001fe400078e000c */
[----:B------:R-:W-:Y:S02]  /*27f30*/  IMAD.MOV.U32 R20, RZ, RZ, R13 ;  /* 0x000000ffff147224 */ /* 0x000fe400078e000d */
[----:B------:R-:W2:Y:S02]  /*27f40*/  LDL.LU.64 R12, [R1+0x1768] ;  /* 0x00176800010c7983 */ /* 0x000ea40000300a00 */
[----:B--2---:R-:W-:Y:S01]  /*27f50*/  HMMA.16816.F32 R16, R8, R12, R16 ;  /* 0x0000000c0810723c */ /* 0x004fe20000001810 */
[----:B-1----:R-:W-:-:S02]  /*27f60*/  IMAD.MOV.U32 R23, RZ, RZ, R12 ;  /* 0x000000ffff177224 */ /* 0x002fc400078e000c */
[----:B------:R-:W-:Y:S11]  /*27f70*/  IMAD.MOV.U32 R22, RZ, RZ, R13 ;  /* 0x000000ffff167224 */ /* 0x000ff600078e000d */
[----:B------:R-:W-:Y:S09]  /*27f80*/  @!UPT UIADD3 URZ, URZ, URZ, URZ ;  /* 0x0000003f3f3ff290 */ /* 0x000ff2000fffe03f */
[----:B------:R-:W-:Y:S01]  /*27f90*/  STL.64 [R1+0x1e0], R16 ;  /* 0x0001e01001007387 */ /* 0x000fe20000100a00 */
[----:B------:R0:W-:Y:S03]  /*27fa0*/  STL.64 [R1+0x1e8], R18 ;  /* 0x0001e81201007387 */ /* 0x0001e60000100a00 */
[----:B0-----:R-:W2:Y:S01]  /*27fb0*/  LDL.LU.64 R18, [R1+0x1760] ;  /* 0x0017600001127983 */ /* 0x001ea20000300a00 */
[----:B------:R-:W2:Y:S02]  /*27fc0*/  LDL.LU.64 R16, [R1+0x1758] ;  /* 0x0017580001107983 */ /* 0x000ea40000300a00 */
[----:B------:R-:W4:Y:S02]  /*27fd0*/  LDL.LU.64 R14, [R1+0x1750] ;  /* 0x00175000010e7983 */ /* 0x000f240000300a00 */
[----:B------:R-:W4:Y:S02]  /*27fe0*/  LDL.LU.64 R12, [R1+0x1748] ;  /* 0x00174800010c7983 */ /* 0x000f240000300a00 */
[C---:B----4-:R-:W-:Y:S08]  /*27ff0*/  HMMA.16816.F32 R12, R8.reuse, R24, R12 ;  /* 0x00000018080c723c */ /* 0x050ff0000000180c */
[----:B--2---:R-:W-:Y:S11]  /*28000*/  HMMA.16816.F32 R8, R8, R4, R16 ;  /* 0x000000040808723c */ /* 0x004ff60000001810 */
[----:B------:R-:W-:Y:S04]  /*28010*/  @!UPT UIADD3 URZ, URZ, URZ, URZ ;  /* 0x0000003f3f3ff290 */ /* 0x000fe8000fffe03f */
[----:B------:R-:W-:Y:S01]  /*28020*/  STL.64 [R1+0x1d0], R12 ;  /* 0x0001d00c01007387 */ /* 0x000fe20000100a00 */
[----:B------:R0:W-:Y:S03]  /*28030*/  STL.64 [R1+0x1d8], R14 ;  /* 0x0001d80e01007387 */ /* 0x0001e60000100a00 */
[----:B0-----:R-:W2:Y:S01]  /*28040*/  LDL.LU R14, [R1+0x1740] ;  /* 0x00174000010e7983 */ /* 0x001ea20000300800 */
[----:B------:R-:W2:Y:S02]  /*28050*/  LDL.LU.64 R12, [R1+0x1738] ;  /* 0x00173800010c7983 */ /* 0x000ea40000300a00 */
[----:B------:R-:W-:Y:S02]  /*28060*/  STL.64 [R1+0x1690], R6 ;  /* 0x0016900601007387 */ /* 0x000fe40000100a00 */
[----:B------:R-:W-:Y:S01]  /*28070*/  STL.64 [R1+0x1688], R4 ;  /* 0x0016880401007387 */ /* 0x000fe20000100a00 */
[----:B------:R0:W-:Y:S01]  /*28080*/  STL.64 [R1+0x100], R8 ;  /* 0x0001000801007387 */ /* 0x0001e20000100a00 */
[----:B------:R1:W-:Y:S03]  /*28090*/  STL.64 [R1+0x108], R10 ;  /* 0x0001080a01007387 */ /* 0x0003e60000100a00 */
[----:B0-----:R-:W3:Y:S01]  /*280a0*/  LDL.LU.64 R8, [R1+0x40] ;  /* 0x0000400001087983 */ /* 0x001ee20000300a00 */
[----:B-1----:R-:W4:Y:S02]  /*280b0*/  LDL.64 R10, [R1+0x48] ;  /* 0x00004800010a7983 */ /* 0x002f240000100a00 */
[----:B------:R-:W-:-:S02]  /*280c0*/  IMAD.MOV.U32 R15, RZ, RZ, R24 ;  /* 0x000000ffff0f7224 */ /* 0x000fc400078e0018 */
[----:B------:R-:W-:Y:S01]  /*280d0*/  IMAD.MOV.U32 R28, RZ, RZ, R25 ;  /* 0x000000ffff1c7224 */ /* 0x000fe200078e0019 */
[----:B----4-:R-:W-:Y:S01]  /*280e0*/  STL.64 [R1+0x16f8], R10 ;  /* 0x0016f80a01007387 */ /* 0x010fe20000100a00 */
[----:B---3--:R-:W-:Y:S02]  /*280f0*/  STL.64 [R1+0x16f0], R8 ;  /* 0x0016f00801007387 */ /* 0x008fe40000100a00 */
[----:B------:R-:W3:Y:S02]  /*28100*/  LDL.LU R24, [R1+0x320] ;  /* 0x0003200001187983 */ /* 0x000ee40000300800 */
[----:B------:R-:W3:Y:S01]  /*28110*/  LDL.LU R25, [R1+0x324] ;  /* 0x0003240001197983 */ /* 0x000ee20000300800 */
[----:B------:R-:W4:Y:S01]  /*28120*/  LDL.LU R26, [R1+0x328] ;  /* 0x00032800011a7983 */ /* 0x000f220000300800 */
[----:B------:R-:W4:Y:S02]  /*28130*/  LDL.LU R27, [R1+0x32c] ;  /* 0x00032c00011b7983 */ /* 0x000f240000300800 */
[----:B------:R-:W2:Y:S02]  /*28140*/  LDL.LU R16, [R1+0x70] ;  /* 0x0000700001107983 */ /* 0x000ea40000300800 */
[----:B------:R-:W2:Y:S01]  /*28150*/  LDL.LU R17, [R1+0x74] ;  /* 0x0000740001117983 */ /* 0x000ea20000300800 */
[----:B------:R-:W2:Y:S01]  /*28160*/  LDL.LU R18, [R1+0x78] ;  /* 0x0000780001127983 */ /* 0x000ea20000300800 */
[----:B------:R-:W2:Y:S02]  /*28170*/  LDL.LU R19, [R1+0x7c] ;  /* 0x00007c0001137983 */ /* 0x000ea40000300800 */
[----:B------:R-:W-:-:S02]  /*28180*/  IMAD.MOV.U32 R4, RZ, RZ, R15 ;  /* 0x000000ffff047224 */ /* 0x000fc400078e000f */
[----:B------:R-:W-:Y:S01]  /*28190*/  IMAD.MOV.U32 R5, RZ, RZ, R28 ;  /* 0x000000ffff057224 */ /* 0x000fe200078e001c */
[----:B--2---:R-:W-:Y:S01]  /*281a0*/  STL.64 [R1+0x16a0], R18 ;  /* 0x0016a01201007387 */ /* 0x004fe20000100a00 */
[----:B------:R0:W-:Y:S02]  /*281b0*/  STL.64 [R1+0x1698], R16 ;  /* 0x0016981001007387 */ /* 0x0001e40000100a00 */
[----:B------:R-:W2:Y:S02]  /*281c0*/  LDL.LU R15, [R1+0x1734] ;  /* 0x00173400010f7983 */ /* 0x000ea40000300800 */
[----:B------:R-:W2:Y:S01]  /*281d0*/  LDL.LU R28, [R1+0x1730] ;  /* 0x00173000011c7983 */ /* 0x000ea20000300800 */
[----:B------:R1:W-:Y:S04]  /*281e0*/  STL.64 [R1+0x16a8], R4 ;  /* 0x0016a80401007387 */ /* 0x0003e80000100a00 */
[----:B0-----:R-:W2:Y:S01]  /*281f0*/  LDL.LU R16, [R1+0x360] ;  /* 0x0003600001107983 */ /* 0x001ea20000300800 */
[----:B------:R-:W2:Y:S02]  /*28200*/  LDL.LU R17, [R1+0x364] ;  /* 0x0003640001117983 */ /* 0x000ea40000300800 */
[----:B------:R-:W2:Y:S02]  /*28210*/  LDL.LU R18, [R1+0x368] ;  /* 0x0003680001127983 */ /* 0x000ea40000300800 */
[----:B------:R-:W2:Y:S02]  /*28220*/  LDL.LU R19, [R1+0x36c] ;  /* 0x00036c0001137983 */ /* 0x000ea40000300800 */
[----:B-1----:R-:W-:-:S02]  /*28230*/  IMAD.MOV.U32 R4, RZ, RZ, R23 ;  /* 0x000000ffff047224 */ /* 0x002fc400078e0017 */
[----:B------:R-:W-:Y:S01]  /*28240*/  IMAD.MOV.U32 R5, RZ, RZ, R22 ;  /* 0x000000ffff057224 */ /* 0x000fe200078e0016 */
[----:B--2---:R-:W-:Y:S01]  /*28250*/  STL.64 [R1+0x16b8], R18 ;  /* 0x0016b81201007387 */ /* 0x004fe20000100a00 */
[----:B------:R-:W-:Y:S03]  /*28260*/  STL.64 [R1+0x16b0], R16 ;  /* 0x0016b01001007387 */ /* 0x000fe60000100a00 */
[----:B------:R0:W-:Y:S02]  /*28270*/  STL.64 [R1+0x16c0], R4 ;  /* 0x0016c00401007387 */ /* 0x0001e40000100a00 */
[----:B------:R-:W2:Y:S01]  /*28280*/  LDL.LU R8, [R1+0x480] ;  /* 0x0004800001087983 */ /* 0x000ea20000300800 */
[----:B------:R-:W2:Y:S01]  /*28290*/  LDL.LU R9, [R1+0x484] ;  /* 0x0004840001097983 */ /* 0x000ea20000300800 */
[----:B------:R-:W2:Y:S02]  /*282a0*/  LDL.LU R10, [R1+0x488] ;  /* 0x00048800010a7983 */ /* 0x000ea40000300800 */
[----:B------:R-:W2:Y:S02]  /*282b0*/  LDL.LU R11, [R1+0x48c] ;  /* 0x00048c00010b7983 */ /* 0x000ea40000300800 */
[----:B0-----:R-:W-:-:S02]  /*282c0*/  IMAD.MOV.U32 R5, RZ, RZ, R20 ;  /* 0x000000ffff057224 */ /* 0x001fc400078e0014 */
[----:B------:R-:W-:Y:S01]  /*282d0*/  IMAD.MOV.U32 R4, RZ, RZ, R21 ;  /* 0x000000ffff047224 */ /* 0x000fe200078e0015 */
[----:B--2---:R-:W-:Y:S01]  /*282e0*/  STL.64 [R1+0x1708], R10 ;  /* 0x0017080a01007387 */ /* 0x004fe20000100a00 */
[----:B------:R0:W-:Y:S02]  /*282f0*/  STL.64 [R1+0x1700], R8 ;  /* 0x0017000801007387 */ /* 0x0001e40000100a00 */
[----:B0-----:R-:W-:Y:S02]  /*28300*/  IMAD.MOV.U32 R8, RZ, RZ, R2 ;  /* 0x000000ffff087224 */ /* 0x001fe400078e0002 */
[----:B------:R-:W-:Y:S01]  /*28310*/  IMAD.MOV.U32 R9, RZ, RZ, R3 ;  /* 0x000000ffff097224 */ /* 0x000fe200078e0003 */
[----:B------:R-:W2:Y:S01]  /*28320*/  LDL.LU R2, [R1+0x172c] ;  /* 0x00172c0001027983 */ /* 0x000ea20000300800 */
[----:B------:R-:W2:Y:S02]  /*28330*/  LDL.LU R3, [R1+0x1728] ;  /* 0x0017280001037983 */ /* 0x000ea40000300800 */
[----:B------:R-:W2:Y:S02]  /*28340*/  LDL.LU R20, [R1+0xc0] ;  /* 0x0000c00001147983 */ /* 0x000ea40000300800 */
[----:B------:R-:W2:Y:S01]  /*28350*/  LDL.LU R21, [R1+0xc4] ;  /* 0x0000c40001157983 */ /* 0x000ea20000300800 */
[----:B------:R-:W2:Y:S01]  /*28360*/  LDL.LU R22, [R1+0xc8] ;  /* 0x0000c80001167983 */ /* 0x000ea20000300800 */
[----:B------:R-:W2:Y:S03]  /*28370*/  LDL.LU R23, [R1+0xcc] ;  /* 0x0000cc0001177983 */ /* 0x000ea60000300800 */
[----:B--2---:R-:W-:Y:S01]  /*28380*/  STL.64 [R1+0x1718], R22 ;  /* 0x0017181601007387 */ /* 0x004fe20000100a00 */
[----:B------:R0:W-:Y:S03]  /*28390*/  STL.64 [R1+0x1710], R20 ;  /* 0x0017101401007387 */ /* 0x0001e60000100a00 */
[----:B0-----:R-:W2:Y:S01]  /*283a0*/  LDL.LU R20, [R1+0x490] ;  /* 0x0004900001147983 */ /* 0x001ea20000300800 */
[----:B------:R-:W2:Y:S02]  /*283b0*/  LDL.LU R21, [R1+0x494] ;  /* 0x0004940001157983 */ /* 0x000ea40000300800 */
[----:B------:R-:W2:Y:S02]  /*283c0*/  LDL.LU R22, [R1+0x498] ;  /* 0x0004980001167983 */ /* 0x000ea40000300800 */
[----:B------:R-:W2:Y:S01]  /*283d0*/  LDL.LU R23, [R1+0x49c] ;  /* 0x00049c0001177983 */ /* 0x000ea20000300800 */
[----:B------:R0:W-:Y:S01]  /*283e0*/  STL.64 [R1+0x16d8], R4 ;  /* 0x0016d80401007387 */ /* 0x0001e20000100a00 */
[----:B------:R-:W3:Y:S02]  /*283f0*/  LDL.LU R16, [R1+0x90] ;  /* 0x0000900001107983 */ /* 0x000ee40000300800 */
[----:B------:R-:W3:Y:S02]  /*28400*/  LDL.LU R17, [R1+0x94] ;  /* 0x0000940001117983 */ /* 0x000ee40000300800 */
[----:B------:R-:W3:Y:S01]  /*28410*/  LDL.LU R18, [R1+0x98] ;  /* 0x0000980001127983 */ /* 0x000ee20000300800 */
[----:B------:R-:W3:Y:S04]  /*28420*/  LDL.LU R19, [R1+0x9c] ;  /* 0x00009c0001137983 */ /* 0x000ee80000300800 */
[----:B0-----:R-:W4:Y:S01]  /*28430*/  LDL.LU R4, [R1+0xb0] ;  /* 0x0000b00001047983 */ /* 0x001f220000300800 */
[----:B------:R-:W4:Y:S02]  /*28440*/  LDL.LU R5, [R1+0xb4] ;  /* 0x0000b40001057983 */ /* 0x000f240000300800 */
[----:B------:R-:W4:Y:S02]  /*28450*/  LDL.LU R6, [R1+0xb8] ;  /* 0x0000b80001067983 */ /* 0x000f240000300800 */
[----:B------:R-:W4:Y:S01]  /*28460*/  LDL.LU R7, [R1+0xbc] ;  /* 0x0000bc0001077983 */ /* 0x000f220000300800 */
[----:B--2---:R-:W-:Y:S01]  /*28470*/  HMMA.16816.F32 R8, R12, R8, R20 ;  /* 0x000000080c08723c */ /* 0x004fe20000001814 */
[----:B---3--:R-:W-:Y:S01]  /*28480*/  STL.64 [R1+0x16d0], R18 ;  /* 0x0016d01201007387 */ /* 0x008fe20000100a00 */
[----:B------:R0:W-:Y:S03]  /*28490*/  STL.64 [R1+0x16c8], R16 ;  /* 0x0016c81001007387 */ /* 0x0001e60000100a00 */
[----:B0-----:R-:W2:Y:S01]  /*284a0*/  LDL.LU R16, [R1+0xa0] ;  /* 0x0000a00001107983 */ /* 0x001ea20000300800 */
[----:B------:R-:W2:Y:S02]  /*284b0*/  LDL.LU R17, [R1+0xa4] ;  /* 0x0000a40001117983 */ /* 0x000ea40000300800 */
[----:B------:R-:W2:Y:S02]  /*284c0*/  LDL.LU R18, [R1+0xa8] ;  /* 0x0000a80001127983 */ /* 0x000ea40000300800 */
[----:B------:R-:W2:Y:S01]  /*284d0*/  LDL.LU R19, [R1+0xac] ;  /* 0x0000ac0001137983 */ /* 0x000ea20000300800 */
[----:B----4-:R-:W-:Y:S01]  /*284e0*/  STL.64 [R1+0x1650], R26 ;  /* 0x0016501a01007387 */ /* 0x010fe20000100a00 */
[----:B------:R0:W-:Y:S02]  /*284f0*/  STL.64 [R1+0x1648], R24 ;  /* 0x0016481801007387 */ /* 0x0001e40000100a00 */
[----:B0-----:R-:W-:-:S02]  /*28500*/  IMAD.MOV.U32 R24, RZ, RZ, R0 ;  /* 0x000000ffff187224 */ /* 0x001fc400078e0000 */
[----:B------:R-:W-:Y:S01]  /*28510*/  IMAD.MOV.U32 R25, RZ, RZ, R29 ;  /* 0x000000ffff197224 */ /* 0x000fe200078e001d */
[----:B------:R-:W3:Y:S01]  /*28520*/  LDL.LU R0, [R1+0x1724] ;  /* 0x0017240001007983 */ /* 0x000ee20000300800 */
[----:B------:R-:W4:Y:S02]  /*28530*/  LDL.LU R29, [R1+0x1720] ;  /* 0x00172000011d7983 */ /* 0x000f240000300800 */
[----:B------:R-:W2:Y:S02]  /*28540*/  LDL.LU.64 R22, [R1+0x1718] ;  /* 0x0017180001167983 */ /* 0x000ea40000300a00 */
[----:B------:R-:W-:Y:S02]  /*28550*/  IMAD.MOV.U32 R26, RZ, RZ, R3 ;  /* 0x000000ffff1a7224 */ /* 0x000fe400078e0003 */
[----:B------:R-:W-:Y:S01]  /*28560*/  IMAD.MOV.U32 R27, RZ, RZ, R2 ;  /* 0x000000ffff1b7224 */ /* 0x000fe200078e0002 */
[----:B------:R-:W2:Y:S01]  /*28570*/  LDL.LU.64 R20, [R1+0x1710] ;  /* 0x0017100001147983 */ /* 0x000ea20000300a00 */
[----:B------:R-:W-:-:S02]  /*28580*/  IMAD.MOV.U32 R3, RZ, RZ, R10 ;  /* 0x000000ffff037224 */ /* 0x000fc400078e000a */
[----:B------:R0:W-:Y:S02]  /*28590*/  STL.64 [R1+0xe0], R8 ;  /* 0x0000e00801007387 */ /* 0x0001e40000100a00 */
[----:B------:R-:W-:Y:S02]  /*285a0*/  IMAD.MOV.U32 R2, RZ, RZ, R11 ;  /* 0x000000ffff027224 */ /* 0x000fe400078e000b */
[----:B------:R-:W2:Y:S04]  /*285b0*/  LDL.LU.64 R10, [R1+0x1708] ;  /* 0x00170800010a7983 */ /* 0x000ea80000300a00 */
[----:B0-----:R-:W2:Y:S01]  /*285c0*/  LDL.LU.64 R8, [R1+0x1700] ;  /* 0x0017000001087983 */ /* 0x001ea20000300a00 */
[----:B------:R-:W-:Y:S02]  /*285d0*/  STL [R1+0x1354], R2 ;  /* 0x0013540201007387 */ /* 0x000fe40000100800 */
[----:B------:R-:W-:Y:S01]  /*285e0*/  STL [R1+0x1350], R3 ;  /* 0x0013500301007387 */ /* 0x000fe20000100800 */
        /* <DEDUP_REMOVED lines=8> */
[----:B------:R-:W3:Y:S01]  /*28670*/  LDL.LU R24, [R1+0x350] ;  /* 0x0003500001187983 */ /* 0x000ee20000300800 */
[----:B------:R-:W3:Y:S04]  /*28680*/  LDL.LU R25, [R1+0x354] ;  /* 0x0003540001197983 */ /* 0x000ee80000300800 */
[----:B0-----:R-:W3:Y:S01]  /*28690*/  LDL.LU R26, [R1+0x358] ;  /* 0x00035800011a7983 */ /* 0x001ee20000300800 */
[----:B------:R-:W3:Y:S01]  /*286a0*/  LDL.LU R27, [R1+0x35c] ;  /* 0x00035c00011b7983 */ /* 0x000ee20000300800 */
[----:B--2---:R-:W-:Y:S11]  /*286b0*/  HMMA.16816.F32 R20, R12, R8, R20 ;  /* 0x000000080c14723c */ /* 0x004ff60000001814 */
[----:B------:R-:W-:Y:S11]  /*286c0*/  @!UPT UIADD3 URZ, URZ, URZ, URZ ;  /* 0x0000003f3f3ff290 */ /* 0x000ff6000fffe03f */
[----:B------:R-:W-:Y:S01]  /*286d0*/  @!UPT UIADD3 URZ, URZ, URZ, URZ ;  /* 0x0000003f3f3ff290 */ /* 0x000fe2000fffe03f */
[----:B------:R0:W-:Y:S01]  /*286e0*/  STL.64 [R1+0xc0], R20 ;  /* 0x0000c01401007387 */ /* 0x0001e20000100a00 */
[----:B------:R-:W-:Y:S02]  /*286f0*/  IMAD.MOV.U32 R2, RZ, RZ, R22 ;  /* 0x000000ffff027224 */ /* 0x000fe400078e0016 */
[----:B------:R-:W-:Y:S02]  /*28700*/  IMAD.MOV.U32 R3, RZ, RZ, R23 ;  /* 0x000000ffff037224 */ /* 0x000fe400078e0017 */
[----:B------:R-:W2:Y:S04]  /*28710*/  LDL.LU.64 R22, [R1+0x16e8] ;  /* 0x0016e80001167983 */ /* 0x000ea80000300a00 */
[----:B0-----:R-:W2:Y:S01]  /*28720*/  LDL.LU.64 R20, [R1+0x16e0] ;  /* 0x0016e00001147983 */ /* 0x001ea20000300a00 */
[----:B------:R4:W-:Y:S02]  /*28730*/  STL.64 [R1+0x1658], R10 ;  /* 0x0016580a01007387 */ /* 0x0009e40000100a00 */
[----:B------:R-:W2:Y:S02]  /*28740*/  LDL.LU R8, [R1+0x340] ;  /* 0x0003400001087983 */ /* 0x000ea40000300800 */
[----:B------:R-:W2:Y:S02]  /*28750*/  LDL.LU R9, [R1+0x344] ;  /* 0x0003440001097983 */ /* 0x000ea40000300800 */
[----:B----4-:R-:W-:-:S02]  /*28760*/  IMAD.MOV.U32 R10, RZ, RZ, R29 ;  /* 0x000000ffff0a7224 */ /* 0x010fc400078e001d */
[----:B---3--:R-:W-:-:S05]  /*28770*/  IMAD.MOV.U32 R11, RZ, RZ, R0 ;  /* 0x000000ffff0b7224 */ /* 0x008fca00078e0000 */
[----:B------:R0:W-:Y:S01]  /*28780*/  STL.64 [R1+0x1670], R10 ;  /* 0x0016700a01007387 */ /* 0x0001e20000100a00 */
[C---:B--2---:R-:W-:Y:S03]  /*28790*/  HMMA.16816.F32 R4, R12.reuse, R20, R4 ;  /* 0x000000140c04723c */ /* 0x044fe60000001804 */
[----:B------:R-:W-:Y:S01]  /*287a0*/  STL.64 [R1+0x1668], R8 ;  /* 0x0016680801007387 */ /* 0x000fe20000100a00 */
[----:B0-----:R-:W2:Y:S11]  /*287b0*/  LDL.64 R10, [R1+0x68] ;  /* 0x00006800010a7983 */ /* 0x001eb60000100a00 */
[----:B------:R-:W-:Y:S08]  /*287c0*/  @!UPT UIADD3 URZ, URZ, URZ, URZ ;  /* 0x0000003f3f3ff290 */ /* 0x000ff0000fffe03f */
        /* <DEDUP_REMOVED lines=23> */
[----:B0-----:R-:W4:Y:S01]  /*28940*/  LDL.LU.64 R6, [R1+0x1690] ;  /* 0x0016900001067983 */ /* 0x001f220000300a00 */
[----:B------:R-:W3:Y:S02]  /*28950*/  LDL.LU.64 R4, [R1+0x1688] ;  /* 0x0016880001047983 */ /* 0x000ee40000300a00 */
[----:B---3--:R-:W-:Y:S01]  /*28960*/  HMMA.16816.F32 R12, R12, R4, R16 ;  /* 0x000000040c0c723c */ /* 0x008fe20000001810 */
[----:B------:R-:W3:Y:S01]  /*28970*/  LDL.LU.64 R18, [R1+0x1680] ;  /* 0x0016800001127983 */ /* 0x000ee20000300a00 */
[----:B------:R-:W3:Y:S02]  /*28980*/  LDL.LU.64 R16, [R1+0x1678] ;  /* 0x0016780001107983 */ /* 0x000ee40000300a00 */
[----:B----4-:R-:W-:Y:S11]  /*28990*/  STL.64 [R1+0x1610], R6 ;  /* 0x0016100601007387 */ /* 0x010ff60000100a00 */
[----:B------:R-:W-:Y:S09]  /*289a0*/  @!UPT UIADD3 URZ, URZ, URZ, URZ ;  /* 0x0000003f3f3ff290 */ /* 0x000ff2000fffe03f */
[----:B------:R-:W-:Y:S02]  /*289b0*/  IMAD.MOV.U32 R5, RZ, RZ, R14 ;  /* 0x000000ffff057224 */ /* 0x000fe400078e000e */
[----:B------:R-:W-:-:S05]  /*289c0*/  IMAD.MOV.U32 R4, RZ, RZ, R15 ;  /* 0x000000ffff047224 */ /* 0x000fca00078e000f */
[----:B------:R0:W-:Y:S04]  /*289d0*/  STL.64 [R1+0x1608], R4 ;  /* 0x0016080401007387 */ /* 0x0001e80000100a00 */
[----:B0-----:R-:W4:Y:S01]  /*289e0*/  LDL.LU R4, [R1+0x330] ;  /* 0x0003300001047983 */ /* 0x001f220000300800 */
[----:B------:R-:W4:Y:S02]  /*289f0*/  LDL.LU R5, [R1+0x334] ;  /* 0x0003340001057983 */ /* 0x000f240000300800 */
[----:B------:R-:W4:Y:S02]  /*28a00*/  LDL.LU R6, [R1+0x338] ;  /* 0x0003380001067983 */ /* 0x000f240000300800 */
[----:B------:R-:W4:Y:S02]  /*28a10*/  LDL R15, [R1+0xf74] ;  /* 0x000f7400010f7983 */ /* 0x000f240000100800 */
[----:B------:R-:W-:-:S02]  /*28a20*/  IMAD.MOV.U32 R0, RZ, RZ, R12 ;  /* 0x000000ffff007224 */ /* 0x000fc400078e000c */
[----:B------:R-:W-:Y:S02]  /*28a30*/  IMAD.MOV.U32 R29, RZ, RZ, R13 ;  /* 0x000000ffff1d7224 */ /* 0x000fe400078e000d */
[----:B--2---:R-:W-:Y:S02]  /*28a40*/  IMAD.MOV.U32 R13, RZ, RZ, R10 ;  /* 0x000000ffff0d7224 */ /* 0x004fe400078e000a */
[----:B------:R-:W-:Y:S01]  /*28a50*/  IMAD.MOV.U32 R12, RZ, RZ, R11 ;  /* 0x000000ffff0c7224 */ /* 0x000fe200078e000b */
[----:B---3--:R-:W-:Y:S01]  /*28a60*/  HMMA.16816.F32 R24, R16, R10, R24 ;  /* 0x0000000a1018723c */ /* 0x008fe20000001818 */
[----:B----4-:R-:W-:Y:S01]  /*28a70*/  STL [R1+0x1520], R15 ;  /* 0x0015200f01007387 */ /* 0x010fe20000100800 */
[----:B------:R-:W-:Y:S02]  /*28a80*/  STL [R1+0x1300], R0 ;  /* 0x0013000001007387 */ /* 0x000fe40000100800 */
[----:B------:R-:W2:Y:S02]  /*28a90*/  LDL.LU.64 R10, [R1+0x1670] ;  /* 0x00167000010a7983 */ /* 0x000ea40000300a00 */
[----:B------:R-:W2:Y:S11]  /*28aa0*/  LDL.LU.64 R8, [R1+0x1668] ;  /* 0x0016680001087983 */ /* 0x000eb60000300a00 */
[----:B------:R-:W-:Y:S06]  /*28ab0*/  @!UPT UIADD3 URZ, URZ, URZ, URZ ;  /* 0x0000003f3f3ff290 */ /* 0x000fec000fffe03f */
[----:B------:R-:W-:Y:S01]  /*28ac0*/  STL.64 [R1+0x6d0], R24 ;  /* 0x0006d01801007387 */ /* 0x000fe20000100a00 */
[----:B------:R0:W-:Y:S03]  /*28ad0*/  STL.64 [R1+0x6d8], R26 ;  /* 0x0006d81a01007387 */ /* 0x0001e60000100a00 */
[----:B0-----:R-:W2:Y:S01]  /*28ae0*/  LDL.LU.64 R26, [R1+0x1660] ;  /* 0x00166000011a7983 */ /* 0x001ea20000300a00 */
[----:B------:R-:W-:Y:S02]  /*28af0*/  IMAD.MOV.U32 R7, RZ, RZ, R28 ;  /* 0x000000ffff077224 */ /* 0x000fe400078e001c */
[----:B------:R-:W-:-:S05]  /*28b00*/  IMAD.MOV.U32 R28, RZ, RZ, R24 ;  /* 0x000000ffff1c7224 */ /* 0x000fca00078e0018 */
[----:B------:R-:W-:Y:S01]  /*28b10*/  STL [R1+0x1180], R28 ;  /* 0x0011801c01007387 */ /* 0x000fe20000100800 */
[C---:B--2---:R-:W-:Y:S03]  /*28b20*/  HMMA.16816.F32 R24, R16.reuse, R26, R8 ;  /* 0x0000001a1018723c */ /* 0x044fe60000001808 */
[----:B------:R-:W2:Y:S11]  /*28b30*/  LDL.LU.64 R10, [R1+0x1658] ;  /* 0x00165800010a7983 */ /* 0x000eb60000300a00 */
[----:B------:R-:W-:Y:S09]  /*28b40*/  @!UPT UIADD3 URZ, URZ, URZ, URZ ;  /* 0x0000003f3f3ff290 */ /* 0x000ff2000fffe03f */
        /* <DEDUP_REMOVED lines=8> */
[----:B------:R3:W-:Y:S02]  /*28bd0*/  STL.64 [R1+0x6f8], R6 ;  /* 0x0006f80601007387 */ /* 0x0007e40000100a00 */
[----:B---3--:R-:W-:Y:S01]  /*28be0*/  HMMA.16816.F32 R4, R16, R22, R24 ;  /* 0x000000161004723c */ /* 0x008fe20000001818 */
[----:B------:R-:W2:Y:S11]  /*28bf0*/  LDL.LU R24, [R1+0x2f0] ;  /* 0x0002f00001187983 */ /* 0x000eb60000300800 */
[----:B------:R-:W-:Y:S11]  /*28c00*/  @!UPT UIADD3 URZ, URZ, URZ, URZ ;  /* 0x0000003f3f3ff290 */ /* 0x000ff6000fffe03f */
[----:B------:R-:W-:Y:S01]  /*28c10*/  STL.64 [R1+0x6e0], R4 ;  /* 0x0006e00401007387 */ /* 0x000fe20000100a00 */
[----:B------:R-:W-:Y:S02]  /*28c20*/  STL.64 [R1+0x6e8], R6 ;  /* 0x0006e80601007387 */ /* 0x000fe40000100a00 */
[----:B------:R-:W2:Y:S02]  /*28c30*/  LDL.LU R25, [R1+0x2f4] ;  /* 0x0002f40001197983 */ /* 0x000ea40000300800 */
[----:B------:R-:W3:Y:S01]  /*28c40*/  LDL.LU R26, [R1+0x2f8] ;  /* 0x0002f800011a7983 */ /* 0x000ee20000300800 */
[----:B------:R-:W3:Y:S04]  /*28c50*/  LDL.LU R27, [R1+0x2fc] ;  /* 0x0002fc00011b7983 */ /* 0x000ee80000300800 */
[----:B---3--:R0:W-:Y:S01]  /*28c60*/  STL.64 [R1+0x1620], R26 ;  /* 0x0016201a01007387 */ /* 0x0081e20000100a00 */
[----:B--2---:R-:W-:Y:S03]  /*28c70*/  STL.64 [R1+0x1618], R24 ;  /* 0x0016181801007387 */ /* 0x004fe60000100a00 */
[----:B0-----:R-:W2:Y:S04]  /*28c80*/  LDL R26, [R1+0x18] ;  /* 0x00001800011a7983 */ /* 0x001ea80000100800 */
[----:B------:R-:W2:Y:S04]  /*28c90*/  LDL R27, [R1+0x1c] ;  /* 0x00001c00011b7983 */ /* 0x000ea80000100800 */
[----:B--2---:R0:W-:Y:S01]  /*28ca0*/  STL.64 [R1+0x1630], R26 ;  /* 0x0016301a01007387 */ /* 0x0041e20000100a00 */
[----:B------:R-:W2:Y:S03]  /*28cb0*/  LDL.64 R6, [R1+0x8] ;  /* 0x0000080001067983 */ /* 0x000ea60000100a00 */
[----:B0-----:R-:W3:Y:S04]  /*28cc0*/  LDL R26, [R1+0x28] ;  /* 0x00002800011a7983 */ /* 0x001ee80000100800 */
[----:B------:R-:W3:Y:S04]  /*28cd0*/  LDL R27, [R1+0x2c] ;  /* 0x00002c00011b7983 */ /* 0x000ee80000100800 */
[----:B--2---:R0:W-:Y:S01]  /*28ce0*/  STL.64 [R1+0x1628], R6 ;  /* 0x0016280601007387 */ /* 0x0041e20000100a00 */
[----:B------:R-:W2:Y:S02]  /*28cf0*/  LDL.LU R4, [R1+0x300] ;  /* 0x0003000001047983 */ /* 0x000ea40000300800 */
[----:B------:R-:W2:Y:S01]  /*28d00*/  LDL.LU R5, [R1+0x304] ;  /* 0x0003040001057983 */ /* 0x000ea20000300800 */
[----:B0-----:R-:W4:Y:S01]  /*28d10*/  LDL.LU R6, [R1+0x308] ;  /* 0x0003080001067983 */ /* 0x001f220000300800 */
[----:B------:R-:W4:Y:S02]  /*28d20*/  LDL.LU R7, [R1+0x30c] ;  /* 0x00030c0001077983 */ /* 0x000f240000300800 */
[----:B------:R-:W-:Y:S01]  /*28d30*/  IMAD.MOV.U32 R0, RZ, RZ, R11 ;  /* 0x000000ffff007224 */ /* 0x000fe200078e000b */
[----:B----4-:R-:W-:Y:S01]  /*28d40*/  STL.64 [R1+0x1640], R6 ;  /* 0x0016400601007387 */ /* 0x010fe20000100a00 */
[----:B--2---:R0:W-:Y:S03]  /*28d50*/  STL.64 [R1+0x1638], R4 ;  /* 0x0016380401007387 */ /* 0x0041e60000100a00 */
[----:B0-----:R-:W3:Y:S01]  /*28d60*/  LDL.LU R4, [R1+0x310] ;  /* 0x0003100001047983 */ /* 0x001ee20000300800 */
[----:B------:R-:W3:Y:S02]  /*28d70*/  LDL.LU R5, [R1+0x314] ;  /* 0x0003140001057983 */ /* 0x000ee40000300800 */
[----:B------:R-:W3:Y:S02]  /*28d80*/  LDL.LU R6, [R1+0x318] ;  /* 0x0003180001067983 */ /* 0x000ee40000300800 */
[----:B------:R-:W3:Y:S01]  /*28d90*/  LDL.LU R7, [R1+0x31c] ;  /* 0x00031c0001077983 */ /* 0x000ee20000300800 */
[----:B------:R-:W2:Y:S01]  /*28da0*/  LDL.LU R20, [R1+0x250] ;  /* 0x0002500001147983 */ /* 0x000ea20000300800 */
[----:B------:R-:W2:Y:S02]  /*28db0*/  LDL.LU R21, [R1+0x254] ;  /* 0x0002540001157983 */ /* 0x000ea40000300800 */
[----:B------:R-:W2:Y:S02]  /*28dc0*/  LDL.LU R22, [R1+0x258] ;  /* 0x0002580001167983 */ /* 0x000ea40000300800 */
[----:B------:R-:W2:Y:S01]  /*28dd0*/  LDL.LU R23, [R1+0x25c] ;  /* 0x00025c0001177983 */ /* 0x000ea20000300800 */
[----:B------:R-:W4:Y:S01]  /*28de0*/  LDL R11, [R1+0xf78] ;  /* 0x000f7800010b7983 */ /* 0x000f220000100800 */
[----:B------:R-:W-:-:S03]  /*28df0*/  IMAD.MOV.U32 R28, RZ, RZ, R10 ;  /* 0x000000ffff1c7224 */ /* 0x000fc600078e000a */
[----:B----4-:R0:W-:Y:S01]  /*28e00*/  STL [R1+0x15d8], R11 ;  /* 0x0015d80b01007387 */ /* 0x0101e20000100800 */
[----:B------:R-:W4:Y:S02]  /*28e10*/  LDL.LU R8, [R1+0x1a0] ;  /* 0x0001a00001087983 */ /* 0x000f240000300800 */
[----:B------:R-:W4:Y:S02]  /*28e20*/  LDL.LU R9, [R1+0x1a4] ;  /* 0x0001a40001097983 */ /* 0x000f240000300800 */
[----:B------:R-:W2:Y:S01]  /*28e30*/  LDL.LU R10, [R1+0x1a8] ;  /* 0x0001a800010a7983 */ /* 0x000ea20000300800 */
[----:B0-----:R-:W2:Y:S04]  /*28e40*/  LDL.LU R11, [R1+0x1ac] ;  /* 0x0001ac00010b7983 */ /* 0x001ea80000300800 */
[----:B--2---:R0:W-:Y:S01]  /*28e50*/  STL.64 [R1+0x15e8], R10 ;  /* 0x0015e80a01007387 */ /* 0x0041e20000100a00 */
[----:B----4-:R-:W-:Y:S02]  /*28e60*/  STL.64 [R1+0x15e0], R8 ;  /* 0x0015e00801007387 */ /* 0x010fe40000100a00 */
[----:B0-----:R-:W-:-:S02]  /*28e70*/  IMAD.MOV.U32 R11, RZ, RZ, R12 ;  /* 0x000000ffff0b7224 */ /* 0x001fc400078e000c */
[----:B------:R-:W-:Y:S01]  /*28e80*/  IMAD.MOV.U32 R10, RZ, RZ, R13 ;  /* 0x000000ffff0a7224 */ /* 0x000fe200078e000d */
[----:B------:R-:W2:Y:S01]  /*28e90*/  LDL.LU R12, [R1+0x240] ;  /* 0x00024000010c7983 */ /* 0x000ea20000300800 */
[----:B------:R-:W2:Y:S02]  /*28ea0*/  LDL.LU R13, [R1+0x244] ;  /* 0x00024400010d7983 */ /* 0x000ea40000300800 */
[----:B------:R-:W4:Y:S02]  /*28eb0*/  LDL.LU R14, [R1+0x248] ;  /* 0x00024800010e7983 */ /* 0x000f240000300800 */
[----:B------:R-:W4:Y:S01]  /*28ec0*/  LDL.LU R15, [R1+0x24c] ;  /* 0x00024c00010f7983 */ /* 0x000f220000300800 */
[C---:B---3--:R-:W-:Y:S01]  /*28ed0*/  HMMA.16816.F32 R24, R16.reuse, R26, R4 ;  /* 0x0000001a1018723c */ /* 0x048fe20000001804 */
[----:B----4-:R-:W-:Y:S01]  /*28ee0*/  STL.64 [R1+0x1530], R14 ;  /* 0x0015300e01007387 */ /* 0x010fe20000100a00 */
[----:B--2---:R0:W-:Y:S03]  /*28ef0*/  STL.64 [R1+0x1528], R12 ;  /* 0x0015280c01007387 */ /* 0x0041e60000100a00 */
[----:B0-----:R-:W2:Y:S01]  /*28f00*/  LDL.LU R12, [R1+0x110] ;  /* 0x00011000010c7983 */ /* 0x001ea20000300800 */
[----:B------:R-:W2:Y:S02]  /*28f10*/  LDL.LU R13, [R1+0x114] ;  /* 0x00011400010d7983 */ /* 0x000ea40000300800 */
[----:B------:R-:W3:Y:S02]  /*28f20*/  LDL.LU R14, [R1+0x118] ;  /* 0x00011800010e7983 */ /* 0x000ee40000300800 */
[----:B------:R-:W3:Y:S02]  /*28f30*/  LDL.LU R15, [R1+0x11c] ;  /* 0x00011c00010f7983 */ /* 0x000ee40000300800 */
[----:B---3--:R-:W-:Y:S01]  /*28f40*/  STL.64 [R1+0x1540], R14 ;  /* 0x0015400e01007387 */ /* 0x008fe20000100a00 */
[----:B--2---:R-:W-:Y:S02]  /*28f50*/  STL.64 [R1+0x1538], R12 ;  /* 0x0015380c01007387 */ /* 0x004fe40000100a00 */
[----:B------:R-:W2:Y:S02]  /*28f60*/  LDL.LU.64 R6, [R1+0x1640] ;  /* 0x0016400001067983 */ /* 0x000ea40000300a00 */
[----:B------:R-:W2:Y:S06]  /*28f70*/  LDL.LU.64 R4, [R1+0x1638] ;  /* 0x0016380001047983 */ /* 0x000eac0000300a00 */
[----:B------:R-:W-:Y:S01]  /*28f80*/  STL.64 [R1+0x490], R24 ;  /* 0x0004901801007387 */ /* 0x000fe20000100a00 */
[----:B------:R0:W-:Y:S03]  /*28f90*/  STL.64 [R1+0x498], R26 ;  /* 0x0004981a01007387 */ /* 0x0001e60000100a00 */
[----:B0-----:R-:W2:Y:S02]  /*28fa0*/  LDL.LU.64 R26, [R1+0x1630] ;  /* 0x00163000011a7983 */ /* 0x001ea40000300a00 */
[C---:B--2---:R-:W-:Y:S02]  /*28fb0*/  HMMA.16816.F32 R24, R16.reuse, R26, R4 ;  /* 0x0000001a1018723c */ /* 0x044fe40000001804 */
[----:B------:R-:W2:Y:S11]  /*28fc0*/  LDL.LU.64 R6, [R1+0x1628] ;  /* 0x0016280001067983 */ /* 0x000eb60000300a00 */
[----:B------:R-:W-:Y:S10]  /*28fd0*/  @!UPT UIADD3 URZ, URZ, URZ, URZ ;  /* 0x0000003f3f3ff290 */ /* 0x000ff4000fffe03f */
[----:B------:R-:W-:Y:S01]  /*28fe0*/  STL.64 [R1+0x480], R24 ;  /* 0x0004801801007387 */ /* 0x000fe20000100a00 */
[----:B------:R0:W-:Y:S03]  /*28ff0*/  STL.64 [R1+0x488], R26 ;  /* 0x0004881a01007387 */ /* 0x0001e60000100a00 */
[----:B0-----:R-:W3:Y:S01]  /*29000*/  LDL.LU.64 R26, [R1+0x1620] ;  /* 0x00162000011a7983 */ /* 0x001ee20000300a00 */
[----:B------:R-:W3:Y:S02]  /*29010*/  LDL.LU.64 R24, [R1+0x1618] ;  /* 0x0016180001187983 */ /* 0x000ee40000300a00 */
[----:B--2---:R-:W-:Y:S01]  /*29020*/  IMAD.MOV.U32 R13, RZ, RZ, R7 ;  /* 0x000000ffff0d7224 */ /* 0x004fe200078e0007 */
[C---:B---3--:R-:W-:Y:S11]  /*29030*/  HMMA.16816.F32 R24, R16.reuse, R6, R24 ;  /* 0x000000061018723c */ /* 0x048ff60000001818 */
[----:B------:R-:W-:Y:S11]  /*29040*/  @!UPT UIADD3 URZ, URZ, URZ, URZ ;  /* 0x0000003f3f3ff290 */ /* 0x000ff6000fffe03f */
[----:B------:R-:W-:Y:S01]  /*29050*/  @!UPT UIADD3 URZ, URZ, URZ, URZ ;  /* 0x0000003f3f3ff290 */ /* 0x000fe2000fffe03f */
[----:B------:R0:W-:Y:S01]  /*29060*/  STL.64 [R1+0x510], R24 ;  /* 0x0005101801007387 */ /* 0x0001e20000100a00 */
[----:B------:R-:W-:Y:S02]  /*29070*/  STL.64 [R1+0x518], R26 ;  /* 0x0005181a01007387 */ /* 0x000fe40000100a00 */
[----:B0-----:R-:W-:Y:S02]  /*29080*/  IMAD.MOV.U32 R24, RZ, RZ, R6 ;  /* 0x000000ffff187224 */ /* 0x001fe400078e0006 */
[----:B------:R-:W2:Y:S01]  /*29090*/  LDL.LU.64 R6, [R1+0x1610] ;  /* 0x0016100001067983 */ /* 0x000ea20000300a00 */
[----:B------:R-:W3:Y:S02]  /*290a0*/  LDL.LU.64 R4, [R1+0x1608] ;  /* 0x0016080001047983 */ /* 0x000ee40000300a00 */
[----:B------:R0:W-:Y:S02]  /*290b0*/  STL [R1+0x15f0], R24 ;  /* 0x0015f01801007387 */ /* 0x0001e40000100800 */
[----:B0-----:R-:W4:Y:S01]  /*290c0*/  LDL.LU R24, [R1+0x1c0] ;  /* 0x0001c00001187983 */ /* 0x001f220000300800 */
[----:B------:R-:W4:Y:S02]  /*290d0*/  LDL.LU R25, [R1+0x1c4] ;  /* 0x0001c40001197983 */ /* 0x000f240000300800 */
[----:B------:R-:W4:Y:S02]  /*290e0*/  LDL.LU R26, [R1+0x1c8] ;  /* 0x0001c800011a7983 */ /* 0x000f240000300800 */
[----:B------:R-:W4:Y:S01]  /*290f0*/  LDL.LU R27, [R1+0x1cc] ;  /* 0x0001cc00011b7983 */ /* 0x000f220000300800 */
[----:B--2---:R-:W-:Y:S01]  /*29100*/  HMMA.16816.F32 R16, R16, R6, R20 ;  /* 0x000000061010723c */ /* 0x004fe20000001814 */
[----:B------:R-:W4:Y:S01]  /*29110*/  LDL.LU.64 R22, [R1+0x1600] ;  /* 0x0016000001167983 */ /* 0x000f220000300a00 */
[----:B------:R-:W4:Y:S02]  /*29120*/  LDL.LU.64 R20, [R1+0x15f8] ;  /* 0x0015f80001147983 */ /* 0x000f240000300a00 */
[----:B------:R0:W-:Y:S02]  /*29130*/  STL.64 [R1+0x1598], R6 ;  /* 0x0015980601007387 */ /* 0x0001e40000100a00 */
[----:B---3--:R-:W-:Y:S11]  /*29140*/  STL.64 [R1+0x1590], R4 ;  /* 0x0015900401007387 */ /* 0x008ff60000100a00 */
[----:B------:R-:W-:Y:S06]  /*29150*/  @!UPT UIADD3 URZ, URZ, URZ, URZ ;  /* 0x0000003f3f3ff290 */ /* 0x000fec000fffe03f */
[----:B------:R-:W-:Y:S01]  /*29160*/  STL.64 [R1+0x500], R16 ;  /* 0x0005001001007387 */ /* 0x000fe20000100a00 */
[----:B------:R1:W-:Y:S02]  /*29170*/  STL.64 [R1+0x508], R18 ;  /* 0x0005081201007387 */ /* 0x0003e40000100a00 */
[----:B0-----:R-:W2:Y:S01]  /*29180*/  LDL.64 R6, [R1+0x58] ;  /* 0x0000580001067983 */ /* 0x001ea20000100a00 */
[----:B-1----:R-:W3:Y:S01]  /*29190*/  LDL.64 R18, [R1+0x28] ;  /* 0x0000280001127983 */ /* 0x002ee20000100a00 */
[----:B----4-:R-:W-:Y:S03]  /*291a0*/  HMMA.16816.F32 R8, R20, R10, R24 ;  /* 0x0000000a1408723c */ /* 0x010fe60000001818 */
[----:B---3--:R0:W-:Y:S01]  /*291b0*/  STL.64 [R1+0x15d0], R18 ;  /* 0x0015d01201007387 */ /* 0x0081e20000100a00 */
[----:B------:R-:W3:Y:S02]  /*291c0*/  LDL.LU R16, [R1+0x1b0] ;  /* 0x0001b00001107983 */ /* 0x000ee40000300800 */
[----:B------:R-:W3:Y:S01]  /*291d0*/  LDL.LU R17, [R1+0x1b4] ;  /* 0x0001b40001117983 */ /* 0x000ee20000300800 */
[----:B0-----:R-:W3:Y:S01]  /*291e0*/  LDL.LU R18, [R1+0x1b8] ;  /* 0x0001b80001127983 */ /* 0x001ee20000300800 */
[----:B------:R-:W3:Y:S02]  /*291f0*/  LDL.LU R19, [R1+0x1bc] ;  /* 0x0001bc0001137983 */ /* 0x000ee40000300800 */
[----:B------:R-:W4:Y:S11]  /*29200*/  LDL.LU R24, [R1+0x15f0] ;  /* 0x0015f00001187983 */ /* 0x000f360000300800 */
[----:B------:R-:W-:Y:S02]  /*29210*/  @!UPT UIADD3 URZ, URZ, URZ, URZ ;  /* 0x0000003f3f3ff290 */ /* 0x000fe4000fffe03f */
[----:B------:R-:W-:Y:S01]  /*29220*/  STL.64 [R1+0x640], R8 ;  /* 0x0006400801007387 */ /* 0x000fe20000100a00 */
[----:B------:R0:W-:Y:S04]  /*29230*/  STL.64 [R1+0x648], R10 ;  /* 0x0006480a01007387 */ /* 0x0001e80000100a00 */
[----:B0-----:R-:W4:Y:S01]  /*29240*/  LDL.LU.64 R10, [R1+0x15e8] ;  /* 0x0015e800010a7983 */ /* 0x001f220000300a00 */
[----:B------:R-:W4:Y:S02]  /*29250*/  LDL.LU.64 R8, [R1+0x15e0] ;  /* 0x0015e00001087983 */ /* 0x000f240000300a00 */
[----:B------:R-:W-:Y:S02]  /*29260*/  IMAD.MOV.U32 R14, RZ, RZ, R28 ;  /* 0x000000ffff0e7224 */ /* 0x000fe400078e001c */
[----:B------:R-:W-:-:S02]  /*29270*/  IMAD.MOV.U32 R15, RZ, RZ, R0 ;  /* 0x000000ffff0f7224 */ /* 0x000fc400078e0000 */
[----:B--2---:R-:W-:Y:S02]  /*29280*/  IMAD.MOV.U32 R12, RZ, RZ, R6 ;  /* 0x000000ffff0c7224 */ /* 0x004fe400078e0006 */
[----:B------:R-:W-:Y:S01]  /*29290*/  IMAD.MOV.U32 R0, RZ, RZ, R7 ;  /* 0x000000ffff007224 */ /* 0x000fe200078e0007 */
[C---:B---3--:R-:W-:Y:S08]  /*292a0*/  HMMA.16816.F32 R16, R20.reuse, R6, R16 ;  /* 0x000000061410723c */ /* 0x048ff00000001810 */
[----:B----4-:R-:W-:Y:S11]  /*292b0*/  HMMA.16816.F32 R4, R20, R14, R8 ;  /* 0x0000000e1404723c */ /* 0x010ff60000001808 */
[----:B------:R-:W-:Y:S04]  /*292c0*/  @!UPT UIADD3 URZ, URZ, URZ, URZ ;  /* 0x0000003f3f3ff290 */ /* 0x000fe8000fffe03f */
[----:B------:R-:W-:Y:S01]  /*292d0*/  STL.64 [R1+0x620], R16 ;  /* 0x0006201001007387 */ /* 0x000fe20000100a00 */
[----:B------:R0:W-:Y:S02]  /*292e0*/  STL.64 [R1+0x628], R18 ;  /* 0x0006281201007387 */ /* 0x0001e40000100a00 */
[----:B------:R-:W2:Y:S05]  /*292f0*/  LDL.LU R8, [R1+0x190] ;  /* 0x0001900001087983 */ /* 0x000eaa0000300800 */
[----:B------:R-:W-:Y:S01]  /*29300*/  STL.64 [R1+0x610], R4 ;  /* 0x0006100401007387 */ /* 0x000fe20000100a00 */
[----:B------:R1:W-:Y:S02]  /*29310*/  STL.64 [R1+0x618], R6 ;  /* 0x0006180601007387 */ /* 0x0003e40000100a00 */
[----:B------:R-:W2:Y:S02]  /*29320*/  LDL.LU R9, [R1+0x194] ;  /* 0x0001940001097983 */ /* 0x000ea40000300800 */
[----:B------:R-:W2:Y:S01]  /*29330*/  LDL.LU R10, [R1+0x198] ;  /* 0x00019800010a7983 */ /* 0x000ea20000300800 */
[----:B------:R-:W2:Y:S01]  /*29340*/  LDL.LU R11, [R1+0x19c] ;  /* 0x00019c00010b7983 */ /* 0x000ea20000300800 */
[----:B0-----:R-:W2:Y:S02]  /*29350*/  LDL.64 R18, [R1+0x38] ;  /* 0x0000380001127983 */ /* 0x001ea40000100a00 */
[----:B-1----:R-:W-:-:S02]  /*29360*/  IMAD.MOV.U32 R6, RZ, RZ, R24 ;  /* 0x000000ffff067224 */ /* 0x002fc400078e0018 */
[----:B------:R-:W-:-:S05]  /*29370*/  IMAD.MOV.U32 R7, RZ, RZ, R13 ;  /* 0x000000ffff077224 */ /* 0x000fca00078e000d */
[----:B------:R0:W-:Y:S01]  /*29380*/  STL.64 [R1+0x15b0], R6 ;  /* 0x0015b00601007387 */ /* 0x0001e20000100a00 */
[----:B------:R-:W3:Y:S02]  /*29390*/  LDL.LU R24, [R1+0xf0] ;  /* 0x0000f00001187983 */ /* 0x000ee40000300800 */
[----:B------:R-:W3:Y:S02]  /*293a0*/  LDL.LU R25, [R1+0xf4] ;  /* 0x0000f40001197983 */ /* 0x000ee40000300800 */
[----:B------:R-:W4:Y:S01]  /*293b0*/  LDL.LU R26, [R1+0xf8] ;  /* 0x0000f800011a7983 */ /* 0x000f220000300800 */
[----:B------:R-:W4:Y:S04]  /*293c0*/  LDL.LU R27, [R1+0xfc] ;  /* 0x0000fc00011b7983 */ /* 0x000f280000300800 */
[----:B0-----:R-:W2:Y:S04]  /*293d0*/  LDL.64 R6, [R1+0x18] ;  /* 0x0000180001067983 */ /* 0x001ea80000100a00 */
[----:B--2---:R0:W-:Y:S01]  /*293e0*/  STL.64 [R1+0x15c8], R6 ;  /* 0x0015c80601007387 */ /* 0x0041e20000100a00 */
[----:B------:R-:W2:Y:S02]  /*293f0*/  LDL.LU R4, [R1+0x180] ;  /* 0x0001800001047983 */ /* 0x000ea40000300800 */
[----:B------:R-:W2:Y:S01]  /*29400*/  LDL.LU R5, [R1+0x184] ;  /* 0x0001840001057983 */ /* 0x000ea20000300800 */
[----:B0-----:R-:W2:Y:S01]  /*29410*/  LDL.LU R6, [R1+0x188] ;  /* 0x0001880001067983 */ /* 0x001ea20000300800 */
[----:B------:R-:W2:Y:S02]  /*29420*/  LDL.LU R7, [R1+0x18c] ;  /* 0x00018c0001077983 */ /* 0x000ea40000300800 */
[----:B----4-:R-:W-:Y:S02]  /*29430*/  STL.64 [R1+0x15a8], R26 ;  /* 0x0015a81a01007387 */ /* 0x010fe40000100a00 */
[----:B---3--:R0:W-:Y:S02]  /*29440*/  STL.64 [R1+0x15a0], R24 ;  /* 0x0015a01801007387 */ /* 0x0081e40000100a00 */
        /* <DEDUP_REMOVED lines=9> */
[----:B------:R-:W3:Y:S02]  /*294e0*/  LDL.LU R26, [R1+0x178] ;  /* 0x00017800011a7983 */ /* 0x000ee40000300800 */
[----:B------:R-:W3:Y:S01]  /*294f0*/  LDL.LU R27, [R1+0x17c] ;  /* 0x00017c00011b7983 */ /* 0x000ee20000300800 */
[----:B------:R0:W-:Y:S02]  /*29500*/  STL.64 [R1+0x1550], R14 ;  /* 0x0015500e01007387 */ /* 0x0001e40000100a00 */
[----:B0-----:R-:W-:-:S02]  /*29510*/  IMAD.MOV.U32 R14, RZ, RZ, R12 ;  /* 0x000000ffff0e7224 */ /* 0x001fc400078e000c */
[----:B------:R-:W-:-:S05]  /*29520*/  IMAD.MOV.U32 R15, RZ, RZ, R0 ;  /* 0x000000ffff0f7224 */ /* 0x000fca00078e0000 */
[----:B------:R0:W-:Y:S04]  /*29530*/  STL.64 [R1+0x1568], R14 ;  /* 0x0015680e01007387 */ /* 0x0001e80000100a00 */
[----:B0-----:R-:W4:Y:S01]  /*29540*/  LDL.64 R14, [R1+0x68] ;  /* 0x00006800010e7983 */ /* 0x001f220000100a00 */
[----:B------:R0:W-:Y:S02]  /*29550*/  STL.64 [R1+0x600], R8 ;  /* 0x0006000801007387 */ /* 0x0001e40000100a00 */
[----:B------:R1:W-:Y:S02]  /*29560*/  STL.64 [R1+0x608], R10 ;  /* 0x0006080a01007387 */ /* 0x0003e40000100a00 */
[----:B0-----:R-:W-:Y:S01]  /*29570*/  IMAD.MOV.U32 R9, RZ, RZ, R18 ;  /* 0x000000ffff097224 */ /* 0x001fe200078e0012 */
[----:B-1----:R-:W2:Y:S01]  /*29580*/  LDL.LU R11, [R1+0x15d8] ;  /* 0x0015d800010b7983 */ /* 0x002ea20000300800 */
[----:B------:R-:W-:-:S02]  /*29590*/  IMAD.MOV.U32 R8, RZ, RZ, R19 ;  /* 0x000000ffff087224 */ /* 0x000fc400078e0013 */
[----:B------:R-:W2:Y:S02]  /*295a0*/  LDL.LU.64 R18, [R1+0x15d0] ;  /* 0x0015d00001127983 */ /* 0x000ea40000300a00 */
[C---:B--2---:R-:W-:Y:S11]  /*295b0*/  HMMA.16816.F32 R4, R20.reuse, R18, R4 ;  /* 0x000000121404723c */ /* 0x044ff60000001804 */
[----:B------:R-:W-:Y:S11]  /*295c0*/  @!UPT UIADD3 URZ, URZ, URZ, URZ ;  /* 0x0000003f3f3ff290 */ /* 0x000ff6000fffe03f */
[----:B------:R-:W-:Y:S01]  /*295d0*/  @!UPT UIADD3 URZ, URZ, URZ, URZ ;  /* 0x0000003f3f3ff290 */ /* 0x000fe2000fffe03f */
[----:B------:R-:W-:Y:S01]  /*295e0*/  STL.64 [R1+0x570], R4 ;  /* 0x0005700401007387 */ /* 0x000fe20000100a00 */
[----:B------:R0:W-:Y:S03]  /*295f0*/  STL.64 [R1+0x578], R6 ;  /* 0x0005780601007387 */ /* 0x0001e60000100a00 */
[----:B0-----:R-:W3:Y:S01]  /*29600*/  LDL.LU.64 R6, [R1+0x15c8] ;  /* 0x0015c80001067983 */ /* 0x001ee20000300a00 */
[----:B------:R0:W-:Y:S02]  /*29610*/  STL.64 [R1+0x1548], R18 ;  /* 0x0015481201007387 */ /* 0x0001e40000100a00 */
        /* <DEDUP_REMOVED lines=11> */
[----:B------:R-:W-:-:S02]  /*296d0*/  IMAD.MOV.U32 R10, RZ, RZ, R6 ;  /* 0x000000ffff0a7224 */ /* 0x000fc400078e0006 */
[----:B------:R-:W-:Y:S01]  /*296e0*/  IMAD.MOV.U32 R0, RZ, RZ, R7 ;  /* 0x000000ffff007224 */ /* 0x000fe200078e0007 */
[----:B--2---:R-:W-:Y:S01]  /*296f0*/  STL.64 [R1+0x1578], R18 ;  /* 0x0015781201007387 */ /* 0x004fe20000100a00 */
[----:B------:R0:W-:Y:S03]  /*29700*/  STL.64 [R1+0x1570], R16 ;  /* 0x0015701001007387 */ /* 0x0001e60000100a00 */
        /* <DEDUP_REMOVED lines=15> */
[----:B0-----:R-:W3:Y:S01]  /*29800*/  LDL.LU.64 R6, [R1+0x1598] ;  /* 0x0015980001067983 */ /* 0x001ee20000300a00 */
[----:B------:R-:W2:Y:S01]  /*29810*/  LDL.LU.64 R4, [R1+0x1590] ;  /* 0x0015900001047983 */ /* 0x000ea20000300a00 */
[----:B---3--:R-:W-:Y:S02]  /*29820*/  HMMA.16816.F32 R20, R20, R6, R24 ;  /* 0x000000061414723c */ /* 0x008fe40000001818 */
[----:B------:R-:W3:Y:S01]  /*29830*/  LDL.LU.64 R26, [R1+0x1588] ;  /* 0x00158800011a7983 */ /* 0x000ee20000300a00 */
[----:B------:R-:W3:Y:S11]  /*29840*/  LDL.LU.64 R24, [R1+0x1580] ;  /* 0x0015800001187983 */ /* 0x000ef60000300a00 */
[----:B------:R-:W-:Y:S09]  /*29850*/  @!UPT UIADD3 URZ, URZ, URZ, URZ ;  /* 0x0000003f3f3ff290 */ /* 0x000ff2000fffe03f */
[----:B------:R-:W-:Y:S01]  /*29860*/  STL.64 [R1+0xf0], R20 ;  /* 0x0000f01401007387 */ /* 0x000fe20000100a00 */
[----:B------:R-:W-:Y:S02]  /*29870*/  STL.64 [R1+0xf8], R22 ;  /* 0x0000f81601007387 */ /* 0x000fe40000100a00 */
[----:B------:R-:W-:Y:S02]  /*29880*/  STL.64 [R1+0x1518], R6 ;  /* 0x0015180601007387 */ /* 0x000fe40000100a00 */
[----:B--2---:R0:W-:Y:S02]  /*29890*/  STL.64 [R1+0x1510], R4 ;  /* 0x0015100401007387 */ /* 0x0041e40000100a00 */
[----:B0-----:R-:W2:Y:S01]  /*298a0*/  LDL.LU R4, [R1+0x2e0] ;  /* 0x0002e00001047983 */ /* 0x001ea20000300800 */
[----:B------:R-:W2:Y:S02]  /*298b0*/  LDL.LU R5, [R1+0x2e4] ;  /* 0x0002e40001057983 */ /* 0x000ea40000300800 */
[----:B------:R-:W2:Y:S02]  /*298c0*/  LDL.LU R6, [R1+0x2e8] ;  /* 0x0002e80001067983 */ /* 0x000ea40000300800 */
[----:B------:R-:W2:Y:S02]  /*298d0*/  LDL.LU R7, [R1+0x2ec] ;  /* 0x0002ec0001077983 */ /* 0x000ea40000300800 */
[----:B------:R-:W-:-:S02]  /*298e0*/  IMAD.MOV.U32 R22, RZ, RZ, R9 ;  /* 0x000000ffff167224 */ /* 0x000fc400078e0009 */
[----:B------:R-:W-:Y:S02]  /*298f0*/  IMAD.MOV.U32 R23, RZ, RZ, R8 ;  /* 0x000000ffff177224 */ /* 0x000fe400078e0008 */
[----:B----4-:R-:W-:Y:S02]  /*29900*/  IMAD.MOV.U32 R9, RZ, RZ, R14 ;  /* 0x000000ffff097224 */ /* 0x010fe400078e000e */
[----:B------:R-:W-:Y:S01]  /*29910*/  IMAD.MOV.U32 R8, RZ, RZ, R15 ;  /* 0x000000ffff087224 */ /* 0x000fe200078e000f */
[C---:B---3--:R-:W-:Y:S11]  /*29920*/  HMMA.16816.F32 R16, R24.reuse, R14, R16 ;  /* 0x0000000e1810723c */ /* 0x048ff60000001810 */
[----:B------:R-:W-:Y:S11]  /*29930*/  @!UPT UIADD3 URZ, URZ, URZ, URZ ;  /* 0x0000003f3f3ff290 */ /* 0x000ff6000fffe03f */
[----:B------:R-:W-:Y:S01]  /*29940*/  @!UPT UIADD3 URZ, URZ, URZ, URZ ;  /* 0x0000003f3f3ff290 */ /* 0x000fe2000fffe03f */
        /* <DEDUP_REMOVED lines=12> */
[C---:B---3--:R-:W-:Y:S02]  /*29a10*/  HMMA.16816.F32 R12, R24.reuse, R14, R16 ;  /* 0x0000000e180c723c */ /* 0x048fe40000001810 */
[----:B------:R-:W3:Y:S11]  /*29a20*/  LDL.LU.64 R18, [R1+0x1548] ;  /* 0x0015480001127983 */ /* 0x000ef60000300a00 */
[----:B------:R-:W-:Y:S10]  /*29a30*/  @!UPT UIADD3 URZ, URZ, URZ, URZ ;  /* 0x0000003f3f3ff290 */ /* 0x000ff4000fffe03f */
[----:B------:R-:W-:Y:S01]  /*29a40*/  STL.64 [R1+0x710], R12 ;  /* 0x0007100c01007387 */ /* 0x000fe20000100a00 */
[----:B------:R0:W-:Y:S03]  /*29a50*/  STL.64 [R1+0x718], R14 ;  /* 0x0007180e01007387 */ /* 0x0001e60000100a00 */
[----:B0-----:R-:W4:Y:S01]  /*29a60*/  LDL.LU.64 R14, [R1+0x1540] ;  /* 0x00154000010e7983 */ /* 0x001f220000300a00 */
[----:B------:R-:W4:Y:S02]  /*29a70*/  LDL.LU.64 R12, [R1+0x1538] ;  /* 0x00153800010c7983 */ /* 0x000f240000300a00 */
[C---:B----4-:R-:W-:Y:S01]  /*29a80*/  HMMA.16816.F32 R20, R24.reuse, R22, R12 ;  /* 0x000000161814723c */ /* 0x050fe2000000180c */
[----:B------:R-:W3:Y:S01]  /*29a90*/  LDL.LU.64 R14, [R1+0x1530] ;  /* 0x00153000010e7983 */ /* 0x000ee20000300a00 */
[----:B------:R-:W3:Y:S11]  /*29aa0*/  LDL.LU.64 R12, [R1+0x1528] ;  /* 0x00152800010c7983 */ /* 0x000ef60000300a00 */
[----:B------:R-:W-:Y:S10]  /*29ab0*/  @!UPT UIADD3 URZ, URZ, URZ, URZ ;  /* 0x0000003f3f3ff290 */ /* 0x000ff4000fffe03f */
[----:B------:R-:W-:Y:S01]  /*29ac0*/  STL.64 [R1+0x700], R20 ;  /* 0x0007001401007387 */ /* 0x000fe20000100a00 */
[----:B------:R-:W-:Y:S02]  /*29ad0*/  STL.64 [R1+0x708], R22 ;  /* 0x0007081601007387 */ /* 0x000fe40000100a00 */
[----:B------:R-:W0:Y:S02]  /*29ae0*/  LDSM.16.MT88.4 R20, [R11+0x3080] ;  /* 0x003080000b14783b */ /* 0x000e240000004200 */
[----:B0-----:R-:W-:Y:S02]  /*29af0*/  STL.64 [R1+0x1508], R22 ;  /* 0x0015081601007387 */ /* 0x001fe40000100a00 */
[----:B------:R-:W-:Y:S01]  /*29b00*/  STL.64 [R1+0x1500], R20 ;  /* 0x0015001401007387 */ /* 0x000fe20000100a00 */
[----:B---3--:R-:W-:Y:S11]  /*29b10*/  HMMA.16816.F32 R12, R24, R18, R12 ;  /* 0x00000012180c723c */ /* 0x008ff6000000180c */
[----:B------:R-:W-:Y:S11]  /*29b20*/  @!UPT UIADD3 URZ, URZ, URZ, URZ ;  /* 0x0000003f3f3ff290 */ /* 0x000ff6000fffe03f */
[----:B------:R-:W-:Y:S01]  /*29b30*/  @!UPT UIADD3 URZ, URZ, URZ, URZ ;  /* 0x0000003f3f3ff290 */ /* 0x000fe2000fffe03f */
[----:B------:R-:W-:Y:S01]  /*29b40*/  STL.64 [R1+0x4f0], R12 ;  /* 0x0004f00c01007387 */ /* 0x000fe20000100a00 */
[----:B------:R0:W-:Y:S03]  /*29b50*/  STL.64 [R1+0x4f8], R14 ;  /* 0x0004f80e01007387 */ /* 0x0001e60000100a00 */
[----:B0-----:R-:W3:Y:S01]  /*29b60*/  LDL.LU R15, [R1+0x1520] ;  /* 0x00152000010f7983 */ /* 0x001ee20000300800 */
[----:B------:R-:W-:Y:S02]  /*29b70*/  IMAD.MOV.U32 R22, RZ, RZ, R10 ;  /* 0x000000ffff167224 */ /* 0x000fe400078e000a */
[----:B------:R-:W-:Y:S02]  /*29b80*/  IMAD.MOV.U32 R11, RZ, RZ, R18 ;  /* 0x000000ffff0b7224 */ /* 0x000fe400078e0012 */
[----:B------:R-:W-:Y:S02]  /*29b90*/  IMAD.MOV.U32 R10, RZ, RZ, R19 ;  /* 0x000000ffff0a7224 */ /* 0x000fe400078e0013 */
[----:B------:R-:W-:-:S02]  /*29ba0*/  IMAD.MOV.U32 R23, RZ, RZ, R0 ;  /* 0x000000ffff177224 */ /* 0x000fc400078e0000 */
[----:B------:R-:W4:Y:S05]  /*29bb0*/  LDL R0, [R1+0xf70] ;  /* 0x000f700001007983 */ /* 0x000f2a0000100800 */
[C---:B--2---:R-:W-:Y:S01]  /*29bc0*/  HMMA.16816.F32 R20, R24.reuse, R22, R4 ;  /* 0x000000161814723c */ /* 0x044fe20000001804 */
[----:B---3--:R-:W0:Y:S02]  /*29bd0*/  LDSM.16.MT88.4 R16, [R15+0x3000] ;  /* 0x003000000f10783b */ /* 0x008e240000004200 */
[----:B------:R-:W1:Y:S02]  /*29be0*/  LDSM.16.MT88.4 R12, [R15+0x3080] ;  /* 0x003080000f0c783b */ /* 0x000e640000004200 */
[----:B0-----:R0:W-:Y:S02]  /*29bf0*/  STL.64 [R1+0x1498], R18 ;  /* 0x0014981201007387 */ /* 0x0011e40000100a00 */
[----:B------:R-:W-:Y:S02]  /*29c00*/  STL.64 [R1+0x1490], R16 ;  /* 0x0014901001007387 */ /* 0x000fe40000100a00 */
[----:B0-----:R-:W2:Y:S01]  /*29c10*/  LDL.64 R18, [R1+0x8] ;  /* 0x0000080001127983 */ /* 0x001ea20000100a00 */
[----:B------:R-:W3:Y:S02]  /*29c20*/  LDL.LU.64 R6, [R1+0x1518] ;  /* 0x0015180001067983 */ /* 0x000ee40000300a00 */
[----:B------:R-:W2:Y:S11]  /*29c30*/  LDL.LU.64 R4, [R1+0x1510] ;  /* 0x0015100001047983 */ /* 0x000eb60000300a00 */
[----:B------:R0:W-:Y:S01]  /*29c40*/  STL.64 [R1+0x4e0], R20 ;  /* 0x0004e01401007387 */ /* 0x0001e20000100a00 */
[----:B------:R1:W-:Y:S04]  /*29c50*/  STL.64 [R1+0x4e8], R22 ;  /* 0x0004e81601007387 */ /* 0x0003e80000100a00 */
[----:B0-----:R-:W3:Y:S01]  /*29c60*/  LDL.LU R20, [R1+0x3f0] ;  /* 0x0003f00001147983 */ /* 0x001ee20000300800 */
[----:B------:R-:W3:Y:S02]  /*29c70*/  LDL.LU R21, [R1+0x3f4] ;  /* 0x0003f40001157983 */ /* 0x000ee40000300800 */
[----:B-1----:R-:W3:Y:S02]  /*29c80*/  LDL.LU R22, [R1+0x3f8] ;  /* 0x0003f80001167983 */ /* 0x002ee40000300800 */
[----:B------:R-:W3:Y:S01]  /*29c90*/  LDL.LU R23, [R1+0x3fc] ;  /* 0x0003fc0001177983 */ /* 0x000ee20000300800 */
[----:B------:R0:W-:Y:S01]  /*29ca0*/  STL.64 [R1+0x1420], R14 ;  /* 0x0014200e01007387 */ /* 0x0001e20000100a00 */
[----:B------:R1:W-:Y:S03]  /*29cb0*/  STL.64 [R1+0x1418], R12 ;  /* 0x0014180c01007387 */ /* 0x0003e60000100a00 */
[----:B0-----:R-:W2:Y:S04]  /*29cc0*/  LDL.64 R14, [R1+0x18] ;  /* 0x00001800010e7983 */ /* 0x001ea80000100a00 */
[----:B--2---:R0:W-:Y:S01]  /*29cd0*/  STL.64 [R1+0x14d8], R14 ;  /* 0x0014d80e01007387 */ /* 0x0041e20000100a00 */
[----:B-1----:R-:W2:Y:S02]  /*29ce0*/  LDL.LU R12, [R1+0x400] ;  /* 0x00040000010c7983 */ /* 0x002ea40000300800 */
[----:B------:R-:W2:Y:S01]  /*29cf0*/  LDL.LU R13, [R1+0x404] ;  /* 0x00040400010d7983 */ /* 0x000ea20000300800 */
[----:B0-----:R-:W2:Y:S01]  /*29d00*/  LDL.LU R14, [R1+0x408] ;  /* 0x00040800010e7983 */ /* 0x001ea20000300800 */
[----:B------:R-:W2:Y:S02]  /*29d10*/  LDL.LU R15, [R1+0x40c] ;  /* 0x00040c00010f7983 */ /* 0x000ea40000300800 */
[----:B------:R-:W-:Y:S01]  /*29d20*/  STL.64 [R1+0x14a0], R18 ;  /* 0x0014a01201007387 */ /* 0x000fe20000100a00 */
[----:B--2---:R-:W-:Y:S11]  /*29d30*/  HMMA.16816.F32 R12, R24, R18, R12 ;  /* 0x00000012180c723c */ /* 0x004ff6000000180c */
[----:B------:R-:W-:Y:S11]  /*29d40*/  @!UPT UIADD3 URZ, URZ, URZ, URZ ;  /* 0x0000003f3f3ff290 */ /* 0x000ff6000fffe03f */
[----:B------:R-:W-:Y:S01]  /*29d50*/  @!UPT UIADD3 URZ, URZ, URZ, URZ ;  /* 0x0000003f3f3ff290 */ /* 0x000fe2000fffe03f */
[----:B------:R0:W-:Y:S01]  /*29d60*/  STL.64 [R1+0x400], R12 ;  /* 0x0004000c01007387 */ /* 0x0001e20000100a00 */
[----:B------:R1:W-:Y:S03]  /*29d70*/  STL.64 [R1+0x408], R14 ;  /* 0x0004080e01007387 */ /* 0x0003e60000100a00 */
[----:B0-----:R-:W2:Y:S01]  /*29d80*/  LDL.LU R12, [R1+0x450] ;  /* 0x00045000010c7983 */ /* 0x001ea20000300800 */
[----:B------:R-:W2:Y:S02]  /*29d90*/  LDL.LU R13, [R1+0x454] ;  /* 0x00045400010d7983 */ /* 0x000ea40000300800 */
[----:B-1----:R-:W2:Y:S02]  /*29da0*/  LDL.LU R14, [R1+0x458] ;  /* 0x00045800010e7983 */ /* 0x002ea40000300800 */
[----:B------:R-:W2:Y:S02]  /*29db0*/  LDL.LU R15, [R1+0x45c] ;  /* 0x00045c00010f7983 */ /* 0x000ea40000300800 */
[----:B------:R-:W-:-:S02]  /*29dc0*/  IMAD.MOV.U32 R18, RZ, RZ, R11 ;  /* 0x000000ffff127224 */ /* 0x000fc400078e000b */
[----:B------:R-:W-:Y:S01]  /*29dd0*/  IMAD.MOV.U32 R19, RZ, RZ, R10 ;  /* 0x000000ffff137224 */ /* 0x000fe200078e000a */
[----:B--2---:R0:W-:Y:S01]  /*29de0*/  STL.64 [R1+0x14e8], R14 ;  /* 0x0014e80e01007387 */ /* 0x0041e20000100a00 */
[----:B------:R-:W-:Y:S03]  /*29df0*/  STL.64 [R1+0x14e0], R12 ;  /* 0x0014e00c01007387 */ /* 0x000fe60000100a00 */
[----:B0-----:R-:W2:Y:S04]  /*29e00*/  LDL.64 R14, [R1+0x58] ;  /* 0x00005800010e7983 */ /* 0x001ea80000100a00 */
[----:B--2---:R-:W-:Y:S01]  /*29e10*/  STL.64 [R1+0x14f0], R14 ;  /* 0x0014f00e01007387 */ /* 0x004fe20000100a00 */
[----:B------:R0:W-:Y:S03]  /*29e20*/  STL.64 [R1+0x14b8], R18 ;  /* 0x0014b81201007387 */ /* 0x0001e60000100a00 */
[----:B0-----:R-:W2:Y:S01]  /*29e30*/  LDL.LU.64 R18, [R1+0x38] ;  /* 0x0000380001127983 */ /* 0x001ea20000300a00 */
[----:B------:R-:W-:-:S02]  /*29e40*/  IMAD.MOV.U32 R14, RZ, RZ, R9 ;  /* 0x000000ffff0e7224 */ /* 0x000fc400078e0009 */
[----:B------:R-:W-:Y:S02]  /*29e50*/  IMAD.MOV.U32 R15, RZ, RZ, R8 ;  /* 0x000000ffff0f7224 */ /* 0x000fe400078e0008 */
[----:B----4-:R-:W0:Y:S01]  /*29e60*/  LDSM.16.MT88.4 R8, [R0+0x3000] ;  /* 0x003000000008783b */ /* 0x010e220000004200 */
[----:B---3--:R-:W-:Y:S03]  /*29e70*/  HMMA.16816.F32 R24, R24, R6, R20 ;  /* 0x000000061818723c */ /* 0x008fe60000001814 */
[----:B--2---:R1:W-:Y:S04]  /*29e80*/  STL.64 [R1+0x14d0], R18 ;  /* 0x0014d01201007387 */ /* 0x0043e80000100a00 */
[----:B-1----:R-:W2:Y:S04]  /*29e90*/  LDL.64 R18, [R1+0x48] ;  /* 0x0000480001127983 */ /* 0x002ea80000100a00 */
[----:B--2---:R1:W-:Y:S01]  /*29ea0*/  STL.64 [R1+0x14f8], R18 ;  /* 0x0014f81201007387 */ /* 0x0043e20000100a00 */
[----:B------:R-:W2:Y:S02]  /*29eb0*/  LDL.LU R16, [R1+0x470] ;  /* 0x0004700001107983 */ /* 0x000ea40000300800 */
[----:B------:R-:W2:Y:S01]  /*29ec0*/  LDL.LU R17, [R1+0x474] ;  /* 0x0004740001117983 */ /* 0x000ea20000300800 */
[----:B-1----:R-:W2:Y:S01]  /*29ed0*/  LDL.LU R18, [R1+0x478] ;  /* 0x0004780001127983 */ /* 0x002ea20000300800 */
[----:B------:R-:W2:Y:S02]  /*29ee0*/  LDL.LU R19, [R1+0x47c] ;  /* 0x00047c0001137983 */ /* 0x000ea40000300800 */
[----:B0-----:R-:W-:Y:S02]  /*29ef0*/  STL.64 [R1+0x1388], R10 ;  /* 0x0013880a01007387 */ /* 0x001fe40000100a00 */
[----:B------:R0:W-:Y:S02]  /*29f00*/  STL.64 [R1+0x1380], R8 ;  /* 0x0013800801007387 */ /* 0x0001e40000100a00 */
[----:B0-----:R-:W3:Y:S01]  /*29f10*/  LDL.LU R8, [R1+0x460] ;  /* 0x0004600001087983 */ /* 0x001ee20000300800 */
[----:B------:R-:W3:Y:S02]  /*29f20*/  LDL.LU R9, [R1+0x464] ;  /* 0x0004640001097983 */ /* 0x000ee40000300800 */
[----:B------:R-:W3:Y:S02]  /*29f30*/  LDL.LU R10, [R1+0x468] ;  /* 0x00046800010a7983 */ /* 0x000ee40000300800 */
[----:B------:R-:W3:Y:S01]  /*29f40*/  LDL.LU R11, [R1+0x46c] ;  /* 0x00046c00010b7983 */ /* 0x000ee20000300800 */
[----:B------:R-:W2:Y:S01]  /*29f50*/  LDL.LU.64 R22, [R1+0x1508] ;  /* 0x0015080001167983 */ /* 0x000ea20000300a00 */
[----:B------:R-:W2:Y:S02]  /*29f60*/  LDL.LU.64 R20, [R1+0x1500] ;  /* 0x0015000001147983 */ /* 0x000ea40000300a00 */
[----:B------:R-:W-:Y:S02]  /*29f70*/  STL.64 [R1+0x14b0], R6 ;  /* 0x0014b00601007387 */ /* 0x000fe40000100a00 */
[----:B------:R0:W-:Y:S01]  /*29f80*/  STL.64 [R1+0x14a8], R4 ;  /* 0x0014a80401007387 */ /* 0x0001e20000100a00 */
[----:B------:R-:W-:Y:S01]  /*29f90*/  STL.64 [R1+0x360], R24 ;  /* 0x0003601801007387 */ /* 0x000fe20000100a00 */
[----:B------:R-:W-:Y:S02]  /*29fa0*/  STL.64 [R1+0x368], R26 ;  /* 0x0003681a01007387 */ /* 0x000fe40000100a00 */
[----:B------:R-:W1:Y:S01]  /*29fb0*/  LDSM.16.MT88.4 R24, [R0+0x3080] ;  /* 0x003080000018783b */ /* 0x000e620000004200 */
[----:B0-----:R-:W4:Y:S03]  /*29fc0*/  LDL.LU R4, [R1+0x430] ;  /* 0x0004300001047983 */ /* 0x001f260000300800 */
[----:B------:R-:W4:Y:S02]  /*29fd0*/  LDL.LU R5, [R1+0x434] ;  /* 0x0004340001057983 */ /* 0x000f240000300800 */
[----:B------:R-:W3:Y:S02]  /*29fe0*/  LDL.LU R6, [R1+0x438] ;  /* 0x0004380001067983 */ /* 0x000ee40000300800 */
[----:B------:R-:W3:Y:S01]  /*29ff0*/  LDL.LU R7, [R1+0x43c] ;  /* 0x00043c0001077983 */ /* 0x000ee20000300800 */
[C---:B--2---:R-:W-:Y:S01]  /*2a000*/  HMMA.16816.F32 R12, R20.reuse, R14, R16 ;  /* 0x0000000e140c723c */ /* 0x044fe20000001810 */
[----:B---3--:R-:W-:Y:S01]  /*2a010*/  STL.64 [R1+0x14c8], R6 ;  /* 0x0014c80601007387 */ /* 0x008fe20000100a00 */
[----:B----4-:R0:W-:Y:S03]  /*2a020*/  STL.64 [R1+0x14c0], R4 ;  /* 0x0014c00401007387 */ /* 0x0101e60000100a00 */
[----:B0-----:R-:W2:Y:S01]  /*2a030*/  LDL.LU R4, [R1+0x440] ;  /* 0x0004400001047983 */ /* 0x001ea20000300800 */
[----:B------:R-:W2:Y:S02]  /*2a040*/  LDL.LU R5, [R1+0x444] ;  /* 0x0004440001057983 */ /* 0x000ea40000300800 */
[----:B------:R-:W2:Y:S02]  /*2a050*/  LDL.LU R6, [R1+0x448] ;  /* 0x0004480001067983 */ /* 0x000ea40000300800 */
[----:B------:R-:W2:Y:S01]  /*2a060*/  LDL.LU R7, [R1+0x44c] ;  /* 0x00044c0001077983 */ /* 0x000ea20000300800 */
[----:B-1----:R-:W-:Y:S01]  /*2a070*/  STL.64 [R1+0x1310], R26 ;  /* 0x0013101a01007387 */ /* 0x002fe20000100a00 */
[----:B------:R0:W-:Y:S03]  /*2a080*/  STL.64 [R1+0x1308], R24 ;  /* 0x0013081801007387 */ /* 0x0001e60000100a00 */
[----:B0-----:R-:W3:Y:S01]  /*2a090*/  LDL.LU R24, [R1+0x420] ;  /* 0x0004200001187983 */ /* 0x001ee20000300800 */
[----:B------:R-:W3:Y:S02]  /*2a0a0*/  LDL.LU R25, [R1+0x424] ;  /* 0x0004240001197983 */ /* 0x000ee40000300800 */
[----:B------:R-:W3:Y:S02]  /*2a0b0*/  LDL.LU R26, [R1+0x428] ;  /* 0x00042800011a7983 */ /* 0x000ee40000300800 */
[----:B------:R-:W3:Y:S01]  /*2a0c0*/  LDL.LU R27, [R1+0x42c] ;  /* 0x00042c00011b7983 */ /* 0x000ee20000300800 */
[----:B------:R-:W4:Y:S02]  /*2a0d0*/  LDL.LU.64 R18, [R1+0x14f8] ;  /* 0x0014f80001127983 */ /* 0x000f240000300a00 */
[----:B------:R-:W-:Y:S02]  /*2a0e0*/  STL.64 [R1+0x5f0], R12 ;  /* 0x0005f00c01007387 */ /* 0x000fe40000100a00 */
[----:B------:R0:W-:Y:S02]  /*2a0f0*/  STL.64 [R1+0x5f8], R14 ;  /* 0x0005f80e01007387 */ /* 0x0001e40000100a00 */
[----:B0-----:R-:W2:Y:S02]  /*2a100*/  LDL.LU.64 R14, [R1+0x14f0] ;  /* 0x0014f000010e7983 */ /* 0x001ea40000300a00 */
[C---:B--2---:R-:W-:Y:S11]  /*2a110*/  HMMA.16816.F32 R8, R20.reuse, R14, R8 ;  /* 0x0000000e1408723c */ /* 0x044ff60000001808 */
[----:B------:R-:W-:Y:S11]  /*2a120*/  @!UPT UIADD3 URZ, URZ, URZ, URZ ;  /* 0x0000003f3f3ff290 */ /* 0x000ff6000fffe03f */
[----:B------:R-:W-:Y:S01]  /*2a130*/  @!UPT UIADD3 URZ, URZ, URZ, URZ ;  /* 0x0000003f3f3ff290 */ /* 0x000fe2000fffe03f */
[----:B------:R-:W-:Y:S01]  /*2a140*/  STL.64 [R1+0x5e0], R8 ;  /* 0x0005e00801007387 */ /* 0x000fe20000100a00 */
[----:B------:R0:W-:Y:S02]  /*2a150*/  STL.64 [R1+0x5e8], R10 ;  /* 0x0005e80a01007387 */ /* 0x0001e40000100a00 */
[----:B0-----:R-:W-:Y:S02]  /*2a160*/  IMAD.MOV.U32 R11, RZ, RZ, R14 ;  /* 0x000000ffff0b7224 */ /* 0x001fe400078e000e */
[----:B------:R-:W-:Y:S02]  /*2a170*/  IMAD.MOV.U32 R10, RZ, RZ, R15 ;  /* 0x000000ffff0a7224 */ /* 0x000fe400078e000f */
[----:B------:R-:W2:Y:S01]  /*2a180*/  LDL.LU.64 R14, [R1+0x14e8] ;  /* 0x0014e800010e7983 */ /* 0x000ea20000300a00 */
[----:B------:R-:W2:Y:S02]  /*2a190*/  LDL.LU.64 R12, [R1+0x14e0] ;  /* 0x0014e000010c7983 */ /* 0x000ea40000300a00 */
[----:B----4-:R-:W-:Y:S01]  /*2a1a0*/  IMAD.MOV.U32 R0, RZ, RZ, R19 ;  /* 0x000000ffff007224 */ /* 0x010fe200078e0013 */
[C---:B--2---:R-:W-:Y:S11]  /*2a1b0*/  HMMA.16816.F32 R12, R20.reuse, R18, R12 ;  /* 0x00000012140c723c */ /* 0x044ff6000000180c */
[----:B------:R-:W-:Y:S11]  /*2a1c0*/  @!UPT UIADD3 URZ, URZ, URZ, URZ ;  /* 0x0000003f3f3ff290 */ /* 0x000ff6000fffe03f */
[----:B------:R-:W-:Y:S01]  /*2a1d0*/  @!UPT UIADD3 URZ, URZ, URZ, URZ ;  /* 0x0000003f3f3ff290 */ /* 0x000fe2000fffe03f */
[----:B------:R0:W-:Y:S01]  /*2a1e0*/  STL.64 [R1+0x5d0], R12 ;  /* 0x0005d00c01007387 */ /* 0x0001e20000100a00 */
[----:B------:R1:W-:Y:S02]  /*2a1f0*/  STL.64 [R1+0x5d8], R14 ;  /* 0x0005d80e01007387 */ /* 0x0003e40000100a00 */
[----:B0-----:R-:W-:Y:S01]  /*2a200*/  IMAD.MOV.U32 R12, RZ, RZ, R18 ;  /* 0x000000ffff0c7224 */ /* 0x001fe200078e0012 */
[----:B-1----:R-:W3:Y:S01]  /*2a210*/  LDL.LU.64 R14, [R1+0x14d8] ;  /* 0x0014d800010e7983 */ /* 0x002ee20000300a00 */
[----:B------:R-:W2:Y:S02]  /*2a220*/  LDL.LU.64 R18, [R1+0x14d0] ;  /* 0x0014d00001127983 */ /* 0x000ea40000300a00 */
        /* <DEDUP_REMOVED lines=9> */
[C---:B---3--:R-:W-:Y:S08]  /*2a2c0*/  HMMA.16816.F32 R24, R20.reuse, R14, R24 ;  /* 0x0000000e1418723c */ /* 0x048ff00000001818 */
[----:B--2---:R-:W-:Y:S01]  /*2a2d0*/  HMMA.16816.F32 R16, R20, R18, R4 ;  /* 0x000000121410723c */ /* 0x004fe20000001804 */
[----:B------:R-:W2:Y:S01]  /*2a2e0*/  LDL.LU.64 R6, [R1+0x14b0] ;  /* 0x0014b00001067983 */ /* 0x000ea20000300a00 */
[----:B------:R-:W3:Y:S11]  /*2a2f0*/  LDL.LU.64 R4, [R1+0x14a8] ;  /* 0x0014a80001047983 */ /* 0x000ef60000300a00 */
[----:B------:R-:W-:Y:S10]  /*2a300*/  @!UPT UIADD3 URZ, URZ, URZ, URZ ;  /* 0x0000003f3f3ff290 */ /* 0x000ff4000fffe03f */
[----:B------:R-:W-:Y:S01]  /*2a310*/  STL.64 [R1+0x350], R16 ;  /* 0x0003501001007387 */ /* 0x000fe20000100a00 */
[----:B------:R0:W-:Y:S03]  /*2a320*/  STL.64 [R1+0x358], R18 ;  /* 0x0003581201007387 */ /* 0x0001e60000100a00 */
[----:B0-----:R-:W4:Y:S01]  /*2a330*/  LDL.LU.64 R18, [R1+0x14a0] ;  /* 0x0014a00001127983 */ /* 0x001f220000300a00 */
[----:B------:R0:W-:Y:S02]  /*2a340*/  STL.64 [R1+0x340], R24 ;  /* 0x0003401801007387 */ /* 0x0001e40000100a00 */
[----:B------:R1:W-:Y:S01]  /*2a350*/  STL.64 [R1+0x348], R26 ;  /* 0x0003481a01007387 */ /* 0x0003e20000100a00 */
[----:B0-----:R-:W2:Y:S01]  /*2a360*/  LDL.LU R24, [R1+0x3b0] ;  /* 0x0003b00001187983 */ /* 0x001ea20000300800 */
[----:B------:R-:W2:Y:S02]  /*2a370*/  LDL.LU R25, [R1+0x3b4] ;  /* 0x0003b40001197983 */ /* 0x000ea40000300800 */
[----:B-1----:R-:W2:Y:S02]  /*2a380*/  LDL.LU R26, [R1+0x3b8] ;  /* 0x0003b800011a7983 */ /* 0x002ea40000300800 */
[----:B------:R-:W2:Y:S02]  /*2a390*/  LDL.LU R27, [R1+0x3bc] ;  /* 0x0003bc00011b7983 */ /* 0x000ea40000300800 */
[----:B--2---:R0:W-:Y:S01]  /*2a3a0*/  STL.64 [R1+0x1458], R26 ;  /* 0x0014581a01007387 */ /* 0x0041e20000100a00 */
        /* <DEDUP_REMOVED lines=8> */
[----:B------:R0:W-:Y:S02]  /*2a430*/  STL.64 [R1+0x1438], R14 ;  /* 0x0014380e01007387 */ /* 0x0001e40000100a00 */
[----:B------:R-:W3:Y:S01]  /*2a440*/  LDL.LU R12, [R1+0x370] ;  /* 0x00037000010c7983 */ /* 0x000ee20000300800 */
[----:B------:R-:W3:Y:S04]  /*2a450*/  LDL.LU R13, [R1+0x374] ;  /* 0x00037400010d7983 */ /* 0x000ee80000300800 */
[----:B0-----:R-:W3:Y:S01]  /*2a460*/  LDL.LU R14, [R1+0x378] ;  /* 0x00037800010e7983 */ /* 0x001ee20000300800 */
[----:B------:R-:W3:Y:S02]  /*2a470*/  LDL.LU R15, [R1+0x37c] ;  /* 0x00037c00010f7983 */ /* 0x000ee40000300800 */
[----:B----4-:R-:W-:Y:S01]  /*2a480*/  IMAD.MOV.U32 R0, RZ, RZ, R19 ;  /* 0x000000ffff007224 */ /* 0x010fe200078e0013 */
[C---:B--2---:R-:W-:Y:S08]  /*2a490*/  HMMA.16816.F32 R24, R20.reuse, R18, R24 ;  /* 0x000000121418723c */ /* 0x044ff00000001818 */
[----:B---3--:R-:W-:Y:S11]  /*2a4a0*/  HMMA.16816.F32 R12, R20, R6, R12 ;  /* 0x00000006140c723c */ /* 0x008ff6000000180c */
[----:B------:R-:W-:Y:S04]  /*2a4b0*/  @!UPT UIADD3 URZ, URZ, URZ, URZ ;  /* 0x0000003f3f3ff290 */ /* 0x000fe8000fffe03f */
[----:B------:R0:W-:Y:S01]  /*2a4c0*/  STL.64 [R1+0x250], R24 ;  /* 0x0002501801007387 */ /* 0x0001e20000100a00 */
[----:B------:R1:W-:Y:S02]  /*2a4d0*/  STL.64 [R1+0x258], R26 ;  /* 0x0002581a01007387 */ /* 0x0003e40000100a00 */
[----:B------:R-:W-:Y:S02]  /*2a4e0*/  IMAD.MOV.U32 R22, RZ, RZ, R9 ;  /* 0x000000ffff167224 */ /* 0x000fe400078e0009 */
[----:B------:R-:W-:Y:S02]  /*2a4f0*/  IMAD.MOV.U32 R23, RZ, RZ, R8 ;  /* 0x000000ffff177224 */ /* 0x000fe400078e0008 */
[----:B0-----:R-:W-:Y:S02]  /*2a500*/  IMAD.MOV.U32 R24, RZ, RZ, R18 ;  /* 0x000000ffff187224 */ /* 0x001fe400078e0012 */
[----:B-1----:R-:W-:Y:S02]  /*2a510*/  IMAD.MOV.U32 R26, RZ, RZ, R11 ;  /* 0x000000ffff1a7224 */ /* 0x002fe400078e000b */
[----:B------:R-:W-:Y:S01]  /*2a520*/  IMAD.MOV.U32 R27, RZ, RZ, R10 ;  /* 0x000000ffff1b7224 */ /* 0x000fe200078e000a */
[----:B------:R-:W2:Y:S01]  /*2a530*/  LDL.LU.64 R18, [R1+0x1498] ;  /* 0x0014980001127983 */ /* 0x000ea20000300a00 */
[----:B------:R-:W2:Y:S02]  /*2a540*/  LDL.LU.64 R16, [R1+0x1490] ;  /* 0x0014900001107983 */ /* 0x000ea40000300a00 */
[----:B------:R-:W-:Y:S02]  /*2a550*/  STL.64 [R1+0x1a0], R12 ;  /* 0x0001a00c01007387 */ /* 0x000fe40000100a00 */
[----:B------:R-:W-:Y:S01]  /*2a560*/  STL.64 [R1+0x1a8], R14 ;  /* 0x0001a80e01007387 */ /* 0x000fe20000100a00 */
[----:B------:R-:W-:Y:S01]  /*2a570*/  STL.64 [R1+0x1480], R26 ;  /* 0x0014801a01007387 */ /* 0x000fe20000100a00 */
[----:B------:R-:W-:Y:S02]  /*2a580*/  STL.64 [R1+0x1430], R6 ;  /* 0x0014300601007387 */ /* 0x000fe40000100a00 */
[----:B------:R-:W-:Y:S02]  /*2a590*/  STL.64 [R1+0x1428], R4 ;  /* 0x0014280401007387 */ /* 0x000fe40000100a00 */
[----:B------:R0:W-:Y:S01]  /*2a5a0*/  STL.64 [R1+0x1488], R22 ;  /* 0x0014881601007387 */ /* 0x0001e20000100a00 */
[----:B------:R-:W2:Y:S01]  /*2a5b0*/  LDL.LU R20, [R1+0x3e0] ;  /* 0x0003e00001147983 */ /* 0x000ea20000300800 */
[----:B------:R-:W2:Y:S03]  /*2a5c0*/  LDL.LU R21, [R1+0x3e4] ;  /* 0x0003e40001157983 */ /* 0x000ea60000300800 */
[----:B0-----:R-:W2:Y:S01]  /*2a5d0*/  LDL.LU R22, [R1+0x3e8] ;  /* 0x0003e80001167983 */ /* 0x001ea20000300800 */
[----:B------:R-:W2:Y:S02]  /*2a5e0*/  LDL.LU R23, [R1+0x3ec] ;  /* 0x0003ec0001177983 */ /* 0x000ea40000300800 */
[----:B------:R-:W3:Y:S02]  /*2a5f0*/  LDL.64 R14, [R1+0x28] ;  /* 0x00002800010e7983 */ /* 0x000ee40000100a00 */
[----:B------:R-:W2:Y:S01]  /*2a600*/  LDL.64 R26, [R1+0x68] ;  /* 0x00006800011a7983 */ /* 0x000ea20000100a00 */
[----:B---3--:R0:W-:Y:S01]  /*2a610*/  STL.64 [R1+0x1460], R14 ;  /* 0x0014600e01007387 */ /* 0x0081e20000100a00 */
[----:B------:R-:W3:Y:S02]  /*2a620*/  LDL.LU R12, [R1+0x3c0] ;  /* 0x0003c000010c7983 */ /* 0x000ee40000300800 */
[----:B------:R-:W3:Y:S01]  /*2a630*/  LDL.LU R13, [R1+0x3c4] ;  /* 0x0003c400010d7983 */ /* 0x000ee20000300800 */
[----:B0-----:R-:W4:Y:S01]  /*2a640*/  LDL.LU R14, [R1+0x3c8] ;  /* 0x0003c800010e7983 */ /* 0x001f220000300800 */
[----:B------:R-:W4:Y:S03]  /*2a650*/  LDL.LU R15, [R1+0x3cc] ;  /* 0x0003cc00010f7983 */ /* 0x000f260000300800 */
[----:B----4-:R-:W-:Y:S01]  /*2a660*/  STL.64 [R1+0x1478], R14 ;  /* 0x0014780e01007387 */ /* 0x010fe20000100a00 */
[----:B---3--:R0:W-:Y:S03]  /*2a670*/  STL.64 [R1+0x1470], R12 ;  /* 0x0014700c01007387 */ /* 0x0081e60000100a00 */
[----:B0-----:R-:W3:Y:S01]  /*2a680*/  LDL.LU R12, [R1+0x3d0] ;  /* 0x0003d000010c7983 */ /* 0x001ee20000300800 */
[----:B------:R-:W3:Y:S02]  /*2a690*/  LDL.LU R13, [R1+0x3d4] ;  /* 0x0003d400010d7983 */ /* 0x000ee40000300800 */
[----:B------:R-:W3:Y:S02]  /*2a6a0*/  LDL.LU R14, [R1+0x3d8] ;  /* 0x0003d800010e7983 */ /* 0x000ee40000300800 */
[----:B------:R-:W3:Y:S01]  /*2a6b0*/  LDL.LU R15, [R1+0x3dc] ;  /* 0x0003dc00010f7983 */ /* 0x000ee20000300800 */
[----:B------:R-:W4:Y:S01]  /*2a6c0*/  LDL.LU R4, [R1+0x390] ;  /* 0x0003900001047983 */ /* 0x000f220000300800 */
[----:B------:R-:W4:Y:S02]  /*2a6d0*/  LDL.LU R5, [R1+0x394] ;  /* 0x0003940001057983 */ /* 0x000f240000300800 */
[----:B------:R-:W3:Y:S02]  /*2a6e0*/  LDL.LU R6, [R1+0x398] ;  /* 0x0003980001067983 */ /* 0x000ee40000300800 */
[----:B------:R-:W3:Y:S01]  /*2a6f0*/  LDL.LU R7, [R1+0x39c] ;  /* 0x00039c0001077983 */ /* 0x000ee20000300800 */
[----:B--2---:R-:W-:Y:S01]  /*2a700*/  HMMA.16816.F32 R20, R16, R26, R20 ;  /* 0x0000001a1014723c */ /* 0x004fe20000001814 */
[----:B---3--:R-:W-:Y:S01]  /*2a710*/  STL.64 [R1+0x1448], R6 ;  /* 0x0014480601007387 */ /* 0x008fe20000100a00 */
[----:B----4-:R0:W-:Y:S03]  /*2a720*/  STL.64 [R1+0x1440], R4 ;  /* 0x0014400401007387 */ /* 0x0101e60000100a00 */
[----:B0-----:R-:W2:Y:S01]  /*2a730*/  LDL.LU R4, [R1+0x3a0] ;  /* 0x0003a00001047983 */ /* 0x001ea20000300800 */
[----:B------:R-:W2:Y:S02]  /*2a740*/  LDL.LU R5, [R1+0x3a4] ;  /* 0x0003a40001057983 */ /* 0x000ea40000300800 */
[----:B------:R-:W2:Y:S02]  /*2a750*/  LDL.LU R6, [R1+0x3a8] ;  /* 0x0003a80001067983 */ /* 0x000ea40000300800 */
[----:B------:R-:W2:Y:S01]  /*2a760*/  LDL.LU R7, [R1+0x3ac] ;  /* 0x0003ac0001077983 */ /* 0x000ea20000300800 */
[----:B------:R-:W3:Y:S01]  /*2a770*/  LDL.LU R8, [R1+0x150] ;  /* 0x0001500001087983 */ /* 0x000ee20000300800 */
[----:B------:R-:W3:Y:S02]  /*2a780*/  LDL.LU R9, [R1+0x154] ;  /* 0x0001540001097983 */ /* 0x000ee40000300800 */
[----:B------:R-:W4:Y:S02]  /*2a790*/  LDL.LU R10, [R1+0x158] ;  /* 0x00015800010a7983 */ /* 0x000f240000300800 */
[----:B------:R-:W4:Y:S02]  /*2a7a0*/  LDL.LU R11, [R1+0x15c] ;  /* 0x00015c00010b7983 */ /* 0x000f240000300800 */
[----:B----4-:R-:W-:Y:S01]  /*2a7b0*/  STL.64 [R1+0x1398], R10 ;  /* 0x0013980a01007387 */ /* 0x010fe20000100a00 */
[----:B---3--:R0:W-:Y:S04]  /*2a7c0*/  STL.64 [R1+0x1390], R8 ;  /* 0x0013900801007387 */ /* 0x0081e80000100a00 */
[----:B------:R1:W-:Y:S02]  /*2a7d0*/  STL.64 [R1+0x6a0], R20 ;  /* 0x0006a01401007387 */ /* 0x0003e40000100a00 */
[----:B------:R3:W-:Y:S02]  /*2a7e0*/  STL.64 [R1+0x6a8], R22 ;  /* 0x0006a81601007387 */ /* 0x0007e40000100a00 */
[----:B0-----:R-:W-:-:S02]  /*2a7f0*/  IMAD.MOV.U32 R9, RZ, RZ, R27 ;  /* 0x000000ffff097224 */ /* 0x001fc400078e001b */
[----:B-1----:R-:W-:Y:S01]  /*2a800*/  IMAD.MOV.U32 R20, RZ, RZ, R26 ;  /* 0x000000ffff147224 */ /* 0x002fe200078e001a */
[----:B---3--:R-:W3:Y:S01]  /*2a810*/  LDL.LU.64 R22, [R1+0x1488] ;  /* 0x0014880001167983 */ /* 0x008ee20000300a00 */
[----:B------:R-:W4:Y:S02]  /*2a820*/  LDL.LU.64 R26, [R1+0x1480] ;  /* 0x00148000011a7983 */ /* 0x000f240000300a00 */
[----:B------:R-:W-:Y:S02]  /*2a830*/  IMAD.MOV.U32 R10, RZ, RZ, R24 ;  /* 0x000000ffff0a7224 */ /* 0x000fe400078e0018 */
[C---:B----4-:R-:W-:Y:S01]  /*2a840*/  HMMA.16816.F32 R24, R16.reuse, R26, R12 ;  /* 0x0000001a1018723c */ /* 0x050fe2000000180c */
[----:B------:R-:W4:Y:S01]  /*2a850*/  LDL.LU.64 R14, [R1+0x1478] ;  /* 0x00147800010e7983 */ /* 0x000f220000300a00 */
[----:B------:R-:W4:Y:S11]  /*2a860*/  LDL.LU.64 R12, [R1+0x1470] ;  /* 0x00147000010c7983 */ /* 0x000f360000300a00 */
[----:B------:R-:W-:Y:S10]  /*2a870*/  @!UPT UIADD3 URZ, URZ, URZ, URZ ;  /* 0x0000003f3f3ff290 */ /* 0x000ff4000fffe03f */
[----:B------:R-:W-:Y:S01]  /*2a880*/  STL.64 [R1+0x660], R24 ;  /* 0x0006601801007387 */ /* 0x000fe20000100a00 */
[----:B------:R0:W-:Y:S03]  /*2a890*/  STL.64 [R1+0x668], R26 ;  /* 0x0006681a01007387 */ /* 0x0001e60000100a00 */
[----:B0-----:R-:W4:Y:S02]  /*2a8a0*/  LDL.LU.64 R26, [R1+0x1468] ;  /* 0x00146800011a7983 */ /* 0x001f240000300a00 */
[C---:B----4-:R-:W-:Y:S02]  /*2a8b0*/  HMMA.16816.F32 R24, R16.reuse, R26, R12 ;  /* 0x0000001a1018723c */ /* 0x050fe4000000180c */
[----:B------:R-:W2:Y:S11]  /*2a8c0*/  LDL.LU.64 R14, [R1+0x1460] ;  /* 0x00146000010e7983 */ /* 0x000eb60000300a00 */
[----:B------:R-:W-:Y:S10]  /*2a8d0*/  @!UPT UIADD3 URZ, URZ, URZ, URZ ;  /* 0x0000003f3f3ff290 */ /* 0x000ff4000fffe03f */
[----:B------:R-:W-:Y:S01]  /*2a8e0*/  STL.64 [R1+0x650], R24 ;  /* 0x0006501801007387 */ /* 0x000fe20000100a00 */
[----:B------:R0:W-:Y:S03]  /*2a8f0*/  STL.64 [R1+0x658], R26 ;  /* 0x0006581a01007387 */ /* 0x0001e60000100a00 */
[----:B0-----:R-:W4:Y:S01]  /*2a900*/  LDL.LU.64 R26, [R1+0x1458] ;  /* 0x00145800011a7983 */ /* 0x001f220000300a00 */
[----:B------:R-:W4:Y:S02]  /*2a910*/  LDL.LU.64 R24, [R1+0x1450] ;  /* 0x0014500001187983 */ /* 0x000f240000300a00 */
[----:B---3--:R-:W-:Y:S01]  /*2a920*/  STL.64 [R1+0x13e8], R22 ;  /* 0x0013e81601007387 */ /* 0x008fe20000100a00 */
[C---:B----4-:R-:W-:Y:S11]  /*2a930*/  HMMA.16816.F32 R24, R16.reuse, R22, R24 ;  /* 0x000000161018723c */ /* 0x050ff60000001818 */
[----:B------:R-:W-:Y:S11]  /*2a940*/  @!UPT UIADD3 URZ, URZ, URZ, URZ ;  /* 0x0000003f3f3ff290 */ /* 0x000ff6000fffe03f */
[----:B------:R-:W-:Y:S01]  /*2a950*/  @!UPT UIADD3 URZ, URZ, URZ, URZ ;  /* 0x0000003f3f3ff290 */ /* 0x000fe2000fffe03f */
[----:B------:R0:W-:Y:S01]  /*2a960*/  STL.64 [R1+0x370], R24 ;  /* 0x0003701801007387 */ /* 0x0001e20000100a00 */
[----:B------:R1:W-:Y:S03]  /*2a970*/  STL.64 [R1+0x378], R26 ;  /* 0x0003781a01007387 */ /* 0x0003e60000100a00 */
[----:B0-----:R-:W3:Y:S01]  /*2a980*/  LDL.LU R24, [R1+0x200] ;  /* 0x0002000001187983 */ /* 0x001ee20000300800 */
[----:B------:R-:W3:Y:S02]  /*2a990*/  LDL.LU R25, [R1+0x204] ;  /* 0x0002040001197983 */ /* 0x000ee40000300800 */
[----:B-1----:R-:W4:Y:S02]  /*2a9a0*/  LDL.LU R26, [R1+0x208] ;  /* 0x00020800011a7983 */ /* 0x002f240000300800 */
[----:B------:R-:W4:Y:S01]  /*2a9b0*/  LDL.LU R27, [R1+0x20c] ;  /* 0x00020c00011b7983 */ /* 0x000f220000300800 */
[----:B--2---:R-:W-:Y:S01]  /*2a9c0*/  HMMA.16816.F32 R4, R16, R14, R4 ;  /* 0x0000000e1004723c */ /* 0x004fe20000001804 */
[----:B----4-:R0:W-:Y:S01]  /*2a9d0*/  STL.64 [R1+0x1368], R26 ;  /* 0x0013681a01007387 */ /* 0x0101e20000100a00 */
[----:B---3--:R1:W-:Y:S03]  /*2a9e0*/  STL.64 [R1+0x1360], R24 ;  /* 0x0013601801007387 */ /* 0x0083e60000100a00 */
[----:B0-----:R-:W2:Y:S01]  /*2a9f0*/  LDL.LU.64 R26, [R1+0x48] ;  /* 0x00004800011a7983 */ /* 0x001ea20000300a00 */
[----:B------:R-:W-:-:S02]  /*2aa00*/  IMAD.MOV.U32 R11, RZ, RZ, R0 ;  /* 0x000000ffff0b7224 */ /* 0x000fc400078e0000 */
[----:B------:R-:W-:Y:S02]  /*2aa10*/  IMAD.MOV.U32 R8, RZ, RZ, R14 ;  /* 0x000000ffff087224 */ /* 0x000fe400078e000e */
[----:B------:R-:W-:Y:S01]  /*2aa20*/  IMAD.MOV.U32 R0, RZ, RZ, R15 ;  /* 0x000000ffff007224 */ /* 0x000fe200078e000f */
[----:B--2---:R0:W-:Y:S01]  /*2aa30*/  STL.64 [R1+0x13f0], R26 ;  /* 0x0013f01a01007387 */ /* 0x0041e20000100a00 */
[----:B-1----:R-:W2:Y:S02]  /*2aa40*/  LDL.LU R24, [R1+0x380] ;  /* 0x0003800001187983 */ /* 0x002ea40000300800 */
[----:B------:R-:W2:Y:S01]  /*2aa50*/  LDL.LU R25, [R1+0x384] ;  /* 0x0003840001197983 */ /* 0x000ea20000300800 */
[----:B0-----:R-:W2:Y:S01]  /*2aa60*/  LDL.LU R26, [R1+0x388] ;  /* 0x00038800011a7983 */ /* 0x001ea20000300800 */
[----:B------:R-:W2:Y:S07]  /*2aa70*/  LDL.LU R27, [R1+0x38c] ;  /* 0x00038c00011b7983 */ /* 0x000eae0000300800 */
[----:B------:R-:W-:Y:S02]  /*2aa80*/  STL.64 [R1+0x240], R4 ;  /* 0x0002400401007387 */ /* 0x000fe40000100a00 */
[----:B------:R0:W-:Y:S02]  /*2aa90*/  STL.64 [R1+0x248], R6 ;  /* 0x0002480601007387 */ /* 0x0001e40000100a00 */
[----:B0-----:R-:W3:Y:S01]  /*2aaa0*/  LDL.LU.64 R6, [R1+0x1448] ;  /* 0x0014480001067983 */ /* 0x001ee20000300a00 */
[----:B------:R-:W3:Y:S02]  /*2aab0*/  LDL.LU.64 R4, [R1+0x1440] ;  /* 0x0014400001047983 */ /* 0x000ee40000300a00 */
[----:B------:R-:W3:Y:S01]  /*2aac0*/  LDL.LU.64 R14, [R1+0x1438] ;  /* 0x00143800010e7983 */ /* 0x000ee20000300a00 */
[C---:B--2---:R-:W-:Y:S08]  /*2aad0*/  HMMA.16816.F32 R24, R16.reuse, R10, R24 ;  /* 0x0000000a1018723c */ /* 0x044ff00000001818 */
[----:B---3--:R-:W-:Y:S01]  /*2aae0*/  HMMA.16816.F32 R4, R16, R14, R4 ;  /* 0x0000000e1004723c */ /* 0x008fe20000001804 */
[----:B------:R-:W-:-:S02]  /*2aaf0*/  IMAD.MOV.U32 R22, RZ, RZ, R14 ;  /* 0x000000ffff167224 */ /* 0x000fc400078e000e */
[----:B------:R-:W-:Y:S11]  /*2ab00*/  IMAD.MOV.U32 R21, RZ, RZ, R15 ;  /* 0x000000ffff157224 */ /* 0x000ff600078e000f */
[----:B------:R-:W-:Y:S09]  /*2ab10*/  @!UPT UIADD3 URZ, URZ, URZ, URZ ;  /* 0x0000003f3f3ff290 */ /* 0x000ff2000fffe03f */
[----:B------:R-:W-:Y:S01]  /*2ab20*/  STL.64 [R1+0x1c0], R4 ;  /* 0x0001c00401007387 */ /* 0x000fe20000100a00 */
[----:B------:R0:W-:Y:S03]  /*2ab30*/  STL.64 [R1+0x1c8], R6 ;  /* 0x0001c80601007387 */ /* 0x0001e60000100a00 */
[----:B0-----:R-:W2:Y:S01]  /*2ab40*/  LDL.LU.64 R6, [R1+0x1430] ;  /* 0x0014300001067983 */ /* 0x001ea20000300a00 */
[----:B------:R-:W3:Y:S02]  /*2ab50*/  LDL.LU.64 R4, [R1+0x1428] ;  /* 0x0014280001047983 */ /* 0x000ee40000300a00 */
[----:B------:R-:W2:Y:S02]  /*2ab60*/  LDL.LU R12, [R1+0x2d0] ;  /* 0x0002d000010c7983 */ /* 0x000ea40000300800 */
[----:B------:R-:W2:Y:S01]  /*2ab70*/  LDL.LU R13, [R1+0x2d4] ;  /* 0x0002d400010d7983 */ /* 0x000ea20000300800 */
[----:B------:R-:W2:Y:S01]  /*2ab80*/  LDL.LU R14, [R1+0x2d8] ;  /* 0x0002d800010e7983 */ /* 0x000ea20000300800 */
[----:B------:R-:W2:Y:S02]  /*2ab90*/  LDL.LU R15, [R1+0x2dc] ;  /* 0x0002dc00010f7983 */ /* 0x000ea40000300800 */
[----:B------:R-:W-:Y:S02]  /*2aba0*/  STL.64 [R1+0x13b0], R10 ;  /* 0x0013b00a01007387 */ /* 0x000fe40000100a00 */
[----:B------:R0:W-:Y:S01]  /*2abb0*/  STL.64 [R1+0x1b0], R24 ;  /* 0x0001b01801007387 */ /* 0x0001e20000100a00 */
[----:B------:R1:W-:Y:S04]  /*2abc0*/  STL.64 [R1+0x1b8], R26 ;  /* 0x0001b81a01007387 */ /* 0x0003e80000100a00 */
[----:B0-----:R-:W4:Y:S01]  /*2abd0*/  LDL.LU R24, [R1+0x2b0] ;  /* 0x0002b00001187983 */ /* 0x001f220000300800 */
[----:B------:R-:W4:Y:S02]  /*2abe0*/  LDL.LU R25, [R1+0x2b4] ;  /* 0x0002b40001197983 */ /* 0x000f240000300800 */
[----:B-1----:R-:W2:Y:S02]  /*2abf0*/  LDL.LU R26, [R1+0x2b8] ;  /* 0x0002b800011a7983 */ /* 0x002ea40000300800 */
[----:B------:R-:W2:Y:S02]  /*2ac00*/  LDL.LU R27, [R1+0x2bc] ;  /* 0x0002bc00011b7983 */ /* 0x000ea40000300800 */
[----:B------:R-:W-:-:S02]  /*2ac10*/  IMAD.MOV.U32 R11, RZ, RZ, R21 ;  /* 0x000000ffff0b7224 */ /* 0x000fc400078e0015 */
[----:B------:R-:W-:Y:S01]  /*2ac20*/  IMAD.MOV.U32 R10, RZ, RZ, R22 ;  /* 0x000000ffff0a7224 */ /* 0x000fe200078e0016 */
[----:B--2---:R0:W-:Y:S01]  /*2ac30*/  STL.64 [R1+0x1400], R26 ;  /* 0x0014001a01007387 */ /* 0x0041e20000100a00 */
[----:B----4-:R-:W-:Y:S02]  /*2ac40*/  STL.64 [R1+0x13f8], R24 ;  /* 0x0013f81801007387 */ /* 0x010fe40000100a00 */
[----:B0-----:R-:W-:Y:S02]  /*2ac50*/  IMAD.MOV.U32 R26, RZ, RZ, R20 ;  /* 0x000000ffff1a7224 */ /* 0x001fe400078e0014 */
[----:B------:R-:W2:Y:S01]  /*2ac60*/  LDL.LU R20, [R1+0x2a0] ;  /* 0x0002a00001147983 */ /* 0x000ea20000300800 */
[----:B------:R-:W2:Y:S02]  /*2ac70*/  LDL.LU R21, [R1+0x2a4] ;  /* 0x0002a40001157983 */ /* 0x000ea40000300800 */
[----:B------:R-:W4:Y:S02]  /*2ac80*/  LDL.LU R22, [R1+0x2a8] ;  /* 0x0002a80001167983 */ /* 0x000f240000300800 */
[----:B------:R-:W4:Y:S01]  /*2ac90*/  LDL.LU R23, [R1+0x2ac] ;  /* 0x0002ac0001177983 */ /* 0x000f220000300800 */
[----:B------:R-:W-:Y:S01]  /*2aca0*/  HMMA.16816.F32 R16, R16, R6, R12 ;  /* 0x000000061010723c */ /* 0x000fe2000000180c */
[----:B------:R-:W-:Y:S01]  /*2acb0*/  IMAD.MOV.U32 R27, RZ, RZ, R9 ;  /* 0x000000ffff1b7224 */ /* 0x000fe200078e0009 */
[----:B----4-:R-:W-:Y:S01]  /*2acc0*/  STL.64 [R1+0x1410], R22 ;  /* 0x0014101601007387 */ /* 0x010fe20000100a00 */
[----:B--2---:R0:W-:Y:S03]  /*2acd0*/  STL.64 [R1+0x1408], R20 ;  /* 0x0014081401007387 */ /* 0x0041e60000100a00 */
[----:B0-----:R-:W2:Y:S01]  /*2ace0*/  LDL.LU R20, [R1+0x2c0] ;  /* 0x0002c00001147983 */ /* 0x001ea20000300800 */
[----:B------:R-:W2:Y:S02]  /*2acf0*/  LDL.LU R21, [R1+0x2c4] ;  /* 0x0002c40001157983 */ /* 0x000ea40000300800 */
[----:B------:R-:W2:Y:S02]  /*2ad00*/  LDL.LU R22, [R1+0x2c8] ;  /* 0x0002c80001167983 */ /* 0x000ea40000300800 */
[----:B------:R-:W2:Y:S01]  /*2ad10*/  LDL.LU R23, [R1+0x2cc] ;  /* 0x0002cc0001177983 */ /* 0x000ea20000300800 */
[----:B------:R0:W-:Y:S02]  /*2ad20*/  STL.64 [R1+0x13c8], R10 ;  /* 0x0013c80a01007387 */ /* 0x0001e40000100a00 */
[----:B0-----:R-:W-:-:S02]  /*2ad30*/  IMAD.MOV.U32 R10, RZ, RZ, R8 ;  /* 0x000000ffff0a7224 */ /* 0x001fc400078e0008 */
[----:B------:R-:W-:-:S05]  /*2ad40*/  IMAD.MOV.U32 R11, RZ, RZ, R0 ;  /* 0x000000ffff0b7224 */ /* 0x000fca00078e0000 */
[----:B------:R0:W-:Y:S01]  /*2ad50*/  STL.64 [R1+0x13e0], R10 ;  /* 0x0013e00a01007387 */ /* 0x0001e20000100a00 */
[----:B------:R-:W4:Y:S02]  /*2ad60*/  LDL.LU R8, [R1+0x290] ;  /* 0x0002900001087983 */ /* 0x000f240000300800 */
[----:B------:R-:W4:Y:S01]  /*2ad70*/  LDL.LU R9, [R1+0x294] ;  /* 0x0002940001097983 */ /* 0x000f220000300800 */
[----:B0-----:R-:W4:Y:S01]  /*2ad80*/  LDL.LU R10, [R1+0x298] ;  /* 0x00029800010a7983 */ /* 0x001f220000300800 */
[----:B------:R-:W4:Y:S02]  /*2ad90*/  LDL.LU R11, [R1+0x29c] ;  /* 0x00029c00010b7983 */ /* 0x000f240000300800 */
[----:B------:R-:W2:Y:S02]  /*2ada0*/  LDL.LU.64 R14, [R1+0x1420] ;  /* 0x00142000010e7983 */ /* 0x000ea40000300a00 */
[----:B------:R-:W2:Y:S01]  /*2adb0*/  LDL.LU.64 R12, [R1+0x1418] ;  /* 0x00141800010c7983 */ /* 0x000ea20000300a00 */
[----:B------:R-:W-:Y:S01]  /*2adc0*/  STL.64 [R1+0x13a8], R6 ;  /* 0x0013a80601007387 */ /* 0x000fe20000100a00 */
[----:B---3--:R0:W-:Y:S02]  /*2add0*/  STL.64 [R1+0x13a0], R4 ;  /* 0x0013a00401007387 */ /* 0x0081e40000100a00 */
[----:B------:R-:W-:Y:S02]  /*2ade0*/  STL.64 [R1+0x110], R16 ;  /* 0x0001101001007387 */ /* 0x000fe40000100a00 */
[----:B------:R-:W-:Y:S01]  /*2adf0*/  STL.64 [R1+0x118], R18 ;  /* 0x0001181201007387 */ /* 0x000fe20000100a00 */
[----:B0-----:R-:W3:Y:S01]  /*2ae00*/  LDL.LU R4, [R1+0x260] ;  /* 0x0002600001047983 */ /* 0x001ee20000300800 */
[----:B------:R-:W3:Y:S02]  /*2ae10*/  LDL.LU R5, [R1+0x264] ;  /* 0x0002640001057983 */ /* 0x000ee40000300800 */
[----:B------:R-:W2:Y:S02]  /*2ae20*/  LDL.LU R6, [R1+0x268] ;  /* 0x0002680001067983 */ /* 0x000ea40000300800 */
[----:B------:R-:W2:Y:S02]  /*2ae30*/  LDL.LU R7, [R1+0x26c] ;  /* 0x00026c0001077983 */ /* 0x000ea40000300800 */
[----:B--2---:R-:W-:Y:S01]  /*2ae40*/  STL.64 [R1+0x13c0], R6 ;  /* 0x0013c00601007387 */ /* 0x004fe20000100a00 */
[----:B---3--:R0:W-:Y:S03]  /*2ae50*/  STL.64 [R1+0x13b8], R4 ;  /* 0x0013b80401007387 */ /* 0x0081e60000100a00 */
[----:B0-----:R-:W2:Y:S01]  /*2ae60*/  LDL.LU R4, [R1+0x270] ;  /* 0x0002700001047983 */ /* 0x001ea20000300800 */
[----:B------:R-:W2:Y:S02]  /*2ae70*/  LDL.LU R5, [R1+0x274] ;  /* 0x0002740001057983 */ /* 0x000ea40000300800 */
[----:B------:R-:W3:Y:S02]  /*2ae80*/  LDL.LU R6, [R1+0x278] ;  /* 0x0002780001067983 */ /* 0x000ee40000300800 */
[----:B------:R-:W3:Y:S01]  /*2ae90*/  LDL.LU R7, [R1+0x27c] ;  /* 0x00027c0001077983 */ /* 0x000ee20000300800 */
        /* <DEDUP_REMOVED lines=8> */
[----:B------:R-:W2:Y:S02]  /*2af20*/  LDL.LU.64 R22, [R1+0x1410] ;  /* 0x0014100001167983 */ /* 0x000ea40000300a00 */
[----:B------:R-:W2:Y:S09]  /*2af30*/  LDL.LU.64 R20, [R1+0x1408] ;  /* 0x0014080001147983 */ /* 0x000eb20000300a00 */
[----:B------:R-:W-:Y:S01]  /*2af40*/  STL.64 [R1+0x5c0], R24 ;  /* 0x0005c01801007387 */ /* 0x000fe20000100a00 */
[----:B------:R0:W-:Y:S04]  /*2af50*/  STL.64 [R1+0x5c8], R26 ;  /* 0x0005c81a01007387 */ /* 0x0001e80000100a00 */
[----:B0-----:R-:W3:Y:S01]  /*2af60*/  LDL.LU.64 R26, [R1+0x1400] ;  /* 0x00140000011a7983 */ /* 0x001ee20000300a00 */
[----:B------:R-:W3:Y:S02]  /*2af70*/  LDL.LU.64 R24, [R1+0x13f8] ;  /* 0x0013f80001187983 */ /* 0x000ee40000300a00 */
[C---:B---3--:R-:W-:Y:S11]  /*2af80*/  HMMA.16816.F32 R24, R12.reuse, R18, R24 ;  /* 0x000000120c18723c */ /* 0x048ff60000001818 */
[----:B------:R-:W-:Y:S11]  /*2af90*/  @!UPT UIADD3 URZ, URZ, URZ, URZ ;  /* 0x0000003f3f3ff290 */ /* 0x000ff6000fffe03f */
[----:B------:R-:W-:Y:S01]  /*2afa0*/  @!UPT UIADD3 URZ, URZ, URZ, URZ ;  /* 0x0000003f3f3ff290 */ /* 0x000fe2000fffe03f */
[----:B------:R-:W-:Y:S01]  /*2afb0*/  STL.64 [R1+0x540], R24 ;  /* 0x0005401801007387 */ /* 0x000fe20000100a00 */
[----:B------:R0:W-:Y:S03]  /*2afc0*/  STL.64 [R1+0x548], R26 ;  /* 0x0005481a01007387 */ /* 0x0001e60000100a00 */
[----:B0-----:R-:W2:Y:S01]  /*2afd0*/  LDL.LU.64 R26, [R1+0x13f0] ;  /* 0x0013f000011a7983 */ /* 0x001ea20000300a00 */
[----:B------:R0:W-:Y:S03]  /*2afe0*/  STL.64 [R1+0x1378], R18 ;  /* 0x0013781201007387 */ /* 0x0001e60000100a00 */
[----:B0-----:R-:W3:Y:S01]  /*2aff0*/  LDL.LU.64 R18, [R1+0x68] ;  /* 0x0000680001127983 */ /* 0x001ee20000300a00 */
[C---:B--2---:R-:W-:Y:S11]  /*2b000*/  HMMA.16816.F32 R20, R12.reuse, R26, R20 ;  /* 0x0000001a0c14723c */ /* 0x044ff60000001814 */
[----:B------:R-:W-:Y:S11]  /*2b010*/  @!UPT UIADD3 URZ, URZ, URZ, URZ ;  /* 0x0000003f3f3ff290 */ /* 0x000ff6000fffe03f */
[----:B------:R-:W-:Y:S01]  /*2b020*/  @!UPT UIADD3 URZ, URZ, URZ, URZ ;  /* 0x0000003f3f3ff290 */ /* 0x000fe2000fffe03f */
[----:B------:R-:W-:Y:S01]  /*2b030*/  STL.64 [R1+0x530], R20 ;  /* 0x0005301401007387 */ /* 0x000fe20000100a00 */
[----:B------:R0:W-:Y:S03]  /*2b040*/  STL.64 [R1+0x538], R22 ;  /* 0x0005381601007387 */ /* 0x0001e60000100a00 */
[----:B0-----:R-:W4:Y:S02]  /*2b050*/  LDL.LU.64 R22, [R1+0x13e8] ;  /* 0x0013e80001167983 */ /* 0x001f240000300a00 */
[C---:B----4-:R-:W-:Y:S11]  /*2b060*/  HMMA.16816.F32 R8, R12.reuse, R22, R8 ;  /* 0x000000160c08723c */ /* 0x050ff60000001808 */
[----:B------:R-:W-:Y:S11]  /*2b070*/  @!UPT UIADD3 URZ, URZ, URZ, URZ ;  /* 0x0000003f3f3ff290 */ /* 0x000ff6000fffe03f */
[----:B------:R-:W-:Y:S01]  /*2b080*/  @!UPT UIADD3 URZ, URZ, URZ, URZ ;  /* 0x0000003f3f3ff290 */ /* 0x000fe2000fffe03f */
[----:B------:R-:W-:Y:S01]  /*2b090*/  STL.64 [R1+0x520], R8 ;  /* 0x0005200801007387 */ /* 0x000fe20000100a00 */
[----:B------:R0:W-:Y:S03]  /*2b0a0*/  STL.64 [R1+0x528], R10 ;  /* 0x0005280a01007387 */ /* 0x0001e60000100a00 */
[----:B0-----:R-:W2:Y:S01]  /*2b0b0*/  LDL.LU.64 R10, [R1+0x13e0] ;  /* 0x0013e000010a7983 */ /* 0x001ea20000300a00 */
[----:B------:R0:W-:Y:S02]  /*2b0c0*/  STL.64 [R1+0x1370], R22 ;  /* 0x0013701601007387 */ /* 0x0001e40000100a00 */
[----:B------:R-:W4:Y:S02]  /*2b0d0*/  LDL.LU R20, [R1+0x210] ;  /* 0x0002100001147983 */ /* 0x000f240000300800 */
[----:B------:R-:W4:Y:S01]  /*2b0e0*/  LDL.LU R21, [R1+0x214] ;  /* 0x0002140001157983 */ /* 0x000f220000300800 */
[----:B0-----:R-:W4:Y:S01]  /*2b0f0*/  LDL.LU R22, [R1+0x218] ;  /* 0x0002180001167983 */ /* 0x001f220000300800 */
[----:B------:R-:W4:Y:S01]  /*2b100*/  LDL.LU R23, [R1+0x21c] ;  /* 0x00021c0001177983 */ /* 0x000f220000300800 */
[C---:B--2---:R-:W-:Y:S02]  /*2b110*/  HMMA.16816.F32 R8, R12.reuse, R10, R4 ;  /* 0x0000000a0c08723c */ /* 0x044fe40000001804 */
[----:B------:R-:W2:Y:S01]  /*2b120*/  LDL.LU.64 R6, [R1+0x13d8] ;  /* 0x0013d80001067983 */ /* 0x000ea20000300a00 */
[----:B------:R-:W2:Y:S11]  /*2b130*/  LDL.LU.64 R4, [R1+0x13d0] ;  /* 0x0013d00001047983 */ /* 0x000eb60000300a00 */
[----:B------:R-:W-:Y:S09]  /*2b140*/  @!UPT UIADD3 URZ, URZ, URZ, URZ ;  /* 0x0000003f3f3ff290 */ /* 0x000ff2000fffe03f */
        /* <DEDUP_REMOVED lines=17> */
[----:B------:R-:W2:Y:S02]  /*2b260*/  LDL.LU.64 R8, [R1+0x1390] ;  /* 0x0013900001087983 */ /* 0x000ea40000300a00 */
[----:B--2---:R-:W-:Y:S01]  /*2b270*/  HMMA.16816.F32 R12, R12, R6, R8 ;  /* 0x000000060c0c723c */ /* 0x004fe20000001808 */
[----:B------:R-:W2:Y:S01]  /*2b280*/  LDL.LU.64 R10, [R1+0x1388] ;  /* 0x00138800010a7983 */ /* 0x000ea20000300a00 */
[----:B------:R-:W2:Y:S11]  /*2b290*/  LDL.LU.64 R8, [R1+0x1380] ;  /* 0x0013800001087983 */ /* 0x000eb60000300a00 */
        /* <DEDUP_REMOVED lines=13> */
[----:B---3--:R-:W-:Y:S01]  /*2b370*/  IMAD.MOV.U32 R0, RZ, RZ, R19 ;  /* 0x000000ffff007224 */ /* 0x008fe200078e0013 */
[C---:B--2---:R-:W-:Y:S11]  /*2b380*/  HMMA.16816.F32 R4, R8.reuse, R18, R4 ;  /* 0x000000120804723c */ /* 0x044ff60000001804 */
[----:B------:R-:W-:Y:S11]  /*2b390*/  @!UPT UIADD3 URZ, URZ, URZ, URZ ;  /* 0x0000003f3f3ff290 */ /* 0x000ff6000fffe03f */
[----:B------:R-:W-:Y:S01]  /*2b3a0*/  @!UPT UIADD3 URZ, URZ, URZ, URZ ;  /* 0x0000003f3f3ff290 */ /* 0x000fe2000fffe03f */
[----:B------:R0:W-:Y:S01]  /*2b3b0*/  STL.64 [R1+0x6b0], R4 ;  /* 0x0006b00401007387 */ /* 0x0001e20000100a00 */
[----:B------:R1:W-:Y:S02]  /*2b3c0*/  STL.64 [R1+0x6b8], R6 ;  /* 0x0006b80601007387 */ /* 0x0003e40000100a00 */
[----:B0-----:R-:W-:Y:S02]  /*2b3d0*/  IMAD.MOV.U32 R4, RZ, RZ, R18 ;  /* 0x000000ffff047224 */ /* 0x001fe400078e0012 */
[----:B------:R-:W2:Y:S02]  /*2b3e0*/  LDL.LU.64 R18, [R1+0x1378] ;  /* 0x0013780001127983 */ /* 0x000ea40000300a00 */
[C---:B--2---:R-:W-:Y:S01]  /*2b3f0*/  HMMA.16816.F32 R12, R8.reuse, R18, R12 ;  /* 0x00000012080c723c */ /* 0x044fe2000000180c */
[----:B-1----:R-:W-:Y:S02]  /*2b400*/  IMAD.MOV.U32 R6, RZ, RZ, R18 ;  /* 0x000000ffff067224 */ /* 0x002fe400078e0012 */
[----:B------:R-:W-:Y:S11]  /*2b410*/  IMAD.MOV.U32 R5, RZ, RZ, R19 ;  /* 0x000000ffff057224 */ /* 0x000ff600078e0013 */
[----:B------:R-:W-:Y:S09]  /*2b420*/  @!UPT UIADD3 URZ, URZ, URZ, URZ ;  /* 0x0000003f3f3ff290 */ /* 0x000ff2000fffe03f */
[----:B------:R-:W-:Y:S01]  /*2b430*/  STL.64 [R1+0x690], R12 ;  /* 0x0006900c01007387 */ /* 0x000fe20000100a00 */
[----:B------:R0:W-:Y:S02]  /*2b440*/  STL.64 [R1+0x698], R14 ;  /* 0x0006980e01007387 */ /* 0x0001e40000100a00 */
[----:B------:R-:W2:Y:S02]  /*2b450*/  LDL.LU R16, [R1+0x1f0] ;  /* 0x0001f00001107983 */ /* 0x000ea40000300800 */
[----:B------:R-:W2:Y:S01]  /*2b460*/  LDL.LU R17, [R1+0x1f4] ;  /* 0x0001f40001117983 */ /* 0x000ea20000300800 */
[----:B------:R-:W2:Y:S01]  /*2b470*/  LDL.LU R18, [R1+0x1f8] ;  /* 0x0001f80001127983 */ /* 0x000ea20000300800 */
[----:B------:R-:W2:Y:S03]  /*2b480*/  LDL.LU R19, [R1+0x1fc] ;  /* 0x0001fc0001137983 */ /* 0x000ea60000300800 */
[----:B0-----:R-:W3:Y:S01]  /*2b490*/  LDL.LU R14, [R1+0x75c] ;  /* 0x00075c00010e7983 */ /* 0x001ee20000300800 */
[----:B----4-:R-:W-:Y:S01]  /*2b4a0*/  HMMA.16816.F32 R20, R8, R26, R20 ;  /* 0x0000001a0814723c */ /* 0x010fe20000001814 */
[----:B------:R-:W-:-:S02]  /*2b4b0*/  IMAD.MOV.U32 R12, RZ, RZ, R26 ;  /* 0x000000ffff0c7224 */ /* 0x000fc400078e001a */
[----:B------:R-:W-:Y:S01]  /*2b4c0*/  IMAD.MOV.U32 R7, RZ, RZ, R27 ;  /* 0x000000ffff077224 */ /* 0x000fe200078e001b */
[----:B---3--:R0:W-:Y:S04]  /*2b4d0*/  STL [R1+0x1358], R14 ;  /* 0x0013580e01007387 */ /* 0x0081e80000100800 */
[----:B0-----:R-:W2:Y:S11]  /*2b4e0*/  LDL.LU.64 R14, [R1+0x28] ;  /* 0x00002800010e7983 */ /* 0x001eb60000300a00 */
[----:B------:R-:W-:Y:S04]  /*2b4f0*/  @!UPT UIADD3 URZ, URZ, URZ, URZ ;  /* 0x0000003f3f3ff290 */ /* 0x000fe8000fffe03f */
[----:B------:R-:W-:Y:S02]  /*2b500*/  STL.64 [R1+0x680], R20 ;  /* 0x0006801401007387 */ /* 0x000fe40000100a00 */
[----:B------:R0:W-:Y:S02]  /*2b510*/  STL.64 [R1+0x688], R22 ;  /* 0x0006881601007387 */ /* 0x0001e40000100a00 */
[----:B0-----:R-:W3:Y:S01]  /*2b520*/  LDL.LU.64 R22, [R1+0x1370] ;  /* 0x0013700001167983 */ /* 0x001ee20000300a00 */
[----:B------:R-:W3:Y:S02]  /*2b530*/  LDL.LU.64 R26, [R1+0x1368] ;  /* 0x00136800011a7983 */ /* 0x000ee40000300a00 */
[----:B------:R-:W3:Y:S02]  /*2b540*/  LDL.LU.64 R24, [R1+0x1360] ;  /* 0x0013600001187983 */ /* 0x000ee40000300a00 */
[----:B---3--:R-:W-:Y:S01]  /*2b550*/  HMMA.16816.F32 R24, R8, R22, R24 ;  /* 0x000000160818723c */ /* 0x008fe20000001818 */
[----:B------:R0:W-:Y:S06]  /*2b560*/  STL.64 [R1+0x12c0], R22 ;  /* 0x0012c01601007387 */ /* 0x0001ec0000100a00 */
[----:B0-----:R-:W-:-:S02]  /*2b570*/  IMAD.MOV.U32 R22, RZ, RZ, R12 ;  /* 0x000000ffff167224 */ /* 0x001fc400078e000c */
[----:B------:R-:W-:Y:S11]  /*2b580*/  IMAD.MOV.U32 R23, RZ, RZ, R7 ;  /* 0x000000ffff177224 */ /* 0x000ff600078e0007 */
[----:B------:R-:W-:Y:S03]  /*2b590*/  @!UPT UIADD3 URZ, URZ, URZ, URZ ;  /* 0x0000003f3f3ff290 */ /* 0x000fe6000fffe03f */
[----:B------:R-:W-:Y:S01]  /*2b5a0*/  STL.64 [R1+0x670], R24 ;  /* 0x0006701801007387 */ /* 0x000fe20000100a00 */
[----:B------:R-:W-:Y:S02]  /*2b5b0*/  STL.64 [R1+0x678], R26 ;  /* 0x0006781a01007387 */ /* 0x000fe40000100a00 */
[----:B------:R0:W-:Y:S02]  /*2b5c0*/  STL.64 [R1+0x12d0], R22 ;  /* 0x0012d01601007387 */ /* 0x0001e40000100a00 */
[----:B0-----:R-:W-:Y:S02]  /*2b5d0*/  IMAD.MOV.U32 R22, RZ, RZ, R6 ;  /* 0x000000ffff167224 */ /* 0x001fe400078e0006 */
[----:B------:R-:W3:Y:S04]  /*2b5e0*/  LDL.LU.64 R6, [R1+0x8] ;  /* 0x0000080001067983 */ /* 0x000ee80000300a00 */
[----:B---3--:R0:W-:Y:S04]  /*2b5f0*/  STL.64 [R1+0x1338], R6 ;  /* 0x0013380601007387 */ /* 0x0081e80000100a00 */
[----:B0-----:R-:W3:Y:S01]  /*2b600*/  LDL.LU.64 R6, [R1+0x18] ;  /* 0x0000180001067983 */ /* 0x001ee20000300a00 */
[----:B------:R-:W4:Y:S02]  /*2b610*/  LDL.LU R24, [R1+0x100] ;  /* 0x0001000001187983 */ /* 0x000f240000300800 */
[----:B------:R-:W4:Y:S02]  /*2b620*/  LDL.LU R25, [R1+0x104] ;  /* 0x0001040001197983 */ /* 0x000f240000300800 */
[----:B------:R-:W3:Y:S01]  /*2b630*/  LDL.LU R26, [R1+0x108] ;  /* 0x00010800011a7983 */ /* 0x000ee20000300800 */
[----:B------:R-:W3:Y:S01]  /*2b640*/  LDL.LU R27, [R1+0x10c] ;  /* 0x00010c00011b7983 */ /* 0x000ee20000300800 */
[----:B--2---:R-:W-:Y:S03]  /*2b650*/  HMMA.16816.F32 R16, R8, R14, R16 ;  /* 0x0000000e0810723c */ /* 0x004fe60000001810 */
[----:B---3--:R-:W-:Y:S01]  /*2b660*/  STL.64 [R1+0x1330], R26 ;  /* 0x0013301a01007387 */ /* 0x008fe20000100a00 */
[----:B----4-:R0:W-:Y:S03]  /*2b670*/  STL.64 [R1+0x1328], R24 ;  /* 0x0013281801007387 */ /* 0x0101e60000100a00 */
[----:B0-----:R-:W2:Y:S01]  /*2b680*/  LDL.LU R24, [R1+0x1d0] ;  /* 0x0001d00001187983 */ /* 0x001ea20000300800 */
[----:B------:R-:W2:Y:S02]  /*2b690*/  LDL.LU R25, [R1+0x1d4] ;  /* 0x0001d40001197983 */ /* 0x000ea40000300800 */
[----:B------:R-:W3:Y:S02]  /*2b6a0*/  LDL.LU R26, [R1+0x1d8] ;  /* 0x0001d800011a7983 */ /* 0x000ee40000300800 */
[----:B------:R-:W3:Y:S02]  /*2b6b0*/  LDL.LU R27, [R1+0x1dc] ;  /* 0x0001dc00011b7983 */ /* 0x000ee40000300800 */
[----:B------:R-:W-:Y:S01]  /*2b6c0*/  IMAD.MOV.U32 R23, RZ, RZ, R5 ;  /* 0x000000ffff177224 */ /* 0x000fe200078e0005 */
[----:B---3--:R-:W-:Y:S01]  /*2b6d0*/  STL.64 [R1+0x1348], R26 ;  /* 0x0013481a01007387 */ /* 0x008fe20000100a00 */
[----:B--2---:R0:W-:Y:S03]  /*2b6e0*/  STL.64 [R1+0x1340], R24 ;  /* 0x0013401801007387 */ /* 0x0041e60000100a00 */
[----:B0-----:R-:W2:Y:S01]  /*2b6f0*/  LDL.LU R24, [R1+0x1e0] ;  /* 0x0001e00001187983 */ /* 0x001ea20000300800 */
[----:B------:R-:W2:Y:S02]  /*2b700*/  LDL.LU R25, [R1+0x1e4] ;  /* 0x0001e40001197983 */ /* 0x000ea40000300800 */
[----:B------:R-:W2:Y:S02]  /*2b710*/  LDL.LU R26, [R1+0x1e8] ;  /* 0x0001e800011a7983 */ /* 0x000ea40000300800 */
[----:B------:R-:W2:Y:S01]  /*2b720*/  LDL.LU R27, [R1+0x1ec] ;  /* 0x0001ec00011b7983 */ /* 0x000ea20000300800 */
[----:B------:R-:W-:Y:S01]  /*2b730*/  STL.64 [R1+0x12e8], R22 ;  /* 0x0012e81601007387 */ /* 0x000fe20000100a00 */
[----:B------:R0:W-:Y:S02]  /*2b740*/  STL.64 [R1+0x5a0], R16 ;  /* 0x0005a01001007387 */ /* 0x0001e40000100a00 */
[----:B------:R-:W-:Y:S02]  /*2b750*/  STL.64 [R1+0x5a8], R18 ;  /* 0x0005a81201007387 */ /* 0x000fe40000100a00 */
[----:B0-----:R-:W-:-:S02]  /*2b760*/  IMAD.MOV.U32 R16, RZ, RZ, R14 ;  /* 0x000000ffff107224 */ /* 0x001fc400078e000e */
[----:B------:R-:W3:Y:S03]  /*2b770*/  LDL.LU R14, [R1+0x1358] ;  /* 0x00135800010e7983 */ /* 0x000ee60000300800 */
[----:B------:R0:W-:Y:S02]  /*2b780*/  STL [R1+0x12c8], R16 ;  /* 0x0012c81001007387 */ /* 0x0001e40000100800 */
[----:B0-----:R-:W4:Y:S01]  /*2b790*/  LDL.LU R16, [R1+0xc0] ;  /* 0x0000c00001107983 */ /* 0x001f220000300800 */
[----:B------:R-:W4:Y:S02]  /*2b7a0*/  LDL.LU R17, [R1+0xc4] ;  /* 0x0000c40001117983 */ /* 0x000f240000300800 */
[----:B------:R-:W-:Y:S02]  /*2b7b0*/  IMAD.MOV.U32 R18, RZ, RZ, R2 ;  /* 0x000000ffff127224 */ /* 0x000fe400078e0002 */
[----:B------:R-:W-:Y:S01]  /*2b7c0*/  IMAD.MOV.U32 R19, RZ, RZ, R3 ;  /* 0x000000ffff137224 */ /* 0x000fe200078e0003 */
[----:B------:R-:W2:Y:S01]  /*2b7d0*/  LDL.LU R2, [R1+0x1354] ;  /* 0x0013540001027983 */ /* 0x000ea20000300800 */
[----:B------:R-:W2:Y:S03]  /*2b7e0*/  LDL.LU R3, [R1+0x1350] ;  /* 0x0013500001037983 */ /* 0x000ea60000300800 */
[----:B------:R-:W-:Y:S04]  /*2b7f0*/  STL.64 [R1+0x12e0], R18 ;  /* 0x0012e01201007387 */ /* 0x000fe80000100a00 */
        /* <DEDUP_REMOVED lines=11> */
[----:B------:R-:W2:Y:S11]  /*2b8b0*/  LDL.LU R17, [R1+0xe4] ;  /* 0x0000e40001117983 */ /* 0x000eb60000300800 */
[----:B------:R-:W-:Y:S03]  /*2b8c0*/  @!UPT UIADD3 URZ, URZ, URZ, URZ ;  /* 0x0000003f3f3ff290 */ /* 0x000fe6000fffe03f */
[----:B------:R-:W-:Y:S02]  /*2b8d0*/  STL.64 [R1+0x590], R24 ;  /* 0x0005901801007387 */ /* 0x000fe40000100a00 */
[----:B------:R0:W-:Y:S02]  /*2b8e0*/  STL.64 [R1+0x598], R26 ;  /* 0x0005981a01007387 */ /* 0x0001e40000100a00 */
[----:B0-----:R-:W3:Y:S01]  /*2b8f0*/  LDL.LU.64 R26, [R1+0x1348] ;  /* 0x00134800011a7983 */ /* 0x001ee20000300a00 */
[----:B------:R-:W3:Y:S02]  /*2b900*/  LDL.LU.64 R24, [R1+0x1340] ;  /* 0x0013400001187983 */ /* 0x000ee40000300a00 */
[----:B------:R-:W3:Y:S02]  /*2b910*/  LDL.LU.64 R6, [R1+0x1338] ;  /* 0x0013380001067983 */ /* 0x000ee40000300a00 */
[----:B------:R-:W-:Y:S02]  /*2b920*/  IMAD.MOV.U32 R18, RZ, RZ, R3 ;  /* 0x000000ffff127224 */ /* 0x000fe400078e0003 */
[----:B------:R-:W-:-:S02]  /*2b930*/  IMAD.MOV.U32 R19, RZ, RZ, R2 ;  /* 0x000000ffff137224 */ /* 0x000fc400078e0002 */
[----:B------:R-:W4:Y:S01]  /*2b940*/  LDL.LU.64 R2, [R1+0x638] ;  /* 0x0006380001027983 */ /* 0x000f220000300a00 */
[----:B------:R-:W-:Y:S01]  /*2b950*/  IMAD.MOV.U32 R23, RZ, RZ, R0 ;  /* 0x000000ffff177224 */ /* 0x000fe200078e0000 */
[C---:B---3--:R-:W-:Y:S01]  /*2b960*/  HMMA.16816.F32 R24, R8.reuse, R6, R24 ;  /* 0x000000060818723c */ /* 0x048fe20000001818 */
[----:B------:R-:W-:Y:S02]  /*2b970*/  IMAD.MOV.U32 R0, RZ, RZ, R6 ;  /* 0x000000ffff007224 */ /* 0x000fe400078e0006 */
[----:B------:R-:W-:Y:S11]  /*2b980*/  IMAD.MOV.U32 R28, RZ, RZ, R7 ;  /* 0x000000ffff1c7224 */ /* 0x000ff600078e0007 */
[----:B------:R-:W-:Y:S09]  /*2b990*/  @!UPT UIADD3 URZ, URZ, URZ, URZ ;  /* 0x0000003f3f3ff290 */ /* 0x000ff2000fffe03f */
[----:B------:R-:W-:Y:S01]  /*2b9a0*/  STL.64 [R1+0x580], R24 ;  /* 0x0005801801007387 */ /* 0x000fe20000100a00 */
[----:B------:R0:W-:Y:S03]  /*2b9b0*/  STL.64 [R1+0x588], R26 ;  /* 0x0005881a01007387 */ /* 0x0001e60000100a00 */
[----:B0-----:R-:W3:Y:S01]  /*2b9c0*/  LDL.LU.64 R26, [R1+0x1330] ;  /* 0x00133000011a7983 */ /* 0x001ee20000300a00 */
[----:B------:R-:W3:Y:S02]  /*2b9d0*/  LDL.LU.64 R24, [R1+0x1328] ;  /* 0x0013280001187983 */ /* 0x000ee40000300a00 */
[----:B------:R-:W3:Y:S02]  /*2b9e0*/  LDL.LU.64 R6, [R1+0x1320] ;  /* 0x0013200001067983 */ /* 0x000ee40000300a00 */
[----:B------:R-:W-:Y:S02]  /*2b9f0*/  IMAD.MOV.U32 R22, RZ, RZ, R4 ;  /* 0x000000ffff167224 */ /* 0x000fe400078e0004 */
[----:B------:R-:W2:Y:S01]  /*2ba00*/  LDL.LU.64 R4, [R1+0x1318] ;  /* 0x0013180001047983 */ /* 0x000ea20000300a00 */
[----:B------:R-:W2:Y:S01]  /*2ba10*/  LDL.LU.64 R12, [R1+0x630] ;  /* 0x00063000010c7983 */ /* 0x000ea20000300a00 */
[----:B---3--:R-:W-:Y:S02]  /*2ba20*/  HMMA.16816.F32 R8, R8, R6, R24 ;  /* 0x000000060808723c */ /* 0x008fe40000001818 */
[----:B------:R-:W2:Y:S01]  /*2ba30*/  LDL.LU.64 R26, [R1+0x1310] ;  /* 0x00131000011a7983 */ /* 0x000ea20000300a00 */
[----:B------:R-:W2:Y:S11]  /*2ba40*/  LDL.LU.64 R24, [R1+0x1308] ;  /* 0x0013080001187983 */ /* 0x000eb60000300a00 */
[----:B------:R-:W-:Y:S09]  /*2ba50*/  @!UPT UIADD3 URZ, URZ, URZ, URZ ;  /* 0x0000003f3f3ff290 */ /* 0x000ff2000fffe03f */
[----:B------:R0:W-:Y:S01]  /*2ba60*/  STL.64 [R1+0x4d0], R8 ;  /* 0x0004d00801007387 */ /* 0x0001e20000100a00 */
[----:B------:R1:W-:Y:S03]  /*2ba70*/  STL.64 [R1+0x4d8], R10 ;  /* 0x0004d80a01007387 */ /* 0x0003e60000100a00 */
[----:B0-----:R-:W3:Y:S01]  /*2ba80*/  LDL.LU R8, [R1+0xb0] ;  /* 0x0000b00001087983 */ /* 0x001ee20000300800 */
[----:B------:R-:W3:Y:S02]  /*2ba90*/  LDL.LU R9, [R1+0xb4] ;  /* 0x0000b40001097983 */ /* 0x000ee40000300800 */
[----:B-1----:R-:W3:Y:S02]  /*2baa0*/  LDL.LU R10, [R1+0xb8] ;  /* 0x0000b800010a7983 */ /* 0x002ee40000300800 */
[----:B------:R-:W3:Y:S01]  /*2bab0*/  LDL.LU R11, [R1+0xbc] ;  /* 0x0000bc00010b7983 */ /* 0x000ee20000300800 */
[----:B------:R0:W-:Y:S02]  /*2bac0*/  STL.64 [R1+0x1270], R6 ;  /* 0x0012700601007387 */ /* 0x0001e40000100a00 */
[----:B0-----:R-:W-:-:S02]  /*2bad0*/  IMAD.MOV.U32 R6, RZ, RZ, R0 ;  /* 0x000000ffff067224 */ /* 0x001fc400078e0000 */
[----:B------:R-:W-:Y:S01]  /*2bae0*/  IMAD.MOV.U32 R7, RZ, RZ, R28 ;  /* 0x000000ffff077224 */ /* 0x000fe200078e001c */
[----:B------:R-:W3:Y:S04]  /*2baf0*/  LDL.LU R0, [R1+0x1300] ;  /* 0x0013000001007983 */ /* 0x000ee80000300800 */
[----:B------:R0:W-:Y:S02]  /*2bb00*/  STL.64 [R1+0x1288], R6 ;  /* 0x0012880601007387 */ /* 0x0001e40000100a00 */
[----:B0-----:R-:W-:Y:S02]  /*2bb10*/  IMAD.MOV.U32 R6, RZ, RZ, R21 ;  /* 0x000000ffff067224 */ /* 0x001fe400078e0015 */
[----:B------:R-:W-:-:S05]  /*2bb20*/  IMAD.MOV.U32 R7, RZ, RZ, R20 ;  /* 0x000000ffff077224 */ /* 0x000fca00078e0014 */
[----:B------:R-:W-:Y:S01]  /*2bb30*/  STL.64 [R1+0x12a0], R6 ;  /* 0x0012a00601007387 */ /* 0x000fe20000100a00 */
[C---:B--2---:R-:W-:Y:S03]  /*2bb40*/  HMMA.16816.F32 R20, R24.reuse, R22, R16 ;  /* 0x000000161814723c */ /* 0x044fe60000001810 */
[----:B------:R-:W2:Y:S01]  /*2bb50*/  LDL.LU.64 R18, [R1+0x12f8] ;  /* 0x0012f80001127983 */ /* 0x000ea20000300a00 */
[----:B------:R-:W2:Y:S11]  /*2bb60*/  LDL.LU.64 R16, [R1+0x12f0] ;  /* 0x0012f00001107983 */ /* 0x000eb60000300a00 */
[----:B------:R-:W-:Y:S08]  /*2bb70*/  @!UPT UIADD3 URZ, URZ, URZ, URZ ;  /* 0x0000003f3f3ff290 */ /* 0x000ff0000fffe03f */
        /* <DEDUP_REMOVED lines=11> */
[----:B------:R-:W2:Y:S11]  /*2bc30*/  LDL.LU R16, [R1+0x12c8] ;  /* 0x0012c80001107983 */ /* 0x000eb60000300800 */
[----:B------:R-:W-:Y:S10]  /*2bc40*/  @!UPT UIADD3 URZ, URZ, URZ, URZ ;  /* 0x0000003f3f3ff290 */ /* 0x000ff4000fffe03f */
[----:B------:R-:W-:Y:S01]  /*2bc50*/  STL.64 [R1+0x60], R20 ;  /* 0x0000601401007387 */ /* 0x000fe20000100a00 */
[----:B------:R0:W-:Y:S03]  /*2bc60*/  STL.64 [R1+0x68], R22 ;  /* 0x0000681601007387 */ /* 0x0001e60000100a00 */
[----:B0-----:R-:W3:Y:S01]  /*2bc70*/  LDL.LU.64 R22, [R1+0x12c0] ;  /* 0x0012c00001167983 */ /* 0x001ee20000300a00 */
[----:B------:R-:W-:Y:S01]  /*2bc80*/  IMAD.MOV.U32 R7, RZ, RZ, R15 ;  /* 0x000000ffff077224 */ /* 0x000fe200078e000f */
[----:B---3--:R-:W-:Y:S11]  /*2bc90*/  HMMA.16816.F32 R8, R24, R22, R8 ;  /* 0x000000161808723c */ /* 0x008ff60000001808 */
[----:B------:R-:W-:Y:S11]  /*2bca0*/  @!UPT UIADD3 URZ, URZ, URZ, URZ ;  /* 0x0000003f3f3ff290 */ /* 0x000ff6000fffe03f */
[----:B------:R-:W-:Y:S01]  /*2bcb0*/  @!UPT UIADD3 URZ, URZ, URZ, URZ ;  /* 0x0000003f3f3ff290 */ /* 0x000fe2000fffe03f */
[----:B------:R-:W-:Y:S01]  /*2bcc0*/  STL.64 [R1+0x50], R8 ;  /* 0x0000500801007387 */ /* 0x000fe20000100a00 */
[----:B------:R-:W-:Y:S02]  /*2bcd0*/  STL.64 [R1+0x58], R10 ;  /* 0x0000580a01007387 */ /* 0x000fe40000100a00 */
[----:B------:R-:W3:Y:S02]  /*2bce0*/  LDL.LU R15, [R1+0xb50] ;  /* 0x000b5000010f7983 */ /* 0x000ee40000300800 */
[----:B---3--:R-:W-:Y:S01]  /*2bcf0*/  STL.64 [R1+0x1280], R14 ;  /* 0x0012800e01007387 */ /* 0x008fe20000100a00 */
[----:B------:R0:W-:Y:S03]  /*2bd00*/  STL.64 [R1+0x1278], R12 ;  /* 0x0012780c01007387 */ /* 0x0001e60000100a00 */
        /* <DEDUP_REMOVED lines=21> */
[----:B--2---:R0:W-:Y:S02]  /*2be60*/  STL.64 [R1+0x1268], R18 ;  /* 0x0012681201007387 */ /* 0x0041e40000100a00 */
[----:B0-----:R-:W-:-:S02]  /*2be70*/  IMAD.MOV.U32 R18, RZ, RZ, R5 ;  /* 0x000000ffff127224 */ /* 0x001fc400078e0005 */
[----:B------:R-:W-:Y:S02]  /*2be80*/  IMAD.MOV.U32 R5, RZ, RZ, c[0x0][0x188] ;  /* 0x00006200ff057624 */ /* 0x000fe400078e00ff */
[----:B------:R-:W-:Y:S02]  /*2be90*/  IMAD.MOV.U32 R19, RZ, RZ, R4 ;  /* 0x000000ffff137224 */ /* 0x000fe400078e0004 */
[----:B------:R-:W-:Y:S02]  /*2bea0*/  IMAD.SHL.U32 R11, R5, 0x40, RZ ;  /* 0x00000040050b7824 */ /* 0x000fe400078e00ff */
[----:B------:R-:W-:Y:S01]  /*2beb0*/  HMMA.16816.F32 R4, R24, R6, R12 ;  /* 0x000000061804723c */ /* 0x000fe2000000180c */
[----:B---3--:R0:W-:Y:S02]  /*2bec0*/  STL.64 [R1+0x1260], R16 ;  /* 0x0012601001007387 */ /* 0x0081e40000100a00 */
[----:B0-----:R-:W-:Y:S02]  /*2bed0*/  IMAD.MOV.U32 R16, RZ, RZ, R0 ;  /* 0x000000ffff107224 */ /* 0x001fe400078e0000 */
[----:B------:R-:W2:Y:S01]  /*2bee0*/  LDL.LU R0, [R1+0x12b8] ;  /* 0x0012b80001007983 */ /* 0x000ea20000300800 */
[----:B------:R-:W3:Y:S02]  /*2bef0*/  LDL.LU R20, [R1+0xb28] ;  /* 0x000b280001147983 */ /* 0x000ee40000300800 */
[----:B------:R-:W2:Y:S02]  /*2bf00*/  LDL.LU R21, [R1+0xb4c] ;  /* 0x000b4c0001157983 */ /* 0x000ea40000300800 */
[----:B------:R-:W2:Y:S01]  /*2bf10*/  LDL.LU R22, [R1+0xb20] ;  /* 0x000b200001167983 */ /* 0x000ea20000300800 */
[----:B------:R-:W2:Y:S01]  /*2bf20*/  LDL.LU R23, [R1+0xb44] ;  /* 0x000b440001177983 */ /* 0x000ea20000300800 */
[----:B------:R-:W-:-:S02]  /*2bf30*/  IMAD.MOV.U32 R17, RZ, RZ, R29 ;  /* 0x000000ffff117224 */ /* 0x000fc400078e001d */
[----:B------:R-:W2:Y:S02]  /*2bf40*/  LDL.LU R28, [R1+0xb18] ;  /* 0x000b1800011c7983 */ /* 0x000ea40000300800 */
[----:B------:R-:W2:Y:S01]  /*2bf50*/  LDL.LU R29, [R1+0xb3c] ;  /* 0x000b3c00011d7983 */ /* 0x000ea20000300800 */
[----:B------:R-:W2:Y:S01]  /*2bf60*/  LDL.LU.64 R14, [R1+0x12b0] ;  /* 0x0012b000010e7983 */ /* 0x000ea20000300a00 */
[----:B------:R-:W2:Y:S05]  /*2bf70*/  LDL.LU.64 R12, [R1+0x12a8] ;  /* 0x0012a800010c7983 */ /* 0x000eaa0000300a00 */
[----:B------:R-:W-:Y:S02]  /*2bf80*/  STL.64 [R1+0x220], R4 ;  /* 0x0002200401007387 */ /* 0x000fe40000100a00 */
[----:B------:R0:W-:Y:S02]  /*2bf90*/  STL.64 [R1+0x228], R6 ;  /* 0x0002280601007387 */ /* 0x0001e40000100a00 */
        /* <DEDUP_REMOVED lines=8> */
[----:B------:R-:W3:Y:S01]  /*2c020*/  LDL R8, [R1+0xf6c] ;  /* 0x000f6c0001087983 */ /* 0x000ee20000100800 */
[----:B--2---:R-:W-:Y:S02]  /*2c030*/  HMMA.16816.F32 R4, R24, R6, R12 ;  /* 0x000000061804723c */ /* 0x004fe4000000180c */
[----:B------:R-:W2:Y:S01]  /*2c040*/  LDL.LU.64 R14, [R1+0x1280] ;  /* 0x00128000010e7983 */ /* 0x000ea20000300a00 */
[----:B------:R-:W2:Y:S11]  /*2c050*/  LDL.LU.64 R12, [R1+0x1278] ;  /* 0x00127800010c7983 */ /* 0x000eb60000300a00 */
[----:B------:R-:W-:Y:S09]  /*2c060*/  @!UPT UIADD3 URZ, URZ, URZ, URZ ;  /* 0x0000003f3f3ff290 */ /* 0x000ff2000fffe03f */
[----:B------:R-:W-:Y:S01]  /*2c070*/  STL.64 [R1+0x450], R4 ;  /* 0x0004500401007387 */ /* 0x000fe20000100a00 */
[----:B------:R0:W-:Y:S03]  /*2c080*/  STL.64 [R1+0x458], R6 ;  /* 0x0004580601007387 */ /* 0x0001e60000100a00 */
[----:B0-----:R-:W3:Y:S01]  /*2c090*/  LDL.LU.64 R6, [R1+0x1270] ;  /* 0x0012700001067983 */ /* 0x001ee20000300a00 */
[----:B------:R-:W-:-:S05]  /*2c0a0*/  IMAD.SHL.U32 R11, R11, 0x2, RZ ;  /* 0x000000020b0b7824 */ /* 0x000fca00078e00ff */
[----:B----4-:R-:W-:-:S05]  /*2c0b0*/  IADD3 R4, P0, R2, R11, RZ ;  /* 0x0000000b02047210 */ /* 0x010fca0007f1e0ff */
[----:B------:R-:W-:Y:S01]  /*2c0c0*/  IMAD.X R2, R3, 0x1, R0, P0 ;  /* 0x0000000103027824 */ /* 0x000fe200000e0600 */
[----:B------:R-:W-:Y:S01]  /*2c0d0*/  STL [R1+0x1184], R4 ;  /* 0x0011840401007387 */ /* 0x000fe20000100800 */
[----:B--2---:R-:W-:Y:S02]  /*2c0e0*/  IADD3 R5, P1, R12, R11, RZ ;  /* 0x0000000b0c057210 */ /* 0x004fe40007f3e0ff */
[----:B------:R-:W-:-:S03]  /*2c0f0*/  IADD3 R14, R14, 0x1, RZ ;  /* 0x000000010e0e7810 */ /* 0x000fc60007ffe0ff */
[----:B------:R-:W-:Y:S01]  /*2c100*/  IMAD.X R3, R13, 0x1, R0, P1 ;  /* 0x000000010d037824 */ /* 0x000fe200008e0600 */
[----:B------:R-:W-:Y:S01]  /*2c110*/  STL [R1+0x1188], R5 ;  /* 0x0011880501007387 */ /* 0x000fe20000100800 */
[----:B------:R-:W-:Y:S02]  /*2c120*/  STL [R1+0x118c], R2 ;  /* 0x00118c0201007387 */ /* 0x000fe40000100800 */
[----:B------:R-:W-:Y:S01]  /*2c130*/  STL [R1+0x75c], R14 ;  /* 0x00075c0e01007387 */ /* 0x000fe20000100800 */
[----:B------:R-:W-:Y:S01]  /*2c140*/  STL [R1+0x1190], R3 ;  /* 0x0011900301007387 */ /* 0x000fe20000100800 */
[----:B---3--:R-:W-:Y:S03]  /*2c150*/  HMMA.16816.F32 R24, R24, R6, R16 ;  /* 0x000000061818723c */ /* 0x008fe60000001810 */
[----:B------:R-:W2:Y:S01]  /*2c160*/  LDL.LU.64 R18, [R1+0x1268] ;  /* 0x0012680001127983 */ /* 0x000ea20000300a00 */
[----:B------:R-:W3:Y:S01]  /*2c170*/  LDL.LU.64 R16, [R1+0x1260] ;  /* 0x0012600001107983 */ /* 0x000ee20000300a00 */
[----:B------:R-:W-:-:S02]  /*2c180*/  IADD3 R15, P3, R15, R11, RZ ;  /* 0x0000000b0f0f7210 */ /* 0x000fc40007f7e0ff */
[----:B------:R-:W-:-:S03]  /*2c190*/  IADD3 R20, P2, R20, R11, RZ ;  /* 0x0000000b14147210 */ /* 0x000fc60007f5e0ff */
[----:B------:R-:W-:Y:S01]  /*2c1a0*/  IMAD.X R21, R21, 0x1, R0, P3 ;  /* 0x0000000115157824 */ /* 0x000fe200018e0600 */
[-C--:B------:R-:W-:Y:S11]  /*2c1b0*/  IADD3 R22, P3, R22, R11.reuse, RZ ;  /* 0x0000000b16167210 */ /* 0x080ff60007f7e0ff */
[----:B------:R-:W-:Y:S02]  /*2c1c0*/  @!UPT UIADD3 URZ, URZ, URZ, URZ ;  /* 0x0000003f3f3ff290 */ /* 0x000fe4000fffe03f */
[----:B------:R-:W-:Y:S02]  /*2c1d0*/  IMAD.MOV.U32 R6, RZ, RZ, R27 ;  /* 0x000000ffff067224 */ /* 0x000fe400078e001b */
[----:B------:R-:W-:Y:S01]  /*2c1e0*/  IMAD.MOV.U32 R7, RZ, RZ, R26 ;  /* 0x000000ffff077224 */ /* 0x000fe200078e001a */
[----:B------:R-:W-:Y:S01]  /*2c1f0*/  STL.64 [R1+0x460], R24 ;  /* 0x0004601801007387 */ /* 0x000fe20000100a00 */
[----:B------:R-:W-:Y:S02]  /*2c200*/  STL.64 [R1+0x468], R26 ;  /* 0x0004681a01007387 */ /* 0x000fe40000100a00 */
[----:B------:R-:W-:Y:S01]  /*2c210*/  STL [R1+0x1198], R6 ;  /* 0x0011980601007387 */ /* 0x000fe20000100800 */
[----:B------:R-:W-:Y:S01]  /*2c220*/  STL [R1+0x1194], R7 ;  /* 0x0011940701007387 */ /* 0x000fe20000100800 */
[----:B------:R-:W-:Y:S01]  /*2c230*/  STL [R1+0xb50], R15 ;  /* 0x000b500f01007387 */ /* 0x000fe20000100800 */
[-C--:B---3--:R-:W-:Y:S02]  /*2c240*/  IADD3 R16, P4, R16, R11.reuse, RZ ;  /* 0x0000000b10107210 */ /* 0x088fe40007f9e0ff */
[----:B------:R-:W-:-:S02]  /*2c250*/  IADD3 R17, P5, R17, R11, RZ ;  /* 0x0000000b11117210 */ /* 0x000fc40007fbe0ff */
[-C--:B--2---:R-:W-:Y:S02]  /*2c260*/  IADD3 R18, P6, R18, R11.reuse, RZ ;  /* 0x0000000b12127210 */ /* 0x084fe40007fde0ff */
[-C--:B------:R-:W-:Y:S01]  /*2c270*/  IADD3 R19, P1, R19, R11.reuse, RZ ;  /* 0x0000000b13137210 */ /* 0x080fe20007f3e0ff */
[----:B------:R-:W-:Y:S01]  /*2c280*/  STL [R1+0xb48], R16 ;  /* 0x000b481001007387 */ /* 0x000fe20000100800 */
[----:B------:R-:W-:Y:S02]  /*2c290*/  STL [R1+0xb40], R17 ;  /* 0x000b401101007387 */ /* 0x000fe40000100800 */
[----:B------:R-:W-:Y:S02]  /*2c2a0*/  STL [R1+0xb38], R18 ;  /* 0x000b381201007387 */ /* 0x000fe40000100800 */
[----:B------:R-:W-:Y:S02]  /*2c2b0*/  STL [R1+0xb30], R19 ;  /* 0x000b301301007387 */ /* 0x000fe40000100800 */
[--C-:B------:R-:W-:Y:S01]  /*2c2c0*/  IMAD.X R23, R23, 0x1, R0.reuse, P4 ;  /* 0x0000000117177824 */ /* 0x100fe200020e0600 */
[----:B------:R-:W-:Y:S01]  /*2c2d0*/  STL [R1+0xb28], R20 ;  /* 0x000b281401007387 */ /* 0x000fe20000100800 */
[----:B------:R-:W-:Y:S01]  /*2c2e0*/  IADD3 R28, P4, R28, R11, RZ ;  /* 0x0000000b1c1c7210 */ /* 0x000fe20007f9e0ff */
[----:B------:R-:W-:Y:S02]  /*2c2f0*/  STL [R1+0xb4c], R21 ;  /* 0x000b4c1501007387 */ /* 0x000fe40000100800 */
[----:B------:R-:W-:Y:S01]  /*2c300*/  STL [R1+0xb20], R22 ;  /* 0x000b201601007387 */ /* 0x000fe20000100800 */
[----:B------:R0:W-:Y:S01]  /*2c310*/  STL [R1+0x1258], R0 ;  /* 0x0012580001007387 */ /* 0x0001e20000100800 */
[----:B------:R-:W-:-:S02]  /*2c320*/  IMAD.X R29, R29, 0x1, R0, P5 ;  /* 0x000000011d1d7824 */ /* 0x000fc400028e0600 */
[----:B------:R-:W-:Y:S01]  /*2c330*/  STL [R1+0xb44], R23 ;  /* 0x000b441701007387 */ /* 0x000fe20000100800 */
[----:B0-----:R-:W2:Y:S01]  /*2c340*/  LDL.LU R0, [R1+0xb10] ;  /* 0x000b100001007983 */ /* 0x001ea20000300800 */
[----:B------:R-:W-:Y:S02]  /*2c350*/  STL [R1+0xb18], R28 ;  /* 0x000b181c01007387 */ /* 0x000fe40000100800 */
[----:B------:R-:W3:Y:S02]  /*2c360*/  LDL.LU R7, [R1+0xb00] ;  /* 0x000b000001077983 */ /* 0x000ee40000300800 */
[----:B------:R-:W-:Y:S01]  /*2c370*/  STL [R1+0xb3c], R29 ;  /* 0x000b3c1d01007387 */ /* 0x000fe20000100800 */
[----:B---3--:R0:W-:Y:S04]  /*2c380*/  STL [R1+0x124c], R7 ;  /* 0x00124c0701007387 */ /* 0x0081e80000100800 */
[----:B0-----:R-:W3:Y:S04]  /*2c390*/  LDL.LU R7, [R1+0xb2c] ;  /* 0x000b2c0001077983 */ /* 0x001ee80000300800 */
[----:B---3--:R0:W-:Y:S04]  /*2c3a0*/  STL [R1+0x1250], R7 ;  /* 0x0012500701007387 */ /* 0x0081e80000100800 */
[----:B0-----:R-:W3:Y:S01]  /*2c3b0*/  LDL.LU R7, [R1+0xb08] ;  /* 0x000b080001077983 */ /* 0x001ee20000300800 */
[----:B------:R-:W-:-:S02]  /*2c3c0*/  ISETP.NE.U32.AND P0, PT, R14, R8, PT ;  /* 0x000000080e00720c */ /* 0x000fc40003f05070 */
[----:B--2---:R-:W-:Y:S01]  /*2c3d0*/  IADD3 R0, P5, R0, R11, RZ ;  /* 0x0000000b00007210 */ /* 0x004fe20007fbe0ff */
[----:B---3--:R0:W-:Y:S04]  /*2c3e0*/  STL [R1+0x1254], R7 ;  /* 0x0012540701007387 */ /* 0x0081e80000100800 */
[----:B0-----:R-:W2:Y:S01]  /*2c3f0*/  LDL.LU R7, [R1+0xb34] ;  /* 0x000b340001077983 */ /* 0x001ea20000300800 */
[----:B------:R-:W3:Y:S02]  /*2c400*/  LDL.LU R6, [R1+0xb24] ;  /* 0x000b240001067983 */ /* 0x000ee40000300800 */
[----:B------:R-:W4:Y:S02]  /*2c410*/  LDL.LU R24, [R1+0xaf8] ;  /* 0x000af80001187983 */ /* 0x000f240000300800 */
[----:B------:R-:W2:Y:S01]  /*2c420*/  LDL.LU R25, [R1+0xb1c] ;  /* 0x000b1c0001197983 */ /* 0x000ea20000300800 */
[----:B------:R-:W2:Y:S01]  /*2c430*/  LDL.LU R26, [R1+0xaf0] ;  /* 0x000af000011a7983 */ /* 0x000ea20000300800 */
[----:B------:R-:W2:Y:S02]  /*2c440*/  LDL.LU R27, [R1+0xb14] ;  /* 0x000b1400011b7983 */ /* 0x000ea40000300800 */
[----:B------:R-:W2:Y:S02]  /*2c450*/  LDL.LU R3, [R1+0xae8] ;  /* 0x000ae80001037983 */ /* 0x000ea40000300800 */
        /* <DEDUP_REMOVED lines=20> */
[----:B------:R0:W-:Y:S02]  /*2c5a0*/  STL [R1+0xb10], R0 ;  /* 0x000b100001007387 */ /* 0x0001e40000100800 */
[----:B0-----:R-:W2:Y:S02]  /*2c5b0*/  LDL.LU R0, [R1+0x1258] ;  /* 0x0012580001007983 */ /* 0x001ea40000300800 */
[----:B--2---:R-:W-:-:S05]  /*2c5c0*/  IMAD.X R7, R7, 0x1, R0, P6 ;  /* 0x0000000107077824 */ /* 0x004fca00030e0600 */
[----:B------:R0:W-:Y:S04]  /*2c5d0*/  STL [R1+0xb34], R7 ;  /* 0x000b340701007387 */ /* 0x0001e80000100800 */
[----:B0-----:R-:W2:Y:S02]  /*2c5e0*/  LDL.LU R7, [R1+0x1254] ;  /* 0x0012540001077983 */ /* 0x001ea40000300800 */
[----:B--2---:R-:W-:-:S05]  /*2c5f0*/  IADD3 R7, P6, R7, R11, RZ ;  /* 0x0000000b07077210 */ /* 0x004fca0007fde0ff */
[----:B------:R0:W-:Y:S04]  /*2c600*/  STL [R1+0xb08], R7 ;  /* 0x000b080701007387 */ /* 0x0001e80000100800 */
[----:B0-----:R-:W2:Y:S02]  /*2c610*/  LDL.LU R7, [R1+0x1250] ;  /* 0x0012500001077983 */ /* 0x001ea40000300800 */
[----:B--2---:R-:W-:-:S05]  /*2c620*/  IMAD.X R7, R7, 0x1, R0, P1 ;  /* 0x0000000107077824 */ /* 0x004fca00008e0600 */
[----:B------:R0:W-:Y:S04]  /*2c630*/  STL [R1+0xb2c], R7 ;  /* 0x000b2c0701007387 */ /* 0x0001e80000100800 */
[----:B0-----:R-:W2:Y:S01]  /*2c640*/  LDL.LU R7, [R1+0x124c] ;  /* 0x00124c0001077983 */ /* 0x001ea20000300800 */
[--C-:B---3--:R-:W-:Y:S01]  /*2c650*/  IMAD.X R6, R6, 0x1, R0.reuse, P2 ;  /* 0x0000000106067824 */ /* 0x108fe200010e0600 */
[-C--:B----4-:R-:W-:Y:S01]  /*2c660*/  IADD3 R24, P2, R24, R11.reuse, RZ ;  /* 0x0000000b18187210 */ /* 0x090fe20007f5e0ff */
[--C-:B------:R-:W-:Y:S01]  /*2c670*/  IMAD.X R25, R25, 0x1, R0.reuse, P3 ;  /* 0x0000000119197824 */ /* 0x100fe200018e0600 */
[-C--:B------:R-:W-:Y:S01]  /*2c680*/  IADD3 R26, P3, R26, R11.reuse, RZ ;  /* 0x0000000b1a1a7210 */ /* 0x080fe20007f7e0ff */
        /* <DEDUP_REMOVED lines=16> */
[----:B------:R-:W-:Y:S01]  /*2c790*/  IMAD.X R28, R28, 0x1, R0, P2 ;  /* 0x000000011c1c7824 */ /* 0x000fe200010e0600 */
[----:B------:R-:W-:-:S02]  /*2c7a0*/  IADD3 R29, P2, R29, R11, RZ ;  /* 0x0000000b1d1d7210 */ /* 0x000fc40007f5e0ff */
[----:B--2---:R-:W-:-:S05]  /*2c7b0*/  IADD3 R7, P1, R7, R11, RZ ;  /* 0x0000000b07077210 */ /* 0x004fca0007f3e0ff */
[----:B------:R-:W-:Y:S01]  /*2c7c0*/  STL [R1+0xb00], R7 ;  /* 0x000b000701007387 */ /* 0x000fe20000100800 */
[----:B------:R-:W-:Y:S02]  /*2c7d0*/  STL [R1+0xb24], R6 ;  /* 0x000b240601007387 */ /* 0x000fe40000100800 */
[----:B------:R-:W-:Y:S02]  /*2c7e0*/  STL [R1+0xaf8], R24 ;  /* 0x000af81801007387 */ /* 0x000fe40000100800 */
[----:B------:R-:W-:Y:S01]  /*2c7f0*/  STL [R1+0xb1c], R25 ;  /* 0x000b1c1901007387 */ /* 0x000fe20000100800 */
[----:B------:R-:W-:Y:S01]  /*2c800*/  STL [R1+0xaf0], R26 ;  /* 0x000af01a01007387 */ /* 0x000fe20000100800 */
[----:B------:R-:W-:Y:S02]  /*2c810*/  STL [R1+0xb14], R27 ;  /* 0x000b141b01007387 */ /* 0x000fe40000100800 */
[----:B------:R-:W-:Y:S02]  /*2c820*/  STL [R1+0xae8], R3 ;  /* 0x000ae80301007387 */ /* 0x000fe40000100800 */
[--C-:B------:R-:W-:Y:S01]  /*2c830*/  IMAD.X R9, R9, 0x1, R0.reuse, P1 ;  /* 0x0000000109097824 */ /* 0x100fe200008e0600 */
[----:B------:R-:W-:Y:S01]  /*2c840*/  STL [R1+0xb0c], R2 ;  /* 0x000b0c0201007387 */ /* 0x000fe20000100800 */
[----:B------:R-:W-:Y:S01]  /*2c850*/  IADD3 R10, P1, R10, R11, RZ ;  /* 0x0000000b0a0a7210 */ /* 0x000fe20007f3e0ff */
        /* <DEDUP_REMOVED lines=11> */
[----:B------:R-:W-:-:S02]  /*2c910*/  IMAD.X R22, R22, 0x1, R0, P1 ;  /* 0x0000000116167824 */ /* 0x000fc400008e0600 */
[----:B------:R-:W-:Y:S02]  /*2c920*/  STL [R1+0xadc], R18 ;  /* 0x000adc1201007387 */ /* 0x000fe40000100800 */
[----:B------:R-:W-:Y:S01]  /*2c930*/  STL [R1+0xab0], R19 ;  /* 0x000ab01301007387 */ /* 0x000fe20000100800 */
[----:B------:R-:W-:Y:S01]  /*2c940*/  IADD3 R23, P1, R23, R11, RZ ;  /* 0x0000000b17177210 */ /* 0x000fe20007f3e0ff */
[----:B------:R-:W-:Y:S01]  /*2c950*/  STL [R1+0xad4], R20 ;  /* 0x000ad41401007387 */ /* 0x000fe20000100800 */
[----:B------:R-:W-:Y:S02]  /*2c960*/  STL [R1+0xaa8], R21 ;  /* 0x000aa81501007387 */ /* 0x000fe40000100800 */
[----:B------:R-:W-:Y:S02]  /*2c970*/  STL [R1+0xacc], R22 ;  /* 0x000acc1601007387 */ /* 0x000fe40000100800 */
[----:B------:R0:W-:Y:S01]  /*2c980*/  STL [R1+0x1248], R11 ;  /* 0x0012480b01007387 */ /* 0x0001e20000100800 */
[----:B------:R-:W-:Y:S04]  /*2c990*/  STL [R1+0xaa0], R23 ;  /* 0x000aa01701007387 */ /* 0x000fe80000100800 */
        /* <DEDUP_REMOVED lines=8> */
[----:B--2---:R-:W-:-:S03]  /*2ca20*/  IMAD.X R11, R11, 0x1, R0, P3 ;  /* 0x000000010b0b7824 */ /* 0x004fc600018e0600 */
        /* <DEDUP_REMOVED lines=30> */
[----:B--2---:R-:W-:-:S05]  /*2cc10*/  IADD3 R7, P3, R7, R11, RZ ;  /* 0x0000000b07077210 */ /* 0x004fca0007f7e0ff */
[----:B------:R0:W-:Y:S04]  /*2cc20*/  STL [R1+0xa90], R7 ;  /* 0x000a900701007387 */ /* 0x0001e80000100800 */
[----:B0-----:R-:W2:Y:S02]  /*2cc30*/  LDL.LU R7, [R1+0x1244] ;  /* 0x0012440001077983 */ /* 0x001ea40000300800 */
[----:B--2---:R-:W-:-:S05]  /*2cc40*/  IMAD.X R7, R7, 0x1, R0, P4 ;  /* 0x0000000107077824 */ /* 0x004fca00020e0600 */
[----:B------:R0:W-:Y:S04]  /*2cc50*/  STL [R1+0xab4], R7 ;  /* 0x000ab40701007387 */ /* 0x0001e80000100800 */
[----:B0-----:R-:W2:Y:S02]  /*2cc60*/  LDL.LU R7, [R1+0x1240] ;  /* 0x0012400001077983 */ /* 0x001ea40000300800 */
[----:B--2---:R-:W-:-:S05]  /*2cc70*/  IADD3 R7, P4, R7, R11, RZ ;  /* 0x0000000b07077210 */ /* 0x004fca0007f9e0ff */
[----:B------:R0:W-:Y:S04]  /*2cc80*/  STL [R1+0xa88], R7 ;  /* 0x000a880701007387 */ /* 0x0001e80000100800 */
[----:B0-----:R-:W2:Y:S01]  /*2cc90*/  LDL.LU R7, [R1+0x123c] ;  /* 0x00123c0001077983 */ /* 0x001ea20000300800 */
[--C-:B----4-:R-:W-:Y:S01]  /*2cca0*/  IMAD.X R24, R24, 0x1, R0.reuse, P6 ;  /* 0x0000000118187824 */ /* 0x110fe200030e0600 */
        /* <DEDUP_REMOVED lines=18> */
[----:B------:R-:W-:Y:S01]  /*2cdd0*/  IADD3 R22, P4, R22, R11, RZ ;  /* 0x0000000b16167210 */ /* 0x000fe20007f9e0ff */
[----:B------:R-:W-:-:S02]  /*2cde0*/  IMAD.X R29, R29, 0x1, R0, P6 ;  /* 0x000000011d1d7824 */ /* 0x000fc400030e0600 */
[----:B--2---:R-:W-:Y:S01]  /*2cdf0*/  IMAD.X R7, R7, 0x1, R0, P5 ;  /* 0x0000000107077824 */ /* 0x004fe200028e0600 */
[----:B---3--:R-:W-:-:S04]  /*2ce00*/  IADD3 R6, P5, R6, R11, RZ ;  /* 0x0000000b06067210 */ /* 0x008fc80007fbe0ff */
[----:B------:R-:W-:Y:S01]  /*2ce10*/  STL [R1+0xaac], R7 ;  /* 0x000aac0701007387 */ /* 0x000fe20000100800 */
[----:B------:R-:W-:Y:S02]  /*2ce20*/  STL [R1+0xa80], R6 ;  /* 0x000a800601007387 */ /* 0x000fe40000100800 */
[----:B------:R-:W-:Y:S02]  /*2ce30*/  STL [R1+0xaa4], R24 ;  /* 0x000aa41801007387 */ /* 0x000fe40000100800 */
[----:B------:R-:W-:Y:S01]  /*2ce40*/  STL [R1+0xa78], R25 ;  /* 0x000a781901007387 */ /* 0x000fe20000100800 */
        /* <DEDUP_REMOVED lines=19> */
[----:B------:R-:W-:-:S02]  /*2cf80*/  IMAD.X R23, R23, 0x1, R0, P5 ;  /* 0x0000000117177824 */ /* 0x000fc400028e0600 */
[----:B------:R-:W-:Y:S01]  /*2cf90*/  STL [R1+0xa30], R20 ;  /* 0x000a301401007387 */ /* 0x000fe20000100800 */
[-C--:B------:R-:W-:Y:S01]  /*2cfa0*/  IADD3 R28, P5, R28, R11.reuse, RZ ;  /* 0x0000000b1c1c7210 */ /* 0x080fe20007fbe0ff */
[----:B------:R-:W-:Y:S01]  /*2cfb0*/  STL [R1+0xa54], R21 ;  /* 0x000a541501007387 */ /* 0x000fe20000100800 */
[----:B------:R-:W-:Y:S02]  /*2cfc0*/  STL [R1+0xa28], R22 ;  /* 0x000a281601007387 */ /* 0x000fe40000100800 */
[----:B------:R0:W-:Y:S02]  /*2cfd0*/  STL [R1+0x1238], R0 ;  /* 0x0012380001007387 */ /* 0x0001e40000100800 */
        /* <DEDUP_REMOVED lines=9> */
[----:B--2---:R-:W-:-:S03]  /*2d070*/  IADD3 R0, P6, R0, R11, RZ ;  /* 0x0000000b00007210 */ /* 0x004fc60007fde0ff */
        /* <DEDUP_REMOVED lines=531> */
[----:B------:R0:W-:Y:S02]  /*2f1b0*/  STL [R1+0x7d4], R29 ;  /* 0x0007d41d01007387 */ /* 0x0001e40000100800 */
[----:B0-----:R-:W3:Y:S01]  /*2f1c0*/  LDL.LU R29, [R1+0xb6c] ;  /* 0x000b6c00011d7983 */ /* 0x001ee20000300800 */
        /* <DEDUP_REMOVED lines=10> */
[-C--:B---3--:R-:W-:Y:S01]  /*2f270*/  IADD3 R25, P3, R25, R11.reuse, RZ ;  /* 0x0000000b19197210 */ /* 0x088fe20007f7e0ff */
        /* <DEDUP_REMOVED lines=9> */
[----:B------:R-:W-:Y:S01]  /*2f310*/  IADD3 R14, P3, R14, UR8, RZ ;  /* 0x000000080e0e7c10 */ /* 0x000fe2000ff7e0ff */
        /* <DEDUP_REMOVED lines=8> */
[----:B--2---:R-:W-:Y:S01]  /*2f3a0*/  IMAD.X R7, R7, 0x1, R0, P2 ;  /* 0x0000000107077824 */ /* 0x004fe200010e0600 */
[----:B------:R-:W-:-:S04]  /*2f3b0*/  IADD3 R6, P2, R6, R11, RZ ;  /* 0x0000000b06067210 */ /* 0x000fc80007f5e0ff */
        /* <DEDUP_REMOVED lines=25> */
[----:B------:R0:W-:Y:S01]  /*2f550*/  STL [R1+0x119c], R0 ;  /* 0x00119c0001007387 */ /* 0x0001e20000100800 */
[----:B------:R-:W-:Y:S02]  /*2f560*/  STL [R1+0x76c], R21 ;  /* 0x00076c1501007387 */ /* 0x000fe40000100800 */
[----:B------:R-:W-:Y:S02]  /*2f570*/  STL [R1+0xf04], R22 ;  /* 0x000f041601007387 */ /* 0x000fe40000100800 */
[----:B------:R-:W-:Y:S01]  /*2f580*/  STL [R1+0x764], R23 ;  /* 0x0007641701007387 */ /* 0x000fe20000100800 */
[----:B0-----:R-:W2:Y:S01]  /*2f590*/  LDL.LU R0, [R1+0xef8] ;  /* 0x000ef80001007983 */ /* 0x001ea20000300800 */
[----:B------:R-:W-:Y:S02]  /*2f5a0*/  IADD3 R28, P2, R28, UR8, RZ ;  /* 0x000000081c1c7c10 */ /* 0x000fe4000ff5e0ff */
[----:B------:R-:W-:Y:S01]  /*2f5b0*/  IADD3.X R29, R29, UR5, RZ, P3, !PT ;  /* 0x000000051d1d7c10 */ /* 0x000fe20009ffe4ff */
[----:B--2---:R0:W-:Y:S02]  /*2f5c0*/  STL [R1+0x11d8], R0 ;  /* 0x0011d80001007387 */ /* 0x0041e40000100800 */
[----:B------:R-:W-:Y:S02]  /*2f5d0*/  STL [R1+0xf00], R28 ;  /* 0x000f001c01007387 */ /* 0x000fe40000100800 */
[----:B0-----:R-:W2:Y:S01]  /*2f5e0*/  LDL.LU R0, [R1+0x760] ;  /* 0x0007600001007983 */ /* 0x001ea20000300800 */
[----:B------:R-:W-:Y:S03]  /*2f5f0*/  STL [R1+0xb6c], R29 ;  /* 0x000b6c1d01007387 */ /* 0x000fe60000100800 */
        /* <DEDUP_REMOVED lines=30> */
[----:B--2---:R-:W-:-:S05]  /*2f7e0*/  IADD3 R0, P3, R0, UR8, RZ ;  /* 0x0000000800007c10 */ /* 0x004fca000ff7e0ff */
[----:B------:R0:W-:Y:S04]  /*2f7f0*/  STL [R1+0xefc], R0 ;  /* 0x000efc0001007387 */ /* 0x0001e80000100800 */
[----:B0-----:R-:W2:Y:S02]  /*2f800*/  LDL.LU R0, [R1+0x11dc] ;  /* 0x0011dc0001007983 */ /* 0x001ea40000300800 */
[----:B--2---:R-:W-:-:S05]  /*2f810*/  IADD3.X R0, R0, UR5, RZ, P4, !PT ;  /* 0x0000000500007c10 */ /* 0x004fca000a7fe4ff */
[----:B------:R0:W-:Y:S04]  /*2f820*/  STL [R1+0x760], R0 ;  /* 0x0007600001007387 */ /* 0x0001e80000100800 */
[----:B0-----:R-:W2:Y:S01]  /*2f830*/  LDL.LU R0, [R1+0x11d8] ;  /* 0x0011d80001007983 */ /* 0x001ea20000300800 */
[----:B---3--:R-:W-:Y:S01]  /*2f840*/  IADD3.X R7, R7, UR5, RZ, P5, !PT ;  /* 0x0000000507077c10 */ /* 0x008fe2000affe4ff */
[----:B----4-:R-:W-:Y:S01]  /*2f850*/  IADD3 R6, P5, R6, UR8, RZ ;  /* 0x0000000806067c10 */ /* 0x010fe2000ffbe0ff */
[----:B------:R-:W-:Y:S01]  /*2f860*/  IADD3.X R24, R24, UR5, RZ, P6, !PT ;  /* 0x0000000518187c10 */ /* 0x000fe2000b7fe4ff */
[----:B------:R-:W-:Y:S01]  /*2f870*/  IADD3 R25, P6, R25, UR8, RZ ;  /* 0x0000000819197c10 */ /* 0x000fe2000ffde0ff */
        /* <DEDUP_REMOVED lines=16> */
[----:B------:R-:W-:-:S02]  /*2f980*/  IADD3.X R22, R22, UR5, RZ, P5, !PT ;  /* 0x0000000516167c10 */ /* 0x000fc4000affe4ff */
[----:B--2---:R-:W-:-:S05]  /*2f990*/  IADD3 R0, P4, R0, UR8, RZ ;  /* 0x0000000800007c10 */ /* 0x004fca000ff9e0ff */
[----:B------:R0:W-:Y:S01]  /*2f9a0*/  STL [R1+0xef8], R0 ;  /* 0x000ef80001007387 */ /* 0x0001e20000100800 */
[----:B------:R-:W-:Y:S02]  /*2f9b0*/  STL [R1+0xb64], R7 ;  /* 0x000b640701007387 */ /* 0x000fe40000100800 */
[----:B------:R-:W-:Y:S02]  /*2f9c0*/  STL [R1+0xef0], R6 ;  /* 0x000ef00601007387 */ /* 0x000fe40000100800 */
[----:B------:R-:W-:Y:S01]  /*2f9d0*/  STL [R1+0xb60], R24 ;  /* 0x000b601801007387 */ /* 0x000fe20000100800 */
[----:B------:R-:W-:Y:S01]  /*2f9e0*/  STL [R1+0xee8], R25 ;  /* 0x000ee81901007387 */ /* 0x000fe20000100800 */
[----:B------:R-:W-:Y:S02]  /*2f9f0*/  STL [R1+0xb5c], R26 ;  /* 0x000b5c1a01007387 */ /* 0x000fe40000100800 */
[----:B------:R-:W-:Y:S01]  /*2fa00*/  STL [R1+0xee0], R27 ;  /* 0x000ee01b01007387 */ /* 0x000fe20000100800 */
[----:B------:R-:W-:Y:S01]  /*2fa10*/  IADD3.X R8, R8, UR5, RZ, P4, !PT ;  /* 0x0000000508087c10 */ /* 0x000fe2000a7fe4ff */
[----:B------:R-:W-:Y:S01]  /*2fa20*/  STL [R1+0xb58], R3 ;  /* 0x000b580301007387 */ /* 0x000fe20000100800 */
[----:B------:R-:W-:Y:S01]  /*2fa30*/  IADD3 R9, P4, R9, UR8, RZ ;  /* 0x0000000809097c10 */ /* 0x000fe2000ff9e0ff */
        /* <DEDUP_REMOVED lines=11> */
[----:B------:R-:W-:Y:S01]  /*2faf0*/  IADD3.X R20, R20, UR5, RZ, P4, !PT ;  /* 0x0000000514147c10 */ /* 0x000fe2000a7fe4ff */
[----:B------:R-:W-:Y:S01]  /*2fb00*/  STL [R1+0xed4], R16 ;  /* 0x000ed41001007387 */ /* 0x000fe20000100800 */
[----:B------:R-:W-:Y:S01]  /*2fb10*/  IADD3 R21, P4, R21, UR8, RZ ;  /* 0x0000000815157c10 */ /* 0x000fe2000ff9e0ff */
[----:B------:R-:W-:Y:S01]  /*2fb20*/  STL [R1+0xea8], R17 ;  /* 0x000ea81101007387 */ /* 0x000fe20000100800 */
[----:B------:R-:W-:Y:S02]  /*2fb30*/  STL [R1+0xecc], R18 ;  /* 0x000ecc1201007387 */ /* 0x000fe40000100800 */
[----:B------:R-:W-:Y:S02]  /*2fb40*/  STL [R1+0xea0], R19 ;  /* 0x000ea01301007387 */ /* 0x000fe40000100800 */
[----:B------:R-:W-:Y:S01]  /*2fb50*/  STL [R1+0xec4], R20 ;  /* 0x000ec41401007387 */ /* 0x000fe20000100800 */
[----:B------:R-:W-:Y:S01]  /*2fb60*/  STL [R1+0xe98], R21 ;  /* 0x000e981501007387 */ /* 0x000fe20000100800 */
[----:B------:R-:W-:Y:S02]  /*2fb70*/  STL [R1+0xebc], R22 ;  /* 0x000ebc1601007387 */ /* 0x000fe40000100800 */
[----:B0-----:R-:W2:Y:S01]  /*2fb80*/  LDL.LU R0, [R1+0xea4] ;  /* 0x000ea40001007983 */ /* 0x001ea20000300800 */
[----:B------:R-:W-:-:S02]  /*2fb90*/  IADD3 R23, P5, R23, UR8, RZ ;  /* 0x0000000817177c10 */ /* 0x000fc4000ffbe0ff */
[----:B------:R-:W-:-:S03]  /*2fba0*/  IADD3.X R28, R28, UR5, RZ, P6, !PT ;  /* 0x000000051c1c7c10 */ /* 0x000fc6000b7fe4ff */
[----:B------:R-:W-:Y:S04]  /*2fbb0*/  STL [R1+0xe90], R23 ;  /* 0x000e901701007387 */ /* 0x000fe80000100800 */
[----:B--2---:R0:W-:Y:S01]  /*2fbc0*/  STL [R1+0x11d0], R0 ;  /* 0x0011d00001007387 */ /* 0x0041e20000100800 */
[----:B------:R-:W-:Y:S03]  /*2fbd0*/  STL [R1+0xeb4], R28 ;  /* 0x000eb41c01007387 */ /* 0x000fe60000100800 */
[----:B0-----:R-:W2:Y:S01]  /*2fbe0*/  LDL.LU R0, [R1+0xe80] ;  /* 0x000e800001007983 */ /* 0x001ea20000300800 */
[----:B------:R-:W-:-:S05]  /*2fbf0*/  IADD3 R29, P6, R29, UR8, RZ ;  /* 0x000000081d1d7c10 */ /* 0x000fca000ffde0ff */
[----:B------:R-:W-:Y:S04]  /*2fc00*/  STL [R1+0xe88], R29 ;  /* 0x000e881d01007387 */ /* 0x000fe80000100800 */
        /* <DEDUP_REMOVED lines=30> */
[----:B--2---:R-:W-:-:S05]  /*2fdf0*/  IADD3.X R0, R0, UR5, RZ, P1, !PT ;  /* 0x0000000500007c10 */ /* 0x004fca0008ffe4ff */
[----:B------:R0:W-:Y:S04]  /*2fe00*/  STL [R1+0xeac], R0 ;  /* 0x000eac0001007387 */ /* 0x0001e80000100800 */
[----:B0-----:R-:W2:Y:S02]  /*2fe10*/  LDL.LU R0, [R1+0x11d4] ;  /* 0x0011d40001007983 */ /* 0x001ea40000300800 */
[----:B--2---:R-:W-:-:S05]  /*2fe20*/  IADD3 R0, P1, R0, UR8, RZ ;  /* 0x0000000800007c10 */ /* 0x004fca000ff3e0ff */
[----:B------:R0:W-:Y:S04]  /*2fe30*/  STL [R1+0xe80], R0 ;  /* 0x000e800001007387 */ /* 0x0001e80000100800 */
[----:B0-----:R-:W2:Y:S01]  /*2fe40*/  LDL.LU R0, [R1+0x11d0] ;  /* 0x0011d00001007983 */ /* 0x001ea20000300800 */
[----:B----4-:R-:W-:Y:S01]  /*2fe50*/  IADD3.X R6, R6, UR5, RZ, P3, !PT ;  /* 0x0000000506067c10 */ /* 0x010fe20009ffe4ff */
[----:B---3--:R-:W-:Y:S01]  /*2fe60*/  IADD3 R24, P3, R24, UR8, RZ ;  /* 0x0000000818187c10 */ /* 0x008fe2000ff7e0ff */
        /* <DEDUP_REMOVED lines=18> */
[----:B--2---:R-:W-:Y:S01]  /*2ff90*/  IADD3.X R0, R0, UR5, RZ, P2, !PT ;  /* 0x0000000500007c10 */ /* 0x004fe200097fe4ff */
[----:B------:R-:W-:-:S04]  /*2ffa0*/  IADD3 R7, P2, R7, UR8, RZ ;  /* 0x0000000807077c10 */ /* 0x000fc8000ff5e0ff */
[----:B------:R0:W-:Y:S01]  /*2ffb0*/  STL [R1+0xea4], R0 ;  /* 0x000ea40001007387 */ /* 0x0001e20000100800 */
[----:B------:R-:W-:Y:S02]  /*2ffc0*/  STL [R1+0xe78], R7 ;  /* 0x000e780701007387 */ /* 0x000fe40000100800 */
[----:B------:R-:W-:Y:S02]  /*2ffd0*/  STL [R1+0xe9c], R6 ;  /* 0x000e9c0601007387 */ /* 0x000fe40000100800 */
[----:B------:R-:W-:Y:S01]  /*2ffe0*/  STL [R1+0xe70], R24 ;  /* 0x000e701801007387 */ /* 0x000fe20000100800 */
[----:B------:R-:W-:Y:S01]  /*2fff0*/  STL [R1+0xe94], R25 ;  /* 0x000e941901007387 */ /* 0x000fe20000100800 */
[----:B------:R-:W-:Y:S02]  /*30000*/  STL [R1+0xe68], R26 ;  /* 0x000e681a01007387 */ /* 0x000fe40000100800 */
        /* <DEDUP_REMOVED lines=24> */
[----:B0-----:R-:W2:Y:S01]  /*30190*/  LDL.LU R0, [R1+0xe00] ;  /* 0x000e000001007983 */ /* 0x001ea20000300800 */
[----:B------:R-:W-:Y:S01]  /*301a0*/  IADD3.X R23, R23, UR5, RZ, P3, !PT ;  /* 0x0000000517177c10 */ /* 0x000fe20009ffe4ff */
[----:B------:R-:W-:-:S04]  /*301b0*/  IADD3 R28, P3, R28, UR8, RZ ;  /* 0x000000081c1c7c10 */ /* 0x000fc8000ff7e0ff */
[----:B------:R-:W-:Y:S04]  /*301c0*/  STL [R1+0xe3c], R23 ;  /* 0x000e3c1701007387 */ /* 0x000fe80000100800 */
[----:B--2---:R0:W-:Y:S01]  /*301d0*/  STL [R1+0x11c8], R0 ;  /* 0x0011c80001007387 */ /* 0x0041e20000100800 */
[----:B------:R-:W-:Y:S03]  /*301e0*/  STL [R1+0xe10], R28 ;  /* 0x000e101c01007387 */ /* 0x000fe60000100800 */
[----:B0-----:R-:W2:Y:S01]  /*301f0*/  LDL.LU R0, [R1+0xe2c] ;  /* 0x000e2c0001007983 */ /* 0x001ea20000300800 */
[----:B------:R-:W-:-:S05]  /*30200*/  IADD3.X R29, R29, UR5, RZ, P4, !PT ;  /* 0x000000051d1d7c10 */ /* 0x000fca000a7fe4ff */
        /* <DEDUP_REMOVED lines=528> */
[----:B------:R-:W-:-:S02]  /*32310*/  IADD3.X R29, R29, UR5, RZ, P3, !PT ;  /* 0x000000051d1d7c10 */ /* 0x000fc40009ffe4ff */
[----:B--2---:R-:W-:Y:S01]  /*32320*/  IADD3.X R0, R0, UR5, RZ, P5, !PT ;  /* 0x0000000500007c10 */ /* 0x004fe2000affe4ff */
[----:B------:R-:W-:-:S04]  /*32330*/  IADD3 R6, P5, R6, UR8, RZ ;  /* 0x0000000806067c10 */ /* 0x000fc8000ffbe0ff */
[----:B------:R0:W-:Y:S04]  /*32340*/  STL [R1+0xbbc], R0 ;  /* 0x000bbc0001007387 */ /* 0x0001e80000100800 */
[----:B0-----:R0:W5:Y:S01]  /*32350*/  LDL.LU R0, [R1+0x119c] ;  /* 0x00119c0001007983 */ /* 0x0011620000300800 */
[----:B------:R1:W-:Y:S03]  /*32360*/  STL [R1+0xb90], R6 ;  /* 0x000b900601007387 */ /* 0x0003e60000100800 */
[----:B-1----:R0:W5:Y:S01]  /*32370*/  LDL.LU R6, [R1+0x1198] ;  /* 0x0011980001067983 */ /* 0x0021620000300800 */
[----:B------:R1:W-:Y:S03]  /*32380*/  STL [R1+0xbb4], R7 ;  /* 0x000bb40701007387 */ /* 0x0003e60000100800 */
[----:B-1----:R0:W5:Y:S01]  /*32390*/  LDL.LU R7, [R1+0x1194] ;  /* 0x0011940001077983 */ /* 0x0021620000300800 */
[----:B------:R1:W-:Y:S03]  /*323a0*/  STL [R1+0xf18], R3 ;  /* 0x000f180301007387 */ /* 0x0003e60000100800 */
[----:B-1----:R-:W2:Y:S01]  /*323b0*/  LDL.LU R3, [R1+0x1190] ;  /* 0x0011900001037983 */ /* 0x002ea20000300800 */
[----:B------:R1:W-:Y:S03]  /*323c0*/  STL [R1+0xbac], R2 ;  /* 0x000bac0201007387 */ /* 0x0003e60000100800 */
[----:B-1----:R-:W3:Y:S01]  /*323d0*/  LDL.LU R2, [R1+0x118c] ;  /* 0x00118c0001027983 */ /* 0x002ee20000300800 */
[----:B------:R1:W-:Y:S03]  /*323e0*/  STL [R1+0xf20], R5 ;  /* 0x000f200501007387 */ /* 0x0003e60000100800 */
[----:B-1----:R-:W4:Y:S01]  /*323f0*/  LDL.LU R5, [R1+0x1188] ;  /* 0x0011880001057983 */ /* 0x002f220000300800 */
[----:B------:R1:W-:Y:S03]  /*32400*/  STL [R1+0xba4], R4 ;  /* 0x000ba40401007387 */ /* 0x0003e60000100800 */
[----:B-1----:R-:W2:Y:S01]  /*32410*/  LDL.LU R4, [R1+0x1184] ;  /* 0x0011840001047983 */ /* 0x002ea20000300800 */
[----:B------:R1:W-:Y:S03]  /*32420*/  STL [R1+0xf28], R28 ;  /* 0x000f281c01007387 */ /* 0x0003e60000100800 */
[----:B-1----:R0:W5:Y:S01]  /*32430*/  LDL.LU R28, [R1+0x1180] ;  /* 0x00118000011c7983 */ /* 0x0021620000300800 */
[----:B------:R1:W-:Y:S03]  /*32440*/  STL [R1+0xb9c], R29 ;  /* 0x000b9c1d01007387 */ /* 0x0003e60000100800 */
[----:B-1----:R-:W2:Y:S01]  /*32450*/  LDL.LU R29, [R1+0x117c] ;  /* 0x00117c00011d7983 */ /* 0x002ea20000300800 */
[----:B------:R-:W-:-:S02]  /*32460*/  IADD3 R24, P3, R24, UR8, RZ ;  /* 0x0000000818187c10 */ /* 0x000fc4000ff7e0ff */
[----:B------:R-:W-:Y:S01]  /*32470*/  IADD3.X R25, R25, UR5, RZ, P4, !PT ;  /* 0x0000000519197c10 */ /* 0x000fe2000a7fe4ff */
[----:B------:R-:W-:Y:S01]  /*32480*/  IADD3 R26, P4, R26, UR8, RZ ;  /* 0x000000081a1a7c10 */ /* 0x000fe2000ff9e0ff */
[----:B------:R-:W-:Y:S01]  /*32490*/  IADD3.X R27, R27, UR5, RZ, P5, !PT ;  /* 0x000000051b1b7c10 */ /* 0x000fe2000affe4ff */
[----:B------:R-:W-:Y:S01]  /*324a0*/  IADD3 R8, P5, R8, UR8, RZ ;  /* 0x0000000808087c10 */ /* 0x000fe2000ffbe0ff */
[----:B------:R-:W-:Y:S01]  /*324b0*/  STL [R1+0xf30], R24 ;  /* 0x000f301801007387 */ /* 0x000fe20000100800 */
[----:B------:R-:W-:Y:S01]  /*324c0*/  IADD3.X R9, R9, UR5, RZ, P6, !PT ;  /* 0x0000000509097c10 */ /* 0x000fe2000b7fe4ff */
[----:B------:R-:W-:Y:S01]  /*324d0*/  STL [R1+0xb94], R25 ;  /* 0x000b941901007387 */ /* 0x000fe20000100800 */
[----:B------:R-:W-:Y:S01]  /*324e0*/  IADD3 R10, P6, R10, UR8, RZ ;  /* 0x000000080a0a7c10 */ /* 0x000fe2000ffde0ff */
[----:B------:R-:W-:Y:S01]  /*324f0*/  STL [R1+0xf38], R26 ;  /* 0x000f381a01007387 */ /* 0x000fe20000100800 */
[----:B------:R-:W-:Y:S01]  /*32500*/  IADD3.X R11, R11, UR5, RZ, P1, !PT ;  /* 0x000000050b0b7c10 */ /* 0x000fe20008ffe4ff */
[----:B------:R-:W-:Y:S01]  /*32510*/  STL [R1+0xb8c], R27 ;  /* 0x000b8c1b01007387 */ /* 0x000fe20000100800 */
[----:B------:R-:W-:Y:S01]  /*32520*/  IADD3 R12, P1, R12, UR8, RZ ;  /* 0x000000080c0c7c10 */ /* 0x000fe2000ff3e0ff */
[----:B------:R-:W-:Y:S01]  /*32530*/  STL [R1+0xf34], R8 ;  /* 0x000f340801007387 */ /* 0x000fe20000100800 */
[----:B------:R-:W-:Y:S01]  /*32540*/  IADD3.X R13, R13, UR5, RZ, P2, !PT ;  /* 0x000000050d0d7c10 */ /* 0x000fe200097fe4ff */
[----:B------:R3:W-:Y:S01]  /*32550*/  STL [R1+0xb88], R9 ;  /* 0x000b880901007387 */ /* 0x0007e20000100800 */
        /* <DEDUP_REMOVED lines=12> */
[----:B------:R-:W-:Y:S01]  /*32620*/  IADD3.X R20, R20, UR5, RZ, P6, !PT ;  /* 0x0000000514147c10 */ /* 0x000fe2000b7fe4ff */
[----:B------:R-:W-:Y:S01]  /*32630*/  STL [R1+0xf44], R16 ;  /* 0x000f441001007387 */ /* 0x000fe20000100800 */
[----:B------:R-:W-:Y:S01]  /*32640*/  IADD3.X R21, R21, UR5, RZ, P1, !PT ;  /* 0x0000000515157c10 */ /* 0x000fe20008ffe4ff */
[----:B------:R-:W-:Y:S02]  /*32650*/  STL [R1+0xb78], R17 ;  /* 0x000b781101007387 */ /* 0x000fe40000100800 */
[----:B------:R-:W-:Y:S01]  /*32660*/  STL [R1+0xf40], R18 ;  /* 0x000f401201007387 */ /* 0x000fe20000100800 */
[----:B------:R-:W-:Y:S01]  /*32670*/  STL [R1+0xb74], R19 ;  /* 0x000b741301007387 */ /* 0x000fe20000100800 */
[----:B------:R-:W-:Y:S02]  /*32680*/  STL [R1+0xb70], R20 ;  /* 0x000b701401007387 */ /* 0x000fe40000100800 */
[----:B------:R-:W-:Y:S01]  /*32690*/  STL [R1+0xf14], R21 ;  /* 0x000f141501007387 */ /* 0x000fe20000100800 */
[----:B------:R-:W-:-:S02]  /*326a0*/  IADD3.X R22, R22, UR5, RZ, P2, !PT ;  /* 0x0000000516167c10 */ /* 0x000fc400097fe4ff */
[----:B------:R-:W-:Y:S01]  /*326b0*/  IADD3.X R23, R23, UR5, RZ, P3, !PT ;  /* 0x0000000517177c10 */ /* 0x000fe20009ffe4ff */
[----:B---3--:R-:W-:Y:S02]  /*326c0*/  IMAD.MOV.U32 R9, RZ, RZ, R2 ;  /* 0x000000ffff097224 */ /* 0x008fe400078e0002 */
[----:B----4-:R-:W-:Y:S02]  /*326d0*/  IMAD.MOV.U32 R2, RZ, RZ, R5 ;  /* 0x000000ffff027224 */ /* 0x010fe400078e0005 */
[----:B--2---:R-:W-:Y:S01]  /*326e0*/  IMAD.MOV.U32 R8, RZ, RZ, R4 ;  /* 0x000000ffff087224 */ /* 0x004fe200078e0004 */
[----:B------:R-:W-:-:S05]  /*326f0*/  IADD3.X R29, R29, UR5, RZ, P4, !PT ;  /* 0x000000051d1d7c10 */ /* 0x000fca000a7fe4ff */
[----:B------:R1:W-:Y:S01]  /*32700*/  STL [R1+0xf2c], R29 ;  /* 0x000f2c1d01007387 */ /* 0x0003e20000100800 */
[----:B------:R0:W-:Y:S02]  /*32710*/  STL [R1+0xf1c], R22 ;  /* 0x000f1c1601007387 */ /* 0x0001e40000100800 */
[----:B------:R0:W-:Y:S01]  /*32720*/  STL [R1+0xf24], R23 ;  /* 0x000f241701007387 */ /* 0x0001e20000100800 */
[----:B-1----:R-:W1:Y:S01]  /*32730*/  S2R R29, SR_TID.X ;  /* 0x00000000001d7919 */ /* 0x002e620000002100 */
[----:B------:R0:W-:Y:S02]  /*32740*/  STL.64 [R1+0x630], R2 ;  /* 0x0006300201007387 */ /* 0x0001e40000100a00 */
[----:B------:R0:W-:Y:S01]  /*32750*/  STL.64 [R1+0x638], R8 ;  /* 0x0006380801007387 */ /* 0x0001e20000100a00 */
[----:B-1----:R-:W-:-:S05]  /*32760*/  LOP3.LUT R29, R29, 0x3f, RZ, 0xc0, !PT ;  /* 0x0000003f1d1d7812 */ /* 0x002fca00078ec0ff */
[----:B------:R-:W-:Y:S01]  /*32770*/  IMAD.SHL.U32 R29, R29, 0x2, RZ ;  /* 0x000000021d1d7824 */ /* 0x000fe200078e00ff */
[----:B0-----:R-:W-:Y:S01]  /*32780*/  @!P0 CALL.REL.NOINC `(.L_x_2) ;  /* 0x0000001000008944 */ /* 0x001fe20003c00000 */
[----:B------:R-:W-:Y:S05]  /*32790*/  BRA `(.L_x_3) ;  /* 0xfffe097000007947 */ /* 0x000fea000383ffff */
.L_x_2:
[----:B------:R-:W-:-:S04]  /*327a0*/  NOP ;  /* 0x0000000000007918 */ /* 0x000fc80000000000 */
[----:B------:R-:W2:Y:S04]  /*327b0*/  LDL.LU R29, [R1+0x34c] ;  /* 0x00034c00011d7983 */ /* 0x000ea80000300800 */
[----:B--2---:R0:W-:Y:S04]  /*327c0*/  STL [R1+0x1320], R29 ;  /* 0x0013201d01007387 */ /* 0x0041e80000100800 */
[----:B0-----:R-:W2:Y:S04]  /*327d0*/  LDL.LU R29, [R1+0x25c] ;  /* 0x00025c00011d7983 */ /* 0x001ea80000300800 */
        /* <DEDUP_REMOVED lines=33> */
[----:B-----5:R-:W2:Y:S01]  /*329f0*/  LDL.LU R0, [R1+0x348] ;  /* 0x0003480001007983 */ /* 0x020ea20000300800 */
[----:B0-----:R-:W-:-:S03]  /*32a00*/  IMAD.MOV.U32 R29, RZ, RZ, R7 ;  /* 0x000000ffff1d7224 */ /* 0x001fc600078e0007 */
        /* <DEDUP_REMOVED lines=33> */
[----:B------:R-:W2:Y:S04]  /*32c20*/  LDL.LU R5, [R1+0x35c] ;  /* 0x00035c0001057983 */ /* 0x000ea80000300800 */
[----:B------:R-:W2:Y:S04]  /*32c30*/  LDL.LU R3, [R1+0x358] ;  /* 0x0003580001037983 */ /* 0x000ea80000300800 */
[----:B------:R-:W3:Y:S04]  /*32c40*/  LDL.LU R4, [R1+0x1a4] ;  /* 0x0001a40001047983 */ /* 0x000ee80000300800 */
[----:B------:R-:W3:Y:S01]  /*32c50*/  LDL.LU R2, [R1+0x1a0] ;  /* 0x0001a00001027983 */ /* 0x000ee20000300800 */
[----:B0-----:R-:W-:-:S03]  /*32c60*/  IMAD.MOV.U32 R0, RZ, RZ, R6 ;  /* 0x000000ffff007224 */ /* 0x001fc600078e0006 */
[----:B------:R-:W4:Y:S04]  /*32c70*/  LDL.LU R24, [R1+0x254] ;  /* 0x0002540001187983 */ /* 0x000f280000300800 */
[----:B------:R-:W4:Y:S04]  /*32c80*/  LDL.LU R25, [R1+0x250] ;  /* 0x0002500001197983 */ /* 0x000f280000300800 */
[----:B------:R-:W2:Y:S04]  /*32c90*/  LDL.LU R26, [R1+0x344] ;  /* 0x00034400011a7983 */ /* 0x000ea80000300800 */
        /* <DEDUP_REMOVED lines=13> */
[----:B------:R-:W2:Y:S01]  /*32d70*/  LDL.LU R18, [R1+0x554] ;  /* 0x0005540001127983 */ /* 0x000ea20000300800 */
[----:B------:R-:W-:-:S03]  /*32d80*/  F2FP.PACK_AB R29, R0, R29 ;  /* 0x0000001d001d723e */ /* 0x000fc600000000ff */
[----:B------:R-:W2:Y:S04]  /*32d90*/  LDL.LU R19, [R1+0x550] ;  /* 0x0005500001137983 */ /* 0x000ea80000300800 */
[----:B------:R-:W2:Y:S04]  /*32da0*/  LDL.LU R20, [R1+0x564] ;  /* 0x0005640001147983 */ /* 0x000ea80000300800 */
[----:B------:R-:W2:Y:S04]  /*32db0*/  LDL.LU R21, [R1+0x560] ;  /* 0x0005600001157983 */ /* 0x000ea80000300800 */
[----:B------:R-:W2:Y:S04]  /*32dc0*/  LDL.LU R22, [R1+0x574] ;  /* 0x0005740001167983 */ /* 0x000ea80000300800 */
[----:B------:R-:W2:Y:S04]  /*32dd0*/  LDL.LU R23, [R1+0x570] ;  /* 0x0005700001177983 */ /* 0x000ea80000300800 */
[----:B------:R0:W-:Y:S04]  /*32de0*/  STL [R1+0x117c], R28 ;  /* 0x00117c1c01007387 */ /* 0x0001e80000100800 */
[----:B0-----:R-:W2:Y:S04]  /*32df0*/  LDL.LU R28, [R1+0x258] ;  /* 0x00025800011c7983 */ /* 0x001ea80000300800 */
[----:B------:R-:W2:Y:S04]  /*32e00*/  LDL.LU R0, [R1+0x13a8] ;  /* 0x0013a80001007983 */ /* 0x000ea80000300800 */
[----:B------:R0:W-:Y:S04]  /*32e10*/  STL [R1+0x1ec], R29 ;  /* 0x0001ec1d01007387 */ /* 0x0001e80000100800 */
[----:B0-----:R-:W2:Y:S02]  /*32e20*/  LDL.LU R29, [R1+0x13a4] ;  /* 0x0013a400011d7983 */ /* 0x001ea40000300800 */
[----:B--2---:R-:W-:-:S02]  /*32e30*/  F2FP.PACK_AB R29, R0, R29 ;  /* 0x0000001d001d723e */ /* 0x004fc400000000ff */
        /* <DEDUP_REMOVED lines=65> */
[----:B------:R2:W-:Y:S02]  /*33250*/  STL [R1+0x168], R28 ;  /* 0x0001681c01007387 */ /* 0x0005e40000100800 */
[----:B--2---:R-:W-:Y:S02]  /*33260*/  F2FP.PACK_AB R28, R29, R0 ;  /* 0x000000001d1c723e */ /* 0x004fe400000000ff */
[----:B------:R-:W-:Y:S02]  /*33270*/  F2FP.PACK_AB R0, R5, R3 ;  /* 0x000000030500723e */ /* 0x000fe400000000ff */
[----:B---3--:R-:W-:Y:S01]  /*33280*/  F2FP.PACK_AB R3, R4, R2 ;  /* 0x000000020403723e */ /* 0x008fe200000000ff */
[----:B------:R-:W-:Y:S01]  /*33290*/  STL [R1+0x164], R28 ;  /* 0x0001641c01007387 */ /* 0x000fe20000100800 */
[----:B----4-:R-:W-:-:S03]  /*332a0*/  F2FP.PACK_AB R2, R24, R25 ;  /* 0x000000191802723e */ /* 0x010fc600000000ff */
[----:B------:R0:W-:Y:S04]  /*332b0*/  STL [R1+0x160], R0 ;  /* 0x0001600001007387 */ /* 0x0001e80000100800 */
[----:B------:R1:W-:Y:S01]  /*332c0*/  STL [R1+0x15c], R3 ;  /* 0x00015c0301007387 */ /* 0x0003e20000100800 */
[----:B0-----:R-:W-:-:S03]  /*332d0*/  F2FP.PACK_AB R0, R26, R27 ;  /* 0x0000001b1a00723e */ /* 0x001fc600000000ff */
[----:B------:R0:W-:Y:S01]  /*332e0*/  STL [R1+0x158], R2 ;  /* 0x0001580201007387 */ /* 0x0001e20000100800 */
[----:B-1----:R-:W-:-:S03]  /*332f0*/  F2FP.PACK_AB R3, R6, R7 ;  /* 0x000000070603723e */ /* 0x002fc600000000ff */
[----:B------:R1:W-:Y:S04]  /*33300*/  STL [R1+0x154], R0 ;  /* 0x0001540001007387 */ /* 0x0003e80000100800 */
[----:B------:R2:W-:Y:S01]  /*33310*/  STL [R1+0x150], R3 ;  /* 0x0001500301007387 */ /* 0x0005e20000100800 */
[----:B0-----:R-:W-:Y:S02]  /*33320*/  F2FP.PACK_AB R2, R8, R9 ;  /* 0x000000090802723e */ /* 0x001fe400000000ff */
[----:B-1----:R-:W-:-:S03]  /*33330*/  F2FP.PACK_AB R0, R10, R11 ;  /* 0x0000000b0a00723e */ /* 0x002fc600000000ff */
[----:B------:R0:W-:Y:S01]  /*33340*/  STL [R1+0x14c], R2 ;  /* 0x00014c0201007387 */ /* 0x0001e20000100800 */
[----:B--2---:R-:W-:-:S03]  /*33350*/  F2FP.PACK_AB R3, R12, R13 ;  /* 0x0000000d0c03723e */ /* 0x004fc600000000ff */
[----:B------:R1:W-:Y:S04]  /*33360*/  STL [R1+0x148], R0 ;  /* 0x0001480001007387 */ /* 0x0003e80000100800 */
[----:B------:R2:W-:Y:S01]  /*33370*/  STL [R1+0x144], R3 ;  /* 0x0001440301007387 */ /* 0x0005e20000100800 */
[----:B0-----:R-:W-:Y:S02]  /*33380*/  F2FP.PACK_AB R2, R14, R15 ;  /* 0x0000000f0e02723e */ /* 0x001fe400000000ff */
[----:B-1----:R-:W-:-:S03]  /*33390*/  F2FP.PACK_AB R0, R16, R17 ;  /* 0x000000111000723e */ /* 0x002fc600000000ff */
[----:B------:R0:W-:Y:S01]  /*333a0*/  STL [R1+0x140], R2 ;  /* 0x0001400201007387 */ /* 0x0001e20000100800 */
[----:B--2---:R-:W-:-:S03]  /*333b0*/  F2FP.PACK_AB R3, R18, R19 ;  /* 0x000000131203723e */ /* 0x004fc600000000ff */
[----:B------:R1:W-:Y:S04]  /*333c0*/  STL [R1+0x13c], R0 ;  /* 0x00013c0001007387 */ /* 0x0003e80000100800 */
[----:B------:R-:W-:Y:S04]  /*333d0*/  STL [R1+0x138], R3 ;  /* 0x0001380301007387 */ /* 0x000fe80000100800 */
[----:B------:R-:W2:Y:S01]  /*333e0*/  LDL.LU R28, [R1+0x408] ;  /* 0x00040800011c7983 */ /* 0x000ea20000300800 */
[----:B0-----:R-:W-:Y:S02]  /*333f0*/  F2FP.PACK_AB R2, R20, R21 ;  /* 0x000000151402723e */ /* 0x001fe400000000ff */
[----:B-1----:R-:W-:-:S03]  /*33400*/  F2FP.PACK_AB R0, R22, R23 ;  /* 0x000000171600723e */ /* 0x002fc600000000ff */
        /* <DEDUP_REMOVED lines=36> */
[----:B------:R-:W3:Y:S04]  /*33650*/  LDL.LU R29, [R1+0x4ec] ;  /* 0x0004ec00011d7983 */ /* 0x000ee80000300800 */
[----:B---3--:R0:W-:Y:S04]  /*33660*/  STL [R1+0x1294], R29 ;  /* 0x0012941d01007387 */ /* 0x0081e80000100800 */
[----:B0-----:R-:W3:Y:S04]  /*33670*/  LDL.LU R29, [R1+0x40c] ;  /* 0x00040c00011d7983 */ /* 0x001ee80000300800 */
        /* <DEDUP_REMOVED lines=33> */
[----:B0-----:R-:W2:Y:S04]  /*33890*/  LDL.LU R29, [R1+0x4dc] ;  /* 0x0004dc00011d7983 */ /* 0x001ea80000300800 */
[----:B------:R-:W3:Y:S04]  /*338a0*/  LDL.LU R0, [R1+0x4e8] ;  /* 0x0004e80001007983 */ /* 0x000ee80000300800 */
[----:B------:R-:W4:Y:S04]  /*338b0*/  LDL.LU R5, [R1+0x4fc] ;  /* 0x0004fc0001057983 */ /* 0x000f280000300800 */
[----:B------:R-:W4:Y:S04]  /*338c0*/  LDL.LU R3, [R1+0x4f8] ;  /* 0x0004f80001037983 */ /* 0x000f280000300800 */
        /* <DEDUP_REMOVED lines=24> */
[----:B--2---:R-:W-:-:S03]  /*33a50*/  F2FP.PACK_AB R28, R29, R28 ;  /* 0x0000001c1d1c723e */ /* 0x004fc600000000ff */
        /* <DEDUP_REMOVED lines=68> */
[----:B------:R-:W3:Y:S04]  /*33ea0*/  LDL.LU R29, [R1+0x1294] ;  /* 0x00129400011d7983 */ /* 0x000ee80000300800 */
[----:B------:R3:W-:Y:S02]  /*33eb0*/  STL [R1+0xd8], R28 ;  /* 0x0000d81c01007387 */ /* 0x0007e40000100800 */
[----:B---3--:R-:W-:Y:S02]  /*33ec0*/  F2FP.PACK_AB R28, R29, R0 ;  /* 0x000000001d1c723e */ /* 0x008fe400000000ff */
[----:B----4-:R-:W-:Y:S02]  /*33ed0*/  F2FP.PACK_AB R0, R5, R3 ;  /* 0x000000030500723e */ /* 0x010fe400000000ff */
[----:B------:R-:W-:Y:S01]  /*33ee0*/  F2FP.PACK_AB R3, R4, R2 ;  /* 0x000000020403723e */ /* 0x000fe200000000ff */
[----:B------:R-:W-:Y:S01]  /*33ef0*/  STL [R1+0xd4], R28 ;  /* 0x0000d41c01007387 */ /* 0x000fe20000100800 */
[----:B------:R-:W-:-:S03]  /*33f00*/  F2FP.PACK_AB R2, R24, R25 ;  /* 0x000000191802723e */ /* 0x000fc600000000ff */
        /* <DEDUP_REMOVED lines=258> */
[----:B---3--:R0:W-:Y:S04]  /*34f30*/  STL [R1+0x11c0], R5 ;  /* 0x0011c00501007387 */ /* 0x0081e80000100800 */
[----:B0-----:R-:W3:Y:S04]  /*34f40*/  LDL.LU R5, [R1+0x65c] ;  /* 0x00065c0001057983 */ /* 0x001ee80000300800 */
[----:B------:R-:W4:Y:S04]  /*34f50*/  LDL.LU R4, [R1+0x6a8] ;  /* 0x0006a80001047983 */ /* 0x000f280000300800 */
[----:B----4-:R0:W-:Y:S04]  /*34f60*/  STL [R1+0x11bc], R4 ;  /* 0x0011bc0401007387 */ /* 0x0101e80000100800 */
[----:B0-----:R-:W4:Y:S04]  /*34f70*/  LDL.LU R4, [R1+0x66c] ;  /* 0x00066c0001047983 */ /* 0x001f280000300800 */
[----:B------:R-:W2:Y:S04]  /*34f80*/  LDL.LU R11, [R1+0x370] ;  /* 0x00037000010b7983 */ /* 0x000ea80000300800 */
[----:B--2---:R0:W-:Y:S04]  /*34f90*/  STL [R1+0x11b8], R11 ;  /* 0x0011b80b01007387 */ /* 0x0041e80000100800 */
[----:B0-----:R-:W2:Y:S04]  /*34fa0*/  LDL.LU R11, [R1+0x6ac] ;  /* 0x0006ac00010b7983 */ /* 0x001ea80000300800 */
        /* <DEDUP_REMOVED lines=39> */
[----:B------:R-:W2:Y:S01]  /*35220*/  LDL.LU R28, [R1+0x6cc] ;  /* 0x0006cc00011c7983 */ /* 0x000ea20000300800 */
[----:B------:R-:W-:-:S03]  /*35230*/  F2FP.PACK_AB R7, R6, R7 ;  /* 0x000000070607723e */ /* 0x000fc600000000ff */
[----:B--2---:R0:W-:Y:S04]  /*35240*/  STL [R1+0x1180], R28 ;  /* 0x0011801c01007387 */ /* 0x0041e80000100800 */
[----:B0-----:R-:W2:Y:S04]  /*35250*/  LDL.LU R28, [R1+0x6fc] ;  /* 0x0006fc00011c7983 */ /* 0x001ea80000300800 */
        /* <DEDUP_REMOVED lines=39> */
[----:B------:R0:W-:Y:S04]  /*354d0*/  STL [R1], R7 ;  /* 0x0000000701007387 */ /* 0x0001e80000100800 */
[----:B0-----:R-:W2:Y:S02]  /*354e0*/  LDL.LU R7, [R1+0x11c8] ;  /* 0x0011c80001077983 */ /* 0x001ea40000300800 */
[----:B--2---:R-:W-:-:S02]  /*354f0*/  F2FP.PACK_AB R7, R6, R7 ;  /* 0x000000070607723e */ /* 0x004fc400000000ff */
[----:B------:R-:W3:Y:S02]  /*35500*/  LDL.LU R6, [R1+0x11c4] ;  /* 0x0011c40001067983 */ /* 0x000ee40000300800 */
[----:B---3--:R-:W-:Y:S02]  /*35510*/  F2FP.PACK_AB R6, R5, R6 ;  /* 0x000000060506723e */ /* 0x008fe400000000ff */
[----:B------:R-:W4:Y:S02]  /*35520*/  LDL.LU R5, [R1+0x11c0] ;  /* 0x0011c00001057983 */ /* 0x000f240000300800 */
[----:B----4-:R-:W-:Y:S02]  /*35530*/  F2FP.PACK_AB R5, R4, R5 ;  /* 0x000000050405723e */ /* 0x010fe400000000ff */
[----:B------:R-:W2:Y:S02]  /*35540*/  LDL.LU R4, [R1+0x11bc] ;  /* 0x0011bc0001047983 */ /* 0x000ea40000300800 */
[----:B--2---:R-:W-:-:S02]  /*35550*/  F2FP.PACK_AB R4, R11, R4 ;  /* 0x000000040b04723e */ /* 0x004fc400000000ff */
[----:B------:R-:W2:Y:S02]  /*35560*/  LDL.LU R11, [R1+0x11b8] ;  /* 0x0011b800010b7983 */ /* 0x000ea40000300800 */
[----:B--2---:R-:W-:Y:S02]  /*35570*/  F2FP.PACK_AB R11, R10, R11 ;  /* 0x0000000b0a0b723e */ /* 0x004fe400000000ff */
[----:B------:R-:W2:Y:S02]  /*35580*/  LDL.LU R10, [R1+0x11b4] ;  /* 0x0011b400010a7983 */ /* 0x000ea40000300800 */
[----:B--2---:R-:W-:Y:S02]  /*35590*/  F2FP.PACK_AB R10, R9, R10 ;  /* 0x0000000a090a723e */ /* 0x004fe400000000ff */
        /* <DEDUP_REMOVED lines=26> */
[----:B------:R-:W2:Y:S01]  /*35740*/  LDL.LU R28, [R1+0x117c] ;  /* 0x00117c00011c7983 */ /* 0x000ea20000300800 */
[----:B------:R-:W-:Y:S02]  /*35750*/  F2FP.PACK_AB R20, R29, R20 ;  /* 0x000000141d14723e */ /* 0x000fe400000000ff */
[----:B------:R-:W-:Y:S02]  /*35760*/  F2FP.PACK_AB R27, R0, R27 ;  /* 0x0000001b001b723e */ /* 0x000fe400000000ff */
[----:B------:R-:W-:Y:S02]  /*35770*/  F2FP.PACK_AB R26, R3, R26 ;  /* 0x0000001a031a723e */ /* 0x000fe400000000ff */
[----:B------:R-:W-:Y:S02]  /*35780*/  F2FP.PACK_AB R25, R2, R25 ;  /* 0x000000190219723e */ /* 0x000fe400000000ff */
[----:B--2---:R-:W-:Y:S02]  /*35790*/  F2FP.PACK_AB R24, R24, R28 ;  /* 0x0000001c1818723e */ /* 0x004fe400000000ff */
.L_x_1:
[----:B------:R0:W-:Y:S04]  /*357a0*/  STL [R1+0x1300], R7 ;  /* 0x0013000701007387 */ /* 0x0001e80000100800 */
[----:B0-----:R-:W2:Y:S04]  /*357b0*/  LDL.LU R7, [R1+0xf90] ;  /* 0x000f900001077983 */ /* 0x001ea80000300800 */
[----:B------:R-:W3:Y:S04]  /*357c0*/  LDL.LU R3, [R1+0xf8c] ;  /* 0x000f8c0001037983 */ /* 0x000ee80000300800 */
[----:B------:R-:W4:Y:S04]  /*357d0*/  LDL.LU R29, [R1+0xf88] ;  /* 0x000f8800011d7983 */ /* 0x000f280000300800 */
[----:B------:R-:W5:Y:S04]  /*357e0*/  LDL.LU R28, [R1+0xf84] ;  /* 0x000f8400011c7983 */ /* 0x000f680000300800 */
[----:B-1----:R-:W5:Y:S04]  /*357f0*/  LDL.LU R0, [R1+0xf80] ;  /* 0x000f800001007983 */ /* 0x002f680000300800 */
[----:B------:R-:W5:Y:S04]  /*35800*/  LDL.LU R2, [R1+0xf7c] ;  /* 0x000f7c0001027983 */ /* 0x000f680000300800 */
[----:B------:R-:W-:Y:S01]  /*35810*/  BAR.SYNC.DEFER_BLOCKING 0x0 ;  /* 0x0000000000007b1d */ /* 0x000fe20000010000 */
[----:B--2---:R-:W-:-:S05]  /*35820*/  ISETP.GE.AND P1, PT, R7, c[0x0][0x17c], PT ;  /* 0x00005f0007007a0c */ /* 0x004fca0003f26270 */
[----:B------:R-:W2:Y:S01]  /*35830*/  LDL.LU R7, [R1+0x1300] ;  /* 0x0013000001077983 */ /* 0x000ea20000300800 */
[----:B---3--:R-:W-:-:S03]  /*35840*/  ISETP.GE.AND P3, PT, R3, c[0x0][0x17c], PT ;  /* 0x00005f0003007a0c */ /* 0x008fc60003f66270 */
[----:B------:R-:W0:Y:S01]  /*35850*/  S2R R3, SR_TID.X ;  /* 0x0000000000037919 */ /* 0x000e220000002100 */
[----:B----4-:R-:W-:Y:S02]  /*35860*/  ISETP.GE.AND P4, PT, R29, c[0x0][0x17c], PT ;  /* 0x00005f001d007a0c */ /* 0x010fe40003f86270 */
[----:B-----5:R-:W-:Y:S02]  /*35870*/  ISETP.GE.AND P0, PT, R28, c[0x0][0x17c], PT ;  /* 0x00005f001c007a0c */ /* 0x020fe40003f06270 */
[----:B------:R-:W-:Y:S01]  /*35880*/  ISETP.GE.AND P5, PT, R0, c[0x0][0x17c], PT ;  /* 0x00005f0000007a0c */ /* 0x000fe20003fa6270 */
[----:B0-----:R-:W-:-:S05]  /*35890*/  IMAD.SHL.U32 R0, R3, 0x100, RZ ;  /* 0x0000010003007824 */ /* 0x001fca00078e00ff */
[----:B------:R-:W-:-:S04]  /*358a0*/  LOP3.LUT R0, R0, 0x1800, RZ, 0xc0, !PT ;  /* 0x0000180000007812 */ /* 0x000fc800078ec0ff */
[----:B------:R-:W-:Y:S01]  /*358b0*/  LOP3.LUT R0, R0, 0x460, R2, 0xf8, !PT ;  /* 0x0000046000007812 */ /* 0x000fe200078ef802 */
[----:B------:R-:W-:-:S05]  /*358c0*/  IMAD.SHL.U32 R2, R3, 0x4, RZ ;  /* 0x0000000403027824 */ /* 0x000fca00078e00ff */
[----:B------:R-:W-:-:S05]  /*358d0*/  LOP3.LUT R0, R0, 0x70, R2, 0x78, !PT ;  /* 0x0000007000007812 */ /* 0x000fca00078e7802 */
[----:B------:R0:W-:Y:S04]  /*358e0*/  STS.128 [R0], R24 ;  /* 0x0000001800007388 */ /* 0x0001e80000000c00 */
[----:B0-----:R-:W3:Y:S04]  /*358f0*/  LDL.LU R24, [R1+0x90] ;  /* 0x0000900001187983 */ /* 0x001ee80000300800 */
[----:B------:R-:W3:Y:S04]  /*35900*/  LDL.LU R25, [R1+0x94] ;  /* 0x0000940001197983 */ /* 0x000ee80000300800 */
[----:B------:R-:W4:Y:S04]  /*35910*/  LDL.LU R26, [R1+0x98] ;  /* 0x00009800011a7983 */ /* 0x000f280000300800 */
[----:B------:R-:W4:Y:S04]  /*35920*/  LDL.LU R27, [R1+0x9c] ;  /* 0x00009c00011b7983 */ /* 0x000f280000300800 */
[----:B------:R0:W-:Y:S04]  /*35930*/  STS.128 [R0+0x80], R20 ;  /* 0x0000801400007388 */ /* 0x0001e80000000c00 */
[----:B----4-:R-:W-:Y:S04]  /*35940*/  STL.64 [R1+0x12b8], R26 ;  /* 0x0012b81a01007387 */ /* 0x010fe80000100a00 */
[----:B---3--:R-:W-:Y:S04]  /*35950*/  STL.64 [R1+0x12b0], R24 ;  /* 0x0012b01801007387 */ /* 0x008fe80000100a00 */
        /* <DEDUP_REMOVED lines=10> */
[----:B------:R-:W4:Y:S01]  /*35a00*/  LDL.LU R19, [R1+0x7c] ;  /* 0x00007c0001137983 */ /* 0x000f220000300800 */
[----:B------:R-:W-:-:S03]  /*35a10*/  IMAD.SHL.U32 R2, R3, 0x400, RZ ;  /* 0x0000040003027824 */ /* 0x000fc600078e00ff */
[----:B------:R0:W-:Y:S04]  /*35a20*/  STS.128 [R0+0x180], R12 ;  /* 0x0001800c00007388 */ /* 0x0001e80000000c00 */
[----:B----4-:R-:W-:Y:S04]  /*35a30*/  STL.64 [R1+0x12d8], R18 ;  /* 0x0012d81201007387 */ /* 0x010fe80000100a00 */
[----:B---3--:R-:W-:Y:S04]  /*35a40*/  STL.64 [R1+0x12d0], R16 ;  /* 0x0012d01001007387 */ /* 0x008fe80000100a00 */
[----:B------:R-:W3:Y:S04]  /*35a50*/  LDL.LU R24, [R1+0x40] ;  /* 0x0000400001187983 */ /* 0x000ee80000300800 */
[----:B------:R-:W3:Y:S04]  /*35a60*/  LDL.LU R25, [R1+0x44] ;  /* 0x0000440001197983 */ /* 0x000ee80000300800 */
[----:B------:R-:W4:Y:S04]  /*35a70*/  LDL.LU R26, [R1+0x48] ;  /* 0x00004800011a7983 */ /* 0x000f280000300800 */
[----:B------:R-:W4:Y:S04]  /*35a80*/  LDL.LU R27, [R1+0x4c] ;  /* 0x00004c00011b7983 */ /* 0x000f280000300800 */
[----:B0-----:R-:W5:Y:S04]  /*35a90*/  LDL.LU R12, [R1+0xf94] ;  /* 0x000f9400010c7983 */ /* 0x001f680000300800 */
[----:B----4-:R-:W-:Y:S04]  /*35aa0*/  STL.64 [R1+0x12e8], R26 ;  /* 0x0012e81a01007387 */ /* 0x010fe80000100a00 */
[----:B---3--:R0:W-:Y:S04]  /*35ab0*/  STL.64 [R1+0x12e0], R24 ;  /* 0x0012e01801007387 */ /* 0x0081e80000100a00 */
[----:B0-----:R-:W3:Y:S04]  /*35ac0*/  LDL.LU R24, [R1+0x10] ;  /* 0x0000100001187983 */ /* 0x001ee80000300800 */
[----:B------:R-:W3:Y:S04]  /*35ad0*/  LDL.LU R25, [R1+0x14] ;  /* 0x0000140001197983 */ /* 0x000ee80000300800 */
[----:B------:R-:W4:Y:S04]  /*35ae0*/  LDL.LU R26, [R1+0x18] ;  /* 0x00001800011a7983 */ /* 0x000f280000300800 */
[----:B------:R-:W4:Y:S04]  /*35af0*/  LDL.LU R27, [R1+0x1c] ;  /* 0x00001c00011b7983 */ /* 0x000f280000300800 */
[----:B----4-:R-:W-:Y:S04]  /*35b00*/  STL.64 [R1+0x12f8], R26 ;  /* 0x0012f81a01007387 */ /* 0x010fe80000100a00 */
[----:B---3--:R0:W-:Y:S04]  /*35b10*/  STL.64 [R1+0x12f0], R24 ;  /* 0x0012f01801007387 */ /* 0x0081e80000100a00 */
[----:B0-----:R-:W3:Y:S04]  /*35b20*/  LDL.LU R24, [R1] ;  /* 0x0000000001187983 */ /* 0x001ee80000300800 */
[----:B------:R-:W3:Y:S04]  /*35b30*/  LDL.LU R25, [R1+0x4] ;  /* 0x0000040001197983 */ /* 0x000ee80000300800 */
[----:B------:R-:W3:Y:S04]  /*35b40*/  LDL.LU R26, [R1+0x8] ;  /* 0x00000800011a7983 */ /* 0x000ee80000300800 */
[----:B------:R-:W3:Y:S04]  /*35b50*/  LDL.LU R27, [R1+0xc] ;  /* 0x00000c00011b7983 */ /* 0x000ee80000300800 */
[----:B------:R-:W4:Y:S04]  /*35b60*/  LDL.LU R16, [R1+0x20] ;  /* 0x0000200001107983 */ /* 0x000f280000300800 */
[----:B------:R-:W4:Y:S04]  /*35b70*/  LDL.LU R17, [R1+0x24] ;  /* 0x0000240001117983 */ /* 0x000f280000300800 */
[----:B------:R-:W4:Y:S04]  /*35b80*/  LDL.LU R18, [R1+0x28] ;  /* 0x0000280001127983 */ /* 0x000f280000300800 */
[----:B------:R-:W4:Y:S04]  /*35b90*/  LDL.LU R19, [R1+0x2c] ;  /* 0x00002c0001137983 */ /* 0x000f280000300800 */
[----:B------:R-:W4:Y:S04]  /*35ba0*/  LDL.LU R20, [R1+0x30] ;  /* 0x0000300001147983 */ /* 0x000f280000300800 */
[----:B------:R-:W4:Y:S04]  /*35bb0*/  LDL.LU R21, [R1+0x34] ;  /* 0x0000340001157983 */ /* 0x000f280000300800 */
[----:B------:R-:W4:Y:S01]  /*35bc0*/  LDL.LU R22, [R1+0x38] ;  /* 0x0000380001167983 */ /* 0x000f220000300800 */
[----:B------:R-:W-:-:S03]  /*35bd0*/  LOP3.LUT R3, R3, 0x3f, RZ, 0xc0, !PT ;  /* 0x0000003f03037812 */ /* 0x000fc600078ec0ff */
[----:B------:R-:W4:Y:S01]  /*35be0*/  LDL.LU R23, [R1+0x3c] ;  /* 0x00003c0001177983 */ /* 0x000f220000300800 */
[----:B------:R-:W-:Y:S02]  /*35bf0*/  LOP3.LUT R2, R2, 0x1800, RZ, 0xc0, !PT ;  /* 0x0000180002027812 */ /* 0x000fe400078ec0ff */
[----:B-----5:R-:W-:Y:S01]  /*35c00*/  ISETP.GE.AND P2, PT, R12, c[0x0][0x17c], PT ;  /* 0x00005f000c007a0c */ /* 0x020fe20003f46270 */
[----:B------:R0:W-:Y:S02]  /*35c10*/  STS.128 [R0+0x200], R8 ;  /* 0x0002000800007388 */ /* 0x0001e40000000c00 */
[----:B------:R-:W-:Y:S02]  /*35c20*/  IMAD R12, R3, 0x10, R2 ;  /* 0x00000010030c7824 */ /* 0x000fe400078e0202 */
[----:B--2---:R1:W-:Y:S04]  /*35c30*/  STS.128 [R0+0x280], R4 ;  /* 0x0002800400007388 */ /* 0x0043e80000000c00 */
[----:B0-----:R-:W2:Y:S04]  /*35c40*/  LDL.LU R8, [R1+0x60] ;  /* 0x0000600001087983 */ /* 0x001ea80000300800 */
[----:B------:R-:W2:Y:S04]  /*35c50*/  LDL.LU R9, [R1+0x64] ;  /* 0x0000640001097983 */ /* 0x000ea80000300800 */
[----:B------:R-:W2:Y:S04]  /*35c60*/  LDL.LU R10, [R1+0x68] ;  /* 0x00006800010a7983 */ /* 0x000ea80000300800 */
[----:B------:R-:W2:Y:S04]  /*35c70*/  LDL.LU R11, [R1+0x6c] ;  /* 0x00006c00010b7983 */ /* 0x000ea80000300800 */
[----:B-1----:R-:W5:Y:S04]  /*35c80*/  LDL.LU R4, [R1+0x50] ;  /* 0x0000500001047983 */ /* 0x002f680000300800 */
[----:B------:R-:W5:Y:S04]  /*35c90*/  LDL.LU R5, [R1+0x54] ;  /* 0x0000540001057983 */ /* 0x000f680000300800 */
[----:B------:R-:W5:Y:S04]  /*35ca0*/  LDL.LU R6, [R1+0x58] ;  /* 0x0000580001067983 */ /* 0x000f680000300800 */
[----:B------:R-:W5:Y:S04]  /*35cb0*/  LDL.LU R7, [R1+0x5c] ;  /* 0x00005c0001077983 */ /* 0x000f680000300800 */
[----:B---3--:R0:W-:Y:S04]  /*35cc0*/  STS.128 [R0+0x300], R24 ;  /* 0x0003001800007388 */ /* 0x0081e80000000c00 */
[----:B0-----:R-:W3:Y:S04]  /*35cd0*/  LDL.LU.64 R26, [R1+0x12f8] ;  /* 0x0012f800011a7983 */ /* 0x001ee80000300a00 */
[----:B------:R-:W3:Y:S01]  /*35ce0*/  LDL.LU.64 R24, [R1+0x12f0] ;  /* 0x0012f00001187983 */ /* 0x000ee20000300a00 */
[----:B------:R-:W-:-:S02]  /*35cf0*/  LOP3.LUT R28, R12, 0x20, RZ, 0x3c, !PT ;  /* 0x000000200c1c7812 */ /* 0x000fc400078e3cff */
[C---:B------:R-:W-:Y:S02]  /*35d00*/  LOP3.LUT R3, R12.reuse, 0x40, RZ, 0x3c, !PT ;  /* 0x000000400c037812 */ /* 0x040fe400078e3cff */
[----:B------:R-:W-:Y:S01]  /*35d10*/  LOP3.LUT R2, R12, 0x60, RZ, 0x3c, !PT ;  /* 0x000000600c027812 */ /* 0x000fe200078e3cff */
[----:B---3--:R-:W-:Y:S04]  /*35d20*/  STS.128 [R0+0x380], R24 ;  /* 0x0003801800007388 */ /* 0x008fe80000000c00 */
[----:B------:R-:W-:Y:S06]  /*35d30*/  BAR.SYNC.DEFER_BLOCKING 0x0 ;  /* 0x0000000000007b1d */ /* 0x000fec0000010000 */
[----:B------:R-:W0:Y:S04]  /*35d40*/  LDS.128 R24, [R12] ;  /* 0x000000000c187984 */ /* 0x000e280000000c00 */
[----:B0-----:R-:W-:Y:S01]  /*35d50*/  STL [R1+0x194], R25 ;  /* 0x0001941901007387 */ /* 0x001fe20000100800 */
[----:B------:R-:W-:-:S03]  /*35d60*/  IMAD.MOV.U32 R29, RZ, RZ, R24 ;  /* 0x000000ffff1d7224 */ /* 0x000fc600078e0018 */
[----:B------:R-:W-:Y:S04]  /*35d70*/  STL.64 [R1+0x198], R26 ;  /* 0x0001981a01007387 */ /* 0x000fe80000100a00 */
[----:B------:R-:W0:Y:S04]  /*35d80*/  LDS.128 R24, [R12+0x400] ;  /* 0x000400000c187984 */ /* 0x000e280000000c00 */
[----:B0-----:R-:W-:Y:S04]  /*35d90*/  STL.64 [R1+0x210], R24 ;  /* 0x0002101801007387 */ /* 0x001fe80000100a00 */
[----:B------:R-:W-:Y:S04]  /*35da0*/  STL.64 [R1+0x218], R26 ;  /* 0x0002181a01007387 */ /* 0x000fe80000100a00 */
[----:B------:R-:W0:Y:S04]  /*35db0*/  LDS.128 R24, [R28] ;  /* 0x000000001c187984 */ /* 0x000e280000000c00 */
[----:B0-----:R-:W-:Y:S04]  /*35dc0*/  STL.64 [R1+0x1a0], R24 ;  /* 0x0001a01801007387 */ /* 0x001fe80000100a00 */
        /* <DEDUP_REMOVED lines=14> */
[----:B------:R-:W-:Y:S06]  /*35eb0*/  BAR.SYNC.DEFER_BLOCKING 0x0 ;  /* 0x0000000000007b1d */ /* 0x000fec0000010000 */
[----:B0-----:R-:W-:Y:S04]  /*35ec0*/  STL.64 [R1+0x220], R24 ;  /* 0x0002201801007387 */ /* 0x001fe80000100a00 */
[----:B------:R0:W-:Y:S04]  /*35ed0*/  STL.64 [R1+0x228], R26 ;  /* 0x0002281a01007387 */ /* 0x0001e80000100a00 */
[----:B0-----:R-:W3:Y:S04]  /*35ee0*/  LDL.LU.64 R26, [R1+0x12e8] ;  /* 0x0012e800011a7983 */ /* 0x001ee80000300a00 */
[----:B------:R-:W3:Y:S04]  /*35ef0*/  LDL.LU.64 R24, [R1+0x12e0] ;  /* 0x0012e00001187983 */ /* 0x000ee80000300a00 */
[----:B----4-:R0:W-:Y:S04]  /*35f00*/  STS.128 [R0], R16 ;  /* 0x0000001000007388 */ /* 0x0101e80000000c00 */
[----:B------:R1:W-:Y:S04]  /*35f10*/  STS.128 [R0+0x80], R20 ;  /* 0x0000801400007388 */ /* 0x0003e80000000c00 */
[----:B0-----:R-:W4:Y:S04]  /*35f20*/  LDL.LU.64 R18, [R1+0x12d8] ;  /* 0x0012d80001127983 */ /* 0x001f280000300a00 */
[----:B------:R-:W4:Y:S04]  /*35f30*/  LDL.LU.64 R16, [R1+0x12d0] ;  /* 0x0012d00001107983 */ /* 0x000f280000300a00 */
[----:B-1----:R-:W2:Y:S04]  /*35f40*/  LDL.LU.64 R22, [R1+0x12c8] ;  /* 0x0012c80001167983 */ /* 0x002ea80000300a00 */
[----:B------:R-:W4:Y:S04]  /*35f50*/  LDL.LU.64 R20, [R1+0x12c0] ;  /* 0x0012c00001147983 */ /* 0x000f280000300a00 */
[----:B---3--:R0:W-:Y:S04]  /*35f60*/  STS.128 [R0+0x100], R24 ;  /* 0x0001001800007388 */ /* 0x0081e80000000c00 */
[----:B0-----:R-:W3:Y:S04]  /*35f70*/  LDL.LU.64 R26, [R1+0x12b8] ;  /* 0x0012b800011a7983 */ /* 0x001ee80000300a00 */
[----:B------:R-:W3:Y:S04]  /*35f80*/  LDL.LU.64 R24, [R1+0x12b0] ;  /* 0x0012b00001187983 */ /* 0x000ee80000300a00 */
[----:B-----5:R-:W-:Y:S04]  /*35f90*/  STS.128 [R0+0x180], R4 ;  /* 0x0001800400007388 */ /* 0x020fe80000000c00 */
[----:B--2---:R-:W-:Y:S04]  /*35fa0*/  STS.128 [R0+0x200], R8 ;  /* 0x0002000800007388 */ /* 0x004fe80000000c00 */
[----:B----4-:R-:W-:Y:S04]  /*35fb0*/  STS.128 [R0+0x280], R16 ;  /* 0x0002801000007388 */ /* 0x010fe80000000c00 */
[----:B------:R-:W-:Y:S04]  /*35fc0*/  STS.128 [R0+0x300], R20 ;  /* 0x0003001400007388 */ /* 0x000fe80000000c00 */
[----:B---3--:R0:W-:Y:S04]  /*35fd0*/  STS.128 [R0+0x380], R24 ;  /* 0x0003801800007388 */ /* 0x0081e80000000c00 */
[----:B------:R-:W-:Y:S06]  /*35fe0*/  BAR.SYNC.DEFER_BLOCKING 0x0 ;  /* 0x0000000000007b1d */ /* 0x000fec0000010000 */
[----:B0-----:R-:W2:Y:S04]  /*35ff0*/  LDL.LU R24, [R1+0x120] ;  /* 0x0001200001187983 */ /* 0x001ea80000300800 */
[----:B------:R-:W0:Y:S04]  /*36000*/  LDS.128 R8, [R12] ;  /* 0x000000000c087984 */ /* 0x000e280000000c00 */
[----:B------:R-:W1:Y:S04]  /*36010*/  LDS.128 R4, [R12+0x400] ;  /* 0x000400000c047984 */ /* 0x000e680000000c00 */
[----:B------:R-:W3:Y:S04]  /*36020*/  LDS.128 R20, [R28] ;  /* 0x000000001c147984 */ /* 0x000ee80000000c00 */
[----:B------:R-:W-:Y:S04]  /*36030*/  LDS.128 R12, [R3+0x400] ;  /* 0x00040000030c7984 */ /* 0x000fe80000000c00 */
[----:B------:R-:W-:Y:S04]  /*36040*/  LDS.128 R16, [R2+0x400] ;  /* 0x0004000002107984 */ /* 0x000fe80000000c00 */
[----:B0-----:R-:W-:Y:S04]  /*36050*/  STL.64 [R1+0x20], R8 ;  /* 0x0000200801007387 */ /* 0x001fe80000100a00 */
[----:B------:R-:W-:Y:S04]  /*36060*/  STL.64 [R1+0x28], R10 ;  /* 0x0000280a01007387 */ /* 0x000fe80000100a00 */
[----:B-1----:R-:W-:Y:S04]  /*36070*/  STL.64 [R1+0x10], R4 ;  /* 0x0000100401007387 */ /* 0x002fe80000100a00 */
[----:B------:R-:W-:Y:S04]  /*36080*/  STL.64 [R1+0x18], R6 ;  /* 0x0000180601007387 */ /* 0x000fe80000100a00 */
[----:B------:R-:W2:Y:S04]  /*36090*/  LDL.LU R25, [R1+0x124] ;  /* 0x0001240001197983 */ /* 0x000ea80000300800 */
[----:B------:R-:W4:Y:S04]  /*360a0*/  LDL.LU R26, [R1+0x128] ;  /* 0x00012800011a7983 */ /* 0x000f280000300800 */
[----:B------:R-:W4:Y:S04]  /*360b0*/  LDL.LU R27, [R1+0x12c] ;  /* 0x00012c00011b7983 */ /* 0x000f280000300800 */
[----:B------:R-:W0:Y:S04]  /*360c0*/  LDS.128 R4, [R28+0x400] ;  /* 0x000400001c047984 */ /* 0x000e280000000c00 */
[----:B------:R-:W1:Y:S04]  /*360d0*/  LDS.128 R8, [R3] ;  /* 0x0000000003087984 */ /* 0x000e680000000c00 */
[----:B----4-:R-:W-:Y:S04]  /*360e0*/  STL.64 [R1+0x1288], R26 ;  /* 0x0012881a01007387 */ /* 0x010fe80000100a00 */
[----:B--2---:R-:W-:Y:S04]  /*360f0*/  STL.64 [R1+0x1280], R24 ;  /* 0x0012801801007387 */ /* 0x004fe80000100a00 */
[----:B---3--:R-:W-:Y:S04]  /*36100*/  STL [R1+0x11d4], R22 ;  /* 0x0011d41601007387 */ /* 0x008fe80000100800 */
[----:B------:R-:W-:Y:S04]  /*36110*/  STL [R1+0x11d0], R23 ;  /* 0x0011d01701007387 */ /* 0x000fe80000100800 */
[----:B------:R2:W-:Y:S04]  /*36120*/  STL.64 [R1+0x1228], R20 ;  /* 0x0012281401007387 */ /* 0x0005e80000100a00 */
[----:B--2---:R-:W2:Y:S04]  /*36130*/  LDL.LU R20, [R1+0x100] ;  /* 0x0001000001147983 */ /* 0x004ea80000300800 */
[----:B------:R-:W2:Y:S04]  /*36140*/  LDL.LU R21, [R1+0x104] ;  /* 0x0001040001157983 */ /* 0x000ea80000300800 */
[----:B------:R-:W3:Y:S04]  /*36150*/  LDL.LU R22, [R1+0x108] ;  /* 0x0001080001167983 */ /* 0x000ee80000300800 */
[----:B------:R-:W3:Y:S04]  /*36160*/  LDL.LU R23, [R1+0x10c] ;  /* 0x00010c0001177983 */ /* 0x000ee80000300800 */
[----:B---3--:R-:W-:Y:S04]  /*36170*/  STL.64 [R1+0x1298], R22 ;  /* 0x0012981601007387 */ /* 0x008fe80000100a00 */
[----:B--2---:R2:W-:Y:S04]  /*36180*/  STL.64 [R1+0x1290], R20 ;  /* 0x0012901401007387 */ /* 0x0045e80000100a00 */
[----:B------:R-:W3:Y:S04]  /*36190*/  LDL.LU R24, [R1+0xc0] ;  /* 0x0000c00001187983 */ /* 0x000ee80000300800 */
[----:B------:R-:W3:Y:S04]  /*361a0*/  LDL.LU R25, [R1+0xc4] ;  /* 0x0000c40001197983 */ /* 0x000ee80000300800 */
[----:B------:R-:W4:Y:S04]  /*361b0*/  LDL.LU R26, [R1+0xc8] ;  /* 0x0000c800011a7983 */ /* 0x000f280000300800 */
[----:B------:R-:W4:Y:S04]  /*361c0*/  LDL.LU R27, [R1+0xcc] ;  /* 0x0000cc00011b7983 */ /* 0x000f280000300800 */
[----:B----4-:R-:W-:Y:S04]  /*361d0*/  STL.64 [R1+0x12a8], R26 ;  /* 0x0012a81a01007387 */ /* 0x010fe80000100a00 */
[----:B---3--:R3:W-:Y:S04]  /*361e0*/  STL.64 [R1+0x12a0], R24 ;  /* 0x0012a01801007387 */ /* 0x0087e80000100a00 */
[----:B--2---:R-:W2:Y:S04]  /*361f0*/  LDL.LU R20, [R1+0xb0] ;  /* 0x0000b00001147983 */ /* 0x004ea80000300800 */
[----:B------:R-:W2:Y:S04]  /*36200*/  LDL.LU R21, [R1+0xb4] ;  /* 0x0000b40001157983 */ /* 0x000ea80000300800 */
[----:B------:R-:W2:Y:S04]  /*36210*/  LDL.LU R22, [R1+0xb8] ;  /* 0x0000b80001167983 */ /* 0x000ea80000300800 */
[----:B------:R-:W2:Y:S04]  /*36220*/  LDL.LU R23, [R1+0xbc] ;  /* 0x0000bc0001177983 */ /* 0x000ea80000300800 */
[----:B---3--:R-:W3:Y:S04]  /*36230*/  LDL.LU R24, [R1+0xa0] ;  /* 0x0000a00001187983 */ /* 0x008ee80000300800 */
[----:B------:R-:W3:Y:S04]  /*36240*/  LDL.LU R25, [R1+0xa4] ;  /* 0x0000a40001197983 */ /* 0x000ee80000300800 */
[----:B------:R-:W3:Y:S04]  /*36250*/  LDL.LU R26, [R1+0xa8] ;  /* 0x0000a800011a7983 */ /* 0x000ee80000300800 */
[----:B------:R-:W3:Y:S04]  /*36260*/  LDL.LU R27, [R1+0xac] ;  /* 0x0000ac00011b7983 */ /* 0x000ee80000300800 */
[----:B0-----:R-:W-:Y:S04]  /*36270*/  STL [R1+0x11e0], R5 ;  /* 0x0011e00501007387 */ /* 0x001fe80000100800 */
[----:B------:R-:W-:Y:S04]  /*36280*/  STL [R1+0x11dc], R6 ;  /* 0x0011dc0601007387 */ /* 0x000fe80000100800 */
[----:B------:R-:W-:Y:S04]  /*36290*/  STL [R1+0x11d8], R7 ;  /* 0x0011d80701007387 */ /* 0x000fe80000100800 */
[----:B-1----:R0:W-:Y:S04]  /*362a0*/  STL.64 [R1+0x11e8], R10 ;  /* 0x0011e80a01007387 */ /* 0x0021e80000100a00 */
[----:B------:R-:W-:Y:S04]  /*362b0*/  STL [R1+0x34], R13 ;  /* 0x0000340d01007387 */ /* 0x000fe80000100800 */
[----:B------:R-:W-:Y:S01]  /*362c0*/  STL.64 [R1+0x38], R14 ;  /* 0x0000380e01007387 */ /* 0x000fe20000100a00 */
[----:B0-----:R-:W-:-:S03]  /*362d0*/  IMAD.MOV.U32 R11, RZ, RZ, R12 ;  /* 0x000000ffff0b7224 */ /* 0x001fc600078e000c */
[----:B------:R-:W0:Y:S04]  /*362e0*/  LDS.128 R12, [R2] ;  /* 0x00000000020c7984 */ /* 0x000e280000000c00 */
[----:B------:R-:W-:Y:S06]  /*362f0*/  BAR.SYNC.DEFER_BLOCKING 0x0 ;  /* 0x0000000000007b1d */ /* 0x000fec0000010000 */
[----:B------:R-:W-:Y:S04]  /*36300*/  STL [R1+0x11f8], R11 ;  /* 0x0011f80b01007387 */ /* 0x000fe80000100800 */
[----:B------:R-:W-:Y:S04]  /*36310*/  STL.64 [R1+0x1210], R10 ;  /* 0x0012100a01007387 */ /* 0x000fe80000100a00 */
[----:B------:R1:W-:Y:S04]  /*36320*/  STL.64 [R1+0x1208], R8 ;  /* 0x0012080801007387 */ /* 0x0003e80000100a00 */
[----:B-1----:R-:W4:Y:S04]  /*36330*/  LDL.LU R8, [R1+0xf0] ;  /* 0x0000f00001087983 */ /* 0x002f280000300800 */
[----:B------:R-:W4:Y:S04]  /*36340*/  LDL.LU R9, [R1+0xf4] ;  /* 0x0000f40001097983 */ /* 0x000f280000300800 */
[----:B------:R-:W4:Y:S04]  /*36350*/  LDL.LU R10, [R1+0xf8] ;  /* 0x0000f800010a7983 */ /* 0x000f280000300800 */
[----:B------:R-:W4:Y:S04]  /*36360*/  LDL.LU R11, [R1+0xfc] ;  /* 0x0000fc00010b7983 */ /* 0x000f280000300800 */
[----:B0-----:R0:W-:Y:S04]  /*36370*/  STL.64 [R1+0x1200], R12 ;  /* 0x0012000c01007387 */ /* 0x0011e80000100a00 */
[----:B------:R1:W-:Y:S04]  /*36380*/  STL.64 [R1+0x11f0], R14 ;  /* 0x0011f00e01007387 */ /* 0x0003e80000100a00 */
[----:B0-----:R-:W5:Y:S04]  /*36390*/  LDL.LU R12, [R1+0xe0] ;  /* 0x0000e000010c7983 */ /* 0x001f680000300800 */
[----:B------:R-:W5:Y:S04]  /*363a0*/  LDL.LU R13, [R1+0xe4] ;  /* 0x0000e400010d7983 */ /* 0x000f680000300800 */
[----:B-1----:R-:W5:Y:S04]  /*363b0*/  LDL.LU R14, [R1+0xe8] ;  /* 0x0000e800010e7983 */ /* 0x002f680000300800 */
[----:B------:R-:W5:Y:S04]  /*363c0*/  LDL.LU R15, [R1+0xec] ;  /* 0x0000ec00010f7983 */ /* 0x000f680000300800 */
[----:B------:R-:W-:Y:S04]  /*363d0*/  STL.64 [R1+0x1220], R18 ;  /* 0x0012201201007387 */ /* 0x000fe80000100a00 */
[----:B------:R0:W-:Y:S04]  /*363e0*/  STL.64 [R1+0x1218], R16 ;  /* 0x0012181001007387 */ /* 0x0001e80000100a00 */
[----:B0-----:R-:W4:Y:S04]  /*363f0*/  LDL.LU R16, [R1+0xd0] ;  /* 0x0000d00001107983 */ /* 0x001f280000300800 */
[----:B------:R-:W4:Y:S04]  /*36400*/  LDL.LU R17, [R1+0xd4] ;  /* 0x0000d40001117983 */ /* 0x000f280000300800 */
[----:B------:R-:W4:Y:S04]  /*36410*/  LDL.LU R18, [R1+0xd8] ;  /* 0x0000d80001127983 */ /* 0x000f280000300800 */
[----:B------:R-:W4:Y:S04]  /*36420*/  LDL.LU R19, [R1+0xdc] ;  /* 0x0000dc0001137983 */ /* 0x000f280000300800 */
[----:B---3--:R0:W-:Y:S04]  /*36430*/  STS.128 [R0], R24 ;  /* 0x0000001800007388 */ /* 0x0081e80000000c00 */
[----:B0-----:R-:W3:Y:S04]  /*36440*/  LDL.LU.64 R26, [R1+0x12a8] ;  /* 0x0012a800011a7983 */ /* 0x001ee80000300a00 */
[----:B------:R-:W3:Y:S04]  /*36450*/  LDL.LU.64 R24, [R1+0x12a0] ;  /* 0x0012a00001187983 */ /* 0x000ee80000300a00 */
[----:B--2---:R0:W-:Y:S04]  /*36460*/  STS.128 [R0+0x80], R20 ;  /* 0x0000801400007388 */ /* 0x0041e80000000c00 */
[----:B0-----:R-:W2:Y:S04]  /*36470*/  LDL.LU.64 R22, [R1+0x1298] ;  /* 0x0012980001167983 */ /* 0x001ea80000300a00 */
[----:B------:R-:W2:Y:S04]  /*36480*/  LDL.LU.64 R20, [R1+0x1290] ;  /* 0x0012900001147983 */ /* 0x000ea80000300a00 */
[----:B---3--:R0:W-:Y:S04]  /*36490*/  STS.128 [R0+0x100], R24 ;  /* 0x0001001800007388 */ /* 0x0081e80000000c00 */
[----:B0-----:R-:W3:Y:S04]  /*364a0*/  LDL.LU.64 R26, [R1+0x1288] ;  /* 0x00128800011a7983 */ /* 0x001ee80000300a00 */
[----:B------:R-:W3:Y:S04]  /*364b0*/  LDL.LU.64 R24, [R1+0x1280] ;  /* 0x0012800001187983 */ /* 0x000ee80000300a00 */
[----:B------:R-:W2:Y:S04]  /*364c0*/  LDL R5, [R1+0x754] ;  /* 0x0007540001057983 */ /* 0x000ea80000100800 */
[----:B------:R-:W-:Y:S04]  /*364d0*/  STL [R1+0x1248], R7 ;  /* 0x0012480701007387 */ /* 0x000fe80000100800 */
[----:B---3--:R0:W-:Y:S04]  /*364e0*/  STS.128 [R0+0x380], R24 ;  /* 0x0003801800007388 */ /* 0x0081e80000000c00 */
[----:B--2---:R1:W-:Y:S04]  /*364f0*/  STL.64 [R1+0x1240], R4 ;  /* 0x0012400401007387 */ /* 0x0043e80000100a00 */
[----:B0-----:R-:W2:Y:S04]  /*36500*/  LDL.LU R24, [R1+0x160] ;  /* 0x0001600001187983 */ /* 0x001ea80000300800 */
[----:B------:R-:W2:Y:S04]  /*36510*/  LDL.LU R25, [R1+0x164] ;  /* 0x0001640001197983 */ /* 0x000ea80000300800 */
[----:B------:R-:W3:Y:S04]  /*36520*/  LDL.LU R26, [R1+0x168] ;  /* 0x00016800011a7983 */ /* 0x000ee80000300800 */
[----:B------:R-:W3:Y:S04]  /*36530*/  LDL.LU R27, [R1+0x16c] ;  /* 0x00016c00011b7983 */ /* 0x000ee80000300800 */
[----:B---3--:R-:W-:Y:S04]  /*36540*/  STL.64 [R1+0x1258], R26 ;  /* 0x0012581a01007387 */ /* 0x008fe80000100a00 */
[----:B--2---:R0:W-:Y:S04]  /*36550*/  STL.64 [R1+0x1250], R24 ;  /* 0x0012501801007387 */ /* 0x0041e80000100a00 */
[----:B-1----:R-:W2:Y:S04]  /*36560*/  LDL.LU R4, [R1+0x150] ;  /* 0x0001500001047983 */ /* 0x002ea80000300800 */
[----:B------:R-:W2:Y:S04]  /*36570*/  LDL.LU R5, [R1+0x154] ;  /* 0x0001540001057983 */ /* 0x000ea80000300800 */
[----:B------:R-:W3:Y:S04]  /*36580*/  LDL.LU R6, [R1+0x158] ;  /* 0x0001580001067983 */ /* 0x000ee80000300800 */
[----:B------:R-:W3:Y:S04]  /*36590*/  LDL.LU R7, [R1+0x15c] ;  /* 0x00015c0001077983 */ /* 0x000ee80000300800 */
[----:B---3--:R-:W-:Y:S04]  /*365a0*/  STL.64 [R1+0x1268], R6 ;  /* 0x0012680601007387 */ /* 0x008fe80000100a00 */
[----:B--2---:R-:W-:Y:S04]  /*365b0*/  STL.64 [R1+0x1260], R4 ;  /* 0x0012600401007387 */ /* 0x004fe80000100a00 */
[----:B0-----:R-:W2:Y:S04]  /*365c0*/  LDL.LU R24, [R1+0x140] ;  /* 0x0001400001187983 */ /* 0x001ea80000300800 */
[----:B------:R-:W2:Y:S04]  /*365d0*/  LDL.LU R25, [R1+0x144] ;  /* 0x0001440001197983 */ /* 0x000ea80000300800 */
[----:B------:R-:W3:Y:S04]  /*365e0*/  LDL.LU R26, [R1+0x148] ;  /* 0x00014800011a7983 */ /* 0x000ee80000300800 */
[----:B------:R-:W3:Y:S04]  /*365f0*/  LDL.LU R27, [R1+0x14c] ;  /* 0x00014c00011b7983 */ /* 0x000ee80000300800 */
[----:B------:R-:W-:Y:S04]  /*36600*/  STS.128 [R0+0x300], R20 ;  /* 0x0003001400007388 */ /* 0x000fe80000000c00 */
[----:B----4-:R0:W-:Y:S04]  /*36610*/  STS.128 [R0+0x280], R8 ;  /* 0x0002800800007388 */ /* 0x0101e80000000c00 */
[----:B0-----:R-:W0:Y:S04]  /*36620*/  S2R R10, SR_TID.X ;  /* 0x00000000000a7919 */ /* 0x001e280000002100 */
[----:B------:R-:W-:Y:S04]  /*36630*/  STS.128 [R0+0x180], R16 ;  /* 0x0001801000007388 */ /* 0x000fe80000000c00 */
[----:B-----5:R0:W-:Y:S04]  /*36640*/  STS.128 [R0+0x200], R12 ;  /* 0x0002000c00007388 */ /* 0x0201e80000000c00 */
[----:B---3--:R-:W-:Y:S04]  /*36650*/  STL.64 [R1+0x1278], R26 ;  /* 0x0012781a01007387 */ /* 0x008fe80000100a00 */
[----:B--2---:R-:W-:Y:S04]  /*36660*/  STL.64 [R1+0x1270], R24 ;  /* 0x0012701801007387 */ /* 0x004fe80000100a00 */
[----:B------:R-:W2:Y:S04]  /*36670*/  LDL.LU R4, [R1+0x130] ;  /* 0x0001300001047983 */ /* 0x000ea80000300800 */
[----:B------:R-:W2:Y:S04]  /*36680*/  LDL.LU R5, [R1+0x134] ;  /* 0x0001340001057983 */ /* 0x000ea80000300800 */
[----:B------:R-:W2:Y:S04]  /*36690*/  LDL.LU R6, [R1+0x138] ;  /* 0x0001380001067983 */ /* 0x000ea80000300800 */
[----:B------:R-:W2:Y:S04]  /*366a0*/  LDL.LU R7, [R1+0x13c] ;  /* 0x00013c0001077983 */ /* 0x000ea80000300800 */
[----:B------:R-:W3:Y:S04]  /*366b0*/  LDL.LU R20, [R1+0x180] ;  /* 0x0001800001147983 */ /* 0x000ee80000300800 */
[----:B------:R-:W3:Y:S04]  /*366c0*/  LDL.LU R21, [R1+0x184] ;  /* 0x0001840001157983 */ /* 0x000ee80000300800 */
[----:B------:R-:W4:Y:S04]  /*366d0*/  LDL.LU R22, [R1+0x188] ;  /* 0x0001880001167983 */ /* 0x000f280000300800 */
[----:B------:R-:W4:Y:S04]  /*366e0*/  LDL.LU R23, [R1+0x18c] ;  /* 0x00018c0001177983 */ /* 0x000f280000300800 */
[----:B------:R-:W-:Y:S01]  /*366f0*/  BAR.SYNC.DEFER_BLOCKING 0x0 ;  /* 0x0000000000007b1d */ /* 0x000fe20000010000 */
[C---:B0-----:R-:W-:Y:S01]  /*36700*/  IMAD.SHL.U32 R13, R10.reuse, 0x400, RZ ;  /* 0x000004000a0d7824 */ /* 0x041fe200078e00ff */
[----:B------:R-:W-:-:S04]  /*36710*/  LOP3.LUT R11, R10, 0x3f, RZ, 0xc0, !PT ;  /* 0x0000003f0a0b7812 */ /* 0x000fc800078ec0ff */
[----:B------:R-:W-:-:S05]  /*36720*/  LOP3.LUT R13, R13, 0x1800, RZ, 0xc0, !PT ;  /* 0x000018000d0d7812 */ /* 0x000fca00078ec0ff */
[----:B------:R-:W-:-:S05]  /*36730*/  IMAD R13, R11, 0x10, R13 ;  /* 0x000000100b0d7824 */ /* 0x000fca00078e020d */
[----:B------:R-:W0:Y:S04]  /*36740*/  LDS.128 R24, [R13] ;  /* 0x000000000d187984 */ /* 0x000e280000000c00 */
[----:B------:R-:W1:Y:S04]  /*36750*/  LDS.128 R12, [R13+0x400] ;  /* 0x000400000d0c7984 */ /* 0x000e680000000c00 */
[----:B----4-:R-:W-:Y:S04]  /*36760*/  STL.64 [R1+0x1238], R22 ;  /* 0x0012381601007387 */ /* 0x010fe80000100a00 */
[----:B---3--:R3:W-:Y:S04]  /*36770*/  STL.64 [R1+0x1230], R20 ;  /* 0x0012301401007387 */ /* 0x0087e80000100a00 */
[----:B---3--:R-:W3:Y:S04]  /*36780*/  LDL.LU R20, [R1+0x170] ;  /* 0x0001700001147983 */ /* 0x008ee80000300800 */
[----:B------:R-:W3:Y:S04]  /*36790*/  LDL.LU R21, [R1+0x174] ;  /* 0x0001740001157983 */ /* 0x000ee80000300800 */
[----:B------:R-:W3:Y:S04]  /*367a0*/  LDL.LU R22, [R1+0x178] ;  /* 0x0001780001167983 */ /* 0x000ee80000300800 */
[----:B------:R-:W3:Y:S04]  /*367b0*/  LDL.LU R23, [R1+0x17c] ;  /* 0x00017c0001177983 */ /* 0x000ee80000300800 */
[----:B------:R-:W4:Y:S04]  /*367c0*/  LDL.LU R16, [R1+0x1d0] ;  /* 0x0001d00001107983 */ /* 0x000f280000300800 */
[----:B------:R-:W4:Y:S04]  /*367d0*/  LDL.LU R17, [R1+0x1d4] ;  /* 0x0001d40001117983 */ /* 0x000f280000300800 */
[----:B------:R-:W4:Y:S04]  /*367e0*/  LDL.LU R18, [R1+0x1d8] ;  /* 0x0001d80001127983 */ /* 0x000f280000300800 */
[----:B------:R-:W4:Y:S04]  /*367f0*/  LDL.LU R19, [R1+0x1dc] ;  /* 0x0001dc0001137983 */ /* 0x000f280000300800 */
[----:B------:R-:W5:Y:S04]  /*36800*/  LDL.LU R8, [R1+0x1e0] ;  /* 0x0001e00001087983 */ /* 0x000f680000300800 */
[----:B------:R-:W5:Y:S04]  /*36810*/  LDL.LU R9, [R1+0x1e4] ;  /* 0x0001e40001097983 */ /* 0x000f680000300800 */
[----:B------:R-:W5:Y:S04]  /*36820*/  LDL.LU R10, [R1+0x1e8] ;  /* 0x0001e800010a7983 */ /* 0x000f680000300800 */
[----:B------:R-:W5:Y:S04]  /*36830*/  LDL.LU R11, [R1+0x1ec] ;  /* 0x0001ec00010b7983 */ /* 0x000f680000300800 */
[----:B0-----:R-:W-:Y:S04]  /*36840*/  STL.64 [R1+0x40], R24 ;  /* 0x0000401801007387 */ /* 0x001fe80000100a00 */
[----:B------:R-:W-:Y:S04]  /*36850*/  STL.64 [R1+0x48], R26 ;  /* 0x0000481a01007387 */ /* 0x000fe80000100a00 */
[----:B------:R-:W0:Y:S04]  /*36860*/  LDS.128 R24, [R28] ;  /* 0x000000001c187984 */ /* 0x000e280000000c00 */
[----:B-1----:R-:W-:Y:S04]  /*36870*/  STL.64 [R1+0xa0], R12 ;  /* 0x0000a00c01007387 */ /* 0x002fe80000100a00 */
[----:B------:R-:W-:Y:S04]  /*36880*/  STL.64 [R1+0xa8], R14 ;  /* 0x0000a80e01007387 */ /* 0x000fe80000100a00 */
[----:B------:R-:W1:Y:S04]  /*36890*/  LDS.128 R12, [R28+0x400] ;  /* 0x000400001c0c7984 */ /* 0x000e680000000c00 */
[----:B0-----:R-:W-:Y:S04]  /*368a0*/  STL.64 [R1+0x50], R24 ;  /* 0x0000501801007387 */ /* 0x001fe80000100a00 */
[----:B------:R-:W-:Y:S04]  /*368b0*/  STL.64 [R1+0x58], R26 ;  /* 0x0000581a01007387 */ /* 0x000fe80000100a00 */
[----:B------:R-:W0:Y:S04]  /*368c0*/  LDS.128 R24, [R3] ;  /* 0x0000000003187984 */ /* 0x000e280000000c00 */
[----:B-1----:R1:W-:Y:S04]  /*368d0*/  STL.64 [R1+0xb0], R12 ;  /* 0x0000b00c01007387 */ /* 0x0023e80000100a00 */
[----:B------:R-:W-:Y:S04]  /*368e0*/  STL.64 [R1+0xb8], R14 ;  /* 0x0000b80e01007387 */ /* 0x000fe80000100a00 */
[----:B-1----:R-:W4:Y:S04]  /*368f0*/  LDL.LU R12, [R1+0x750] ;  /* 0x00075000010c7983 */ /* 0x002f280000300800 */
[----:B------:R-:W4:Y:S04]  /*36900*/  LDL.LU R13, [R1+0x20] ;  /* 0x00002000010d7983 */ /* 0x000f280000300800 */
        /* <DEDUP_REMOVED lines=10> */
[----:B--2---:R-:W-:Y:S04]  /*369b0*/  STS.128 [R0], R4 ;  /* 0x0000000400007388 */ /* 0x004fe80000000c00 */
[----:B0-----:R-:W-:Y:S04]  /*369c0*/  STL.64 [R1+0x70], R24 ;  /* 0x0000701801007387 */ /* 0x001fe80000100a00 */
[----:B------:R0:W-:Y:S04]  /*369d0*/  STL.64 [R1+0x78], R26 ;  /* 0x0000781a01007387 */ /* 0x0001e80000100a00 */
[----:B0-----:R-:W2:Y:S04]  /*369e0*/  LDL.LU.64 R26, [R1+0x1278] ;  /* 0x00127800011a7983 */ /* 0x001ea80000300a00 */
[----:B------:R-:W2:Y:S04]  /*369f0*/  LDL.LU.64 R24, [R1+0x1270] ;  /* 0x0012700001187983 */ /* 0x000ea80000300a00 */
[----:B------:R-:W4:Y:S04]  /*36a00*/  LDL.LU.64 R6, [R1+0x1268] ;  /* 0x0012680001067983 */ /* 0x000f280000300a00 */
[----:B------:R-:W4:Y:S04]  /*36a10*/  LDL.LU.64 R4, [R1+0x1260] ;  /* 0x0012600001047983 */ /* 0x000f280000300a00 */
[----:B---3--:R-:W-:Y:S04]  /*36a20*/  STS.128 [R0+0x200], R20 ;  /* 0x0002001400007388 */ /* 0x008fe80000000c00 */
[----:B--2---:R0:W-:Y:S04]  /*36a30*/  STS.128 [R0+0x80], R24 ;  /* 0x0000801800007388 */ /* 0x0041e80000000c00 */
[----:B----4-:R1:W-:Y:S04]  /*36a40*/  STS.128 [R0+0x100], R4 ;  /* 0x0001000400007388 */ /* 0x0103e80000000c00 */
[----:B0-----:R-:W2:Y:S04]  /*36a50*/  LDL.LU.64 R26, [R1+0x1258] ;  /* 0x00125800011a7983 */ /* 0x001ea80000300a00 */
[----:B------:R-:W2:Y:S04]  /*36a60*/  LDL.LU.64 R24, [R1+0x1250] ;  /* 0x0012500001187983 */ /* 0x000ea80000300a00 */
[----:B-1----:R-:W3:Y:S04]  /*36a70*/  LDL.LU R7, [R1+0x1248] ;  /* 0x0012480001077983 */ /* 0x002ee80000300800 */
[----:B------:R-:W4:Y:S04]  /*36a80*/  LDL.LU.64 R4, [R1+0x1240] ;  /* 0x0012400001047983 */ /* 0x000f280000300a00 */
[----:B------:R-:W3:Y:S04]  /*36a90*/  LDL.LU.64 R22, [R1+0x1238] ;  /* 0x0012380001167983 */ /* 0x000ee80000300a00 */
[----:B------:R-:W3:Y:S04]  /*36aa0*/  LDL.LU.64 R20, [R1+0x1230] ;  /* 0x0012300001147983 */ /* 0x000ee80000300a00 */
[----:B------:R-:W3:Y:S04]  /*36ab0*/  LDL R6, [R1+0x758] ;  /* 0x0007580001067983 */ /* 0x000ee80000100800 */
[----:B------:R-:W-:Y:S04]  /*36ac0*/  STS.128 [R0+0x300], R16 ;  /* 0x0003001000007388 */ /* 0x000fe80000000c00 */
[----:B-----5:R-:W-:Y:S01]  /*36ad0*/  STS.128 [R0+0x380], R8 ;  /* 0x0003800800007388 */ /* 0x020fe20000000c00 */
[----:B------:R-:W-:-:S03]  /*36ae0*/  IMAD R28, R12, c[0x0][0x198], RZ ;  /* 0x000066000c1c7a24 */ /* 0x000fc600078e02ff */
[----:B--2---:R4:W-:Y:S02]  /*36af0*/  STS.128 [R0+0x180], R24 ;  /* 0x0001801800007388 */ /* 0x0049e40000000c00 */
[----:B----4-:R-:W-:Y:S02]  /*36b00*/  IMAD R26, R5, c[0x0][0x194], RZ ;  /* 0x00006500051a7a24 */ /* 0x010fe400078e02ff */
[----:B---3--:R0:W-:Y:S04]  /*36b10*/  STS.128 [R0+0x280], R20 ;  /* 0x0002801400007388 */ /* 0x0081e80000000c00 */
[----:B------:R-:W-:Y:S01]  /*36b20*/  BAR.SYNC.DEFER_BLOCKING 0x0 ;  /* 0x0000000000007b1d */ /* 0x000fe20000010000 */
[----:B------:R-:W-:-:S04]  /*36b30*/  LEA R2, P6, R26, c[0x0][0x170], 0x1 ;  /* 0x00005c001a027a11 */ /* 0x000fc800078c08ff */
[----:B------:R-:W-:Y:S02]  /*36b40*/  LEA.HI.X.SX32 R3, R26, c[0x0][0x174], 0x1, P6 ;  /* 0x00005d001a037a11 */ /* 0x000fe400030f0eff */
[----:B------:R-:W-:-:S04]  /*36b50*/  ISETP.GE.AND P6, PT, R5, c[0x0][0x178], PT ;  /* 0x00005e0005007a0c */ /* 0x000fc80003fc6270 */
[----:B------:R-:W-:Y:S01]  /*36b60*/  ISETP.LT.AND P6, PT, R12, c[0x0][0x17c], !P6 ;  /* 0x00005f000c007a0c */ /* 0x000fe200077c1270 */
[----:B------:R-:W-:Y:S01]  /*36b70*/  IMAD.MOV.U32 R27, RZ, RZ, c[0x0][0x194] ;  /* 0x00006500ff1b7624 */ /* 0x000fe200078e00ff */
[----:B0-----:R-:W2:Y:S01]  /*36b80*/  LDL.LU.64 R20, [R1+0x1228] ;  /* 0x0012280001147983 */ /* 0x001ea20000300a00 */
[----:B------:R-:W-:Y:S01]  /*36b90*/  IMAD.WIDE R24, R28, 0x2, R2 ;  /* 0x000000021c187825 */ /* 0x000fe200078e0202 */
[----:B------:R-:W-:Y:S02]  /*36ba0*/  PRMT R0, R29, 0x7632, R0 ;  /* 0x000076321d007816 */ /* 0x000fe40000000000 */
[----:B------:R-:W3:Y:S01]  /*36bb0*/  LDL.LU R23, [R1+0x1a0] ;  /* 0x0001a00001177983 */ /* 0x000ee20000300800 */
[----:B------:R-:W-:Y:S01]  /*36bc0*/  IMAD R26, R27, 0x40, R26 ;  /* 0x000000401b1a7824 */ /* 0x000fe200078e021a */
[----:B------:R-:W-:Y:S02]  /*36bd0*/  PRMT R7, R13, 0x7632, R7 ;  /* 0x000076320d077816 */ /* 0x000fe40000000007 */
[----:B------:R-:W4:Y:S04]  /*36be0*/  LDL.LU.64 R18, [R1+0x1220] ;  /* 0x0012200001127983 */ /* 0x000f280000300a00 */
[----:B------:R0:W-:Y:S04]  /*36bf0*/  @P6 STG.E.U16 [R24.64], R29 ;  /* 0x0000001d18006986 */ /* 0x0001e8000c101506 */
[----:B------:R-:W5:Y:S04]  /*36c00*/  LDL.LU.64 R16, [R1+0x1218] ;  /* 0x0012180001107983 */ /* 0x000f680000300a00 */
[----:B------:R-:W2:Y:S01]  /*36c10*/  LDL.LU.64 R10, [R1+0x1210] ;  /* 0x00121000010a7983 */ /* 0x000ea20000300a00 */
[----:B0-----:R-:W-:-:S03]  /*36c20*/  LEA R24, P6, R26, c[0x0][0x170], 0x1 ;  /* 0x00005c001a187a11 */ /* 0x001fc600078c08ff */
[----:B------:R-:W4:Y:S01]  /*36c30*/  LDL.LU.64 R8, [R1+0x1208] ;  /* 0x0012080001087983 */ /* 0x000f220000300a00 */
[----:B------:R-:W-:-:S03]  /*36c40*/  LEA.HI.X.SX32 R25, R26, c[0x0][0x174], 0x1, P6 ;  /* 0x00005d001a197a11 */ /* 0x000fc600030f0eff */
[----:B------:R-:W4:Y:S01]  /*36c50*/  LDL.LU R22, [R1+0x1c0] ;  /* 0x0001c00001167983 */ /* 0x000f220000300800 */
[----:B------:R-:W-:Y:S01]  /*36c60*/  ISETP.GE.AND P6, PT, R12, c[0x0][0x17c], PT ;  /* 0x00005f000c007a0c */ /* 0x000fe20003fc6270 */
[----:B------:R-:W-:-:S03]  /*36c70*/  IMAD.WIDE R26, R28, 0x2, R24 ;  /* 0x000000021c1a7825 */ /* 0x000fc600078e0218 */
[----:B------:R-:W-:Y:S01]  /*36c80*/  ISETP.LT.AND P6, PT, R6, c[0x0][0x178], !P6 ;  /* 0x00005e0006007a0c */ /* 0x000fe200077c1270 */
[----:B------:R-:W4:-:S12]  /*36c90*/  LDL.LU R14, [R1+0xf9c] ;  /* 0x000f9c00010e7983 */ /* 0x000f180000300800 */
[----:B------:R0:W-:Y:S01]  /*36ca0*/  @P6 STG.E.U16 [R26.64], R13 ;  /* 0x0000000d1a006986 */ /* 0x0001e2000c101506 */
[----:B------:R-:W-:Y:S02]  /*36cb0*/  ISETP.LT.AND P6, PT, R5, c[0x0][0x178], !P1 ;  /* 0x00005e0005007a0c */ /* 0x000fe40004fc1270 */
[----:B------:R-:W-:Y:S02]  /*36cc0*/  ISETP.LT.AND P1, PT, R6, c[0x0][0x178], !P1 ;  /* 0x00005e0006007a0c */ /* 0x000fe40004f21270 */
[----:B0-----:R-:W-:-:S05]  /*36cd0*/  IADD3 R26, R28, c[0x0][0x198], RZ ;  /* 0x000066001c1a7a10 */ /* 0x001fca0007ffe0ff */
[----:B------:R-:W-:-:S05]  /*36ce0*/  IMAD.WIDE R28, R26, 0x2, R2 ;  /* 0x000000021a1c7825 */ /* 0x000fca00078e0202 */
[----:B------:R0:W-:Y:S02]  /*36cf0*/  @P6 STG.E.U16 [R28.64], R0 ;  /* 0x000000001c006986 */ /* 0x0001e4000c101506 */
[C---:B0-----:R-:W-:Y:S01]  /*36d00*/  IADD3 R0, R26.reuse, c[0x0][0x198], RZ ;  /* 0x000066001a007a10 */ /* 0x041fe20007ffe0ff */
[----:B------:R-:W-:-:S05]  /*36d10*/  IMAD.WIDE R26, R26, 0x2, R24 ;  /* 0x000000021a1a7825 */ /* 0x000fca00078e0218 */
[----:B------:R0:W-:Y:S04]  /*36d20*/  @P1 STG.E.U16 [R26.64], R7 ;  /* 0x000000071a001986 */ /* 0x0001e8000c101506 */
[----:B0-----:R-:W4:Y:S01]  /*36d30*/  LDL.LU R7, [R1+0xf98] ;  /* 0x000f980001077983 */ /* 0x001f220000300800 */
[C---:B------:R-:W-:Y:S02]  /*36d40*/  ISETP.LT.AND P6, PT, R5.reuse, c[0x0][0x178], !P3 ;  /* 0x00005e0005007a0c */ /* 0x040fe40005fc1270 */
[----:B------:R-:W-:Y:S01]  /*36d50*/  ISETP.LT.AND P3, PT, R6, c[0x0][0x178], !P3 ;  /* 0x00005e0006007a0c */ /* 0x000fe20005f61270 */
[C---:B------:R-:W-:Y:S01]  /*36d60*/  IMAD.WIDE R28, R0.reuse, 0x2, R2 ;  /* 0x00000002001c7825 */ /* 0x040fe200078e0202 */
[----:B------:R-:W-:Y:S02]  /*36d70*/  ISETP.LT.AND P1, PT, R5, c[0x0][0x178], !P4 ;  /* 0x00005e0005007a0c */ /* 0x000fe40006721270 */
[----:B------:R-:W-:-:S05]  /*36d80*/  IADD3 R26, R0, c[0x0][0x198], RZ ;  /* 0x00006600001a7a10 */ /* 0x000fca0007ffe0ff */
[----:B------:R-:W-:Y:S02]  /*36d90*/  IMAD.WIDE R12, R26, 0x2, R2 ;  /* 0x000000021a0c7825 */ /* 0x000fe400078e0202 */
[----:B---3--:R0:W-:Y:S02]  /*36da0*/  @P6 STG.E.U16 [R28.64], R23 ;  /* 0x000000171c006986 */ /* 0x0081e4000c101506 */
[----:B0-----:R-:W-:Y:S01]  /*36db0*/  IMAD.WIDE R28, R0, 0x2, R24 ;  /* 0x00000002001c7825 */ /* 0x001fe200078e0218 */
[----:B--2---:R-:W-:-:S04]  /*36dc0*/  PRMT R11, R23, 0x7632, R11 ;  /* 0x00007632170b7816 */ /* 0x004fc8000000000b */
[----:B------:R-:W-:Y:S04]  /*36dd0*/  @P3 STG.E.U16 [R28.64], R20 ;  /* 0x000000141c003986 */ /* 0x000fe8000c101506 */
[----:B------:R-:W2:Y:S04]  /*36de0*/  LDL.LU R23, [R1+0x1b0] ;  /* 0x0001b00001177983 */ /* 0x000ea80000300800 */
[----:B------:R0:W-:Y:S04]  /*36df0*/  @P1 STG.E.U16 [R12.64], R11 ;  /* 0x0000000b0c001986 */ /* 0x0001e8000c101506 */
[----:B0-----:R-:W3:Y:S01]  /*36e00*/  LDL.LU R11, [R1+0xfa4] ;  /* 0x000fa400010b7983 */ /* 0x001ee20000300800 */
[----:B----4-:R-:W-:-:S03]  /*36e10*/  ISETP.GE.AND P1, PT, R7, c[0x0][0x17c], PT ;  /* 0x00005f0007007a0c */ /* 0x010fc60003f26270 */
[----:B------:R-:W4:Y:S01]  /*36e20*/  LDL.LU R7, [R1+0xfa0] ;  /* 0x000fa00001077983 */ /* 0x000f220000300800 */
[----:B------:R-:W-:Y:S02]  /*36e30*/  ISETP.LT.AND P4, PT, R6, c[0x0][0x178], !P4 ;  /* 0x00005e0006007a0c */ /* 0x000fe40006781270 */
[C---:B------:R-:W-:Y:S01]  /*36e40*/  IADD3 R0, R26.reuse, c[0x0][0x198], RZ ;  /* 0x000066001a007a10 */ /* 0x040fe20007ffe0ff */
[----:B------:R-:W-:Y:S01]  /*36e50*/  IMAD.WIDE R26, R26, 0x2, R24 ;  /* 0x000000021a1a7825 */ /* 0x000fe200078e0218 */
[----:B------:R-:W-:Y:S02]  /*36e60*/  PRMT R20, R20, 0x7632, R20 ;  /* 0x0000763214147816 */ /* 0x000fe40000000014 */
[----:B------:R-:W-:Y:S02]  /*36e70*/  ISETP.LT.AND P6, PT, R5, c[0x0][0x178], !P0 ;  /* 0x00005e0005007a0c */ /* 0x000fe400047c1270 */
[----:B------:R-:W-:-:S05]  /*36e80*/  ISETP.LT.AND P0, PT, R6, c[0x0][0x178], !P0 ;  /* 0x00005e0006007a0c */ /* 0x000fca0004701270 */
[----:B------:R0:W-:Y:S01]  /*36e90*/  @P4 STG.E.U16 [R26.64], R20 ;  /* 0x000000141a004986 */ /* 0x0001e2000c101506 */
[----:B------:R-:W-:Y:S01]  /*36ea0*/  ISETP.LT.AND P4, PT, R5, c[0x0][0x178], !P5 ;  /* 0x00005e0005007a0c */ /* 0x000fe20006f81270 */
[----:B------:R-:W-:Y:S01]  /*36eb0*/  IMAD.WIDE R28, R0, 0x2, R2 ;  /* 0x00000002001c7825 */ /* 0x000fe200078e0202 */
[----:B------:R-:W-:Y:S02]  /*36ec0*/  PRMT R10, R22, 0x7632, R10 ;  /* 0x00007632160a7816 */ /* 0x000fe4000000000a */
[C---:B0-----:R-:W-:Y:S01]  /*36ed0*/  IADD3 R20, R0.reuse, c[0x0][0x198], RZ ;  /* 0x0000660000147a10 */ /* 0x041fe20007ffe0ff */
[----:B------:R-:W-:Y:S01]  /*36ee0*/  IMAD.WIDE R26, R0, 0x2, R24 ;  /* 0x00000002001a7825 */ /* 0x000fe200078e0218 */
[----:B------:R0:W-:Y:S03]  /*36ef0*/  @P6 STG.E.U16 [R28.64], R22 ;  /* 0x000000161c006986 */ /* 0x0001e6000c101506 */
[----:B------:R-:W-:Y:S01]  /*36f00*/  IMAD.WIDE R12, R20, 0x2, R2 ;  /* 0x00000002140c7825 */ /* 0x000fe200078e0202 */
[----:B------:R-:W-:Y:S01]  /*36f10*/  @P0 STG.E.U16 [R26.64], R8 ;  /* 0x000000081a000986 */ /* 0x000fe2000c101506 */
[----:B------:R-:W-:-:S03]  /*36f20*/  ISETP.GE.AND P3, PT, R14, c[0x0][0x17c], PT ;  /* 0x00005f000e007a0c */ /* 0x000fc60003f66270 */
[----:B------:R1:W-:Y:S04]  /*36f30*/  @P4 STG.E.U16 [R12.64], R10 ;  /* 0x0000000a0c004986 */ /* 0x0003e8000c101506 */
[----:B0-----:R-:W5:Y:S04]  /*36f40*/  LDL.LU R22, [R1+0x210] ;  /* 0x0002100001167983 */ /* 0x001f680000300800 */
[----:B------:R-:W5:Y:S04]  /*36f50*/  LDL.LU R15, [R1+0x10] ;  /* 0x00001000010f7983 */ /* 0x000f680000300800 */
[----:B-1----:R-:W5:Y:S04]  /*36f60*/  LDL.LU.64 R12, [R1+0x1200] ;  /* 0x00120000010c7983 */ /* 0x002f680000300a00 */
[----:B------:R-:W5:Y:S01]  /*36f70*/  LDL.LU R14, [R1+0xfac] ;  /* 0x000fac00010e7983 */ /* 0x000f620000300800 */
[----:B----4-:R-:W-:-:S03]  /*36f80*/  ISETP.GE.AND P4, PT, R7, c[0x0][0x17c], PT ;  /* 0x00005f0007007a0c */ /* 0x010fc60003f86270 */
[----:B------:R-:W4:Y:S01]  /*36f90*/  LDL.LU R7, [R1+0xfa8] ;  /* 0x000fa80001077983 */ /* 0x000f220000300800 */
[----:B------:R-:W-:Y:S01]  /*36fa0*/  ISETP.LT.AND P5, PT, R6, c[0x0][0x178], !P5 ;  /* 0x00005e0006007a0c */ /* 0x000fe20006fa1270 */
[----:B------:R-:W-:Y:S01]  /*36fb0*/  IMAD.WIDE R26, R20, 0x2, R24 ;  /* 0x00000002141a7825 */ /* 0x000fe200078e0218 */
[----:B------:R-:W-:Y:S02]  /*36fc0*/  PRMT R8, R8, 0x7632, R8 ;  /* 0x0000763208087816 */ /* 0x000fe40000000008 */
[----:B------:R-:W-:Y:S02]  /*36fd0*/  ISETP.LT.AND P6, PT, R5, c[0x0][0x178], !P2 ;  /* 0x00005e0005007a0c */ /* 0x000fe400057c1270 */
[----:B------:R-:W-:Y:S02]  /*36fe0*/  IADD3 R0, R20, c[0x0][0x198], RZ ;  /* 0x0000660014007a10 */ /* 0x000fe40007ffe0ff */
[----:B------:R-:W-:-:S05]  /*36ff0*/  ISETP.LT.AND P2, PT, R6, c[0x0][0x178], !P2 ;  /* 0x00005e0006007a0c */ /* 0x000fca0005741270 */
[----:B------:R0:W-:Y:S01]  /*37000*/  @P5 STG.E.U16 [R26.64], R8 ;  /* 0x000000081a005986 */ /* 0x0001e2000c101506 */
[----:B------:R-:W-:Y:S01]  /*37010*/  ISETP.LT.AND P5, PT, R5, c[0x0][0x178], !P3 ;  /* 0x00005e0005007a0c */ /* 0x000fe20005fa1270 */
[C---:B------:R-:W-:Y:S01]  /*37020*/  IMAD.WIDE R28, R0.reuse, 0x2, R2 ;  /* 0x00000002001c7825 */ /* 0x040fe200078e0202 */
[----:B---3--:R-:W-:Y:S02]  /*37030*/  ISETP.GE.AND P0, PT, R11, c[0x0][0x17c], PT ;  /* 0x00005f000b007a0c */ /* 0x008fe40003f06270 */
[----:B--2---:R-:W-:Y:S02]  /*37040*/  PRMT R20, R23, 0x7632, R20 ;  /* 0x0000763217147816 */ /* 0x004fe40000000014 */
[C---:B0-----:R-:W-:Y:S01]  /*37050*/  IADD3 R8, R0.reuse, c[0x0][0x198], RZ ;  /* 0x0000660000087a10 */ /* 0x041fe20007ffe0ff */
[----:B------:R-:W-:Y:S01]  /*37060*/  IMAD.WIDE R26, R0, 0x2, R24 ;  /* 0x00000002001a7825 */ /* 0x000fe200078e0218 */
[----:B------:R0:W-:Y:S03]  /*37070*/  @P6 STG.E.U16 [R28.64], R23 ;  /* 0x000000171c006986 */ /* 0x0001e6000c101506 */
[----:B------:R-:W-:Y:S01]  /*37080*/  IMAD.WIDE R10, R8, 0x2, R2 ;  /* 0x00000002080a7825 */ /* 0x000fe200078e0202 */
[----:B0-----:R-:W2:Y:S04]  /*37090*/  LDL.LU R23, [R1+0x200] ;  /* 0x0002000001177983 */ /* 0x001ea80000300800 */
[----:B-----5:R-:W-:Y:S04]  /*370a0*/  @P2 STG.E.U16 [R26.64], R12 ;  /* 0x0000000c1a002986 */ /* 0x020fe8000c101506 */
[----:B------:R0:W-:Y:S04]  /*370b0*/  @P5 STG.E.U16 [R10.64], R20 ;  /* 0x000000140a005986 */ /* 0x0001e8000c101506 */
[----:B0-----:R-:W3:Y:S04]  /*370c0*/  LDL.LU R11, [R1+0x11f8] ;  /* 0x0011f800010b7983 */ /* 0x001ee80000300800 */
[----:B------:R-:W5:Y:S01]  /*370d0*/  LDL.LU R10, [R1+0xfb4] ;  /* 0x000fb400010a7983 */ /* 0x000f620000300800 */
[----:B----4-:R-:W-:-:S03]  /*370e0*/  ISETP.GE.AND P5, PT, R7, c[0x0][0x17c], PT ;  /* 0x00005f0007007a0c */ /* 0x010fc60003fa6270 */
[----:B------:R-:W4:Y:S01]  /*370f0*/  LDL.LU R7, [R1+0xfb0] ;  /* 0x000fb00001077983 */ /* 0x000f220000300800 */
[----:B------:R-:W-:Y:S01]  /*37100*/  ISETP.LT.AND P3, PT, R6, c[0x0][0x178], !P3 ;  /* 0x00005e0006007a0c */ /* 0x000fe20005f61270 */
[----:B------:R-:W-:Y:S01]  /*37110*/  IMAD.WIDE R26, R8, 0x2, R24 ;  /* 0x00000002081a7825 */ /* 0x000fe200078e0218 */
[----:B------:R-:W-:Y:S02]  /*37120*/  ISETP.LT.AND P6, PT, R5, c[0x0][0x178], !P1 ;  /* 0x00005e0005007a0c */ /* 0x000fe40004fc1270 */
[----:B------:R-:W-:Y:S02]  /*37130*/  PRMT R12, R12, 0x7632, R12 ;  /* 0x000076320c0c7816 */ /* 0x000fe4000000000c */
[----:B------:R-:W-:Y:S02]  /*37140*/  ISETP.LT.AND P1, PT, R6, c[0x0][0x178], !P1 ;  /* 0x00005e0006007a0c */ /* 0x000fe40004f21270 */
[----:B------:R-:W-:-:S05]  /*37150*/  IADD3 R0, R8, c[0x0][0x198], RZ ;  /* 0x0000660008007a10 */ /* 0x000fca0007ffe0ff */
[----:B------:R0:W-:Y:S01]  /*37160*/  @P3 STG.E.U16 [R26.64], R12 ;  /* 0x0000000c1a003986 */ /* 0x0001e2000c101506 */
[----:B------:R-:W-:Y:S01]  /*37170*/  ISETP.LT.AND P3, PT, R5, c[0x0][0x178], !P0 ;  /* 0x00005e0005007a0c */ /* 0x000fe20004761270 */
[C---:B------:R-:W-:Y:S01]  /*37180*/  IMAD.WIDE R28, R0.reuse, 0x2, R2 ;  /* 0x00000002001c7825 */ /* 0x040fe200078e0202 */
[----:B------:R-:W-:Y:S02]  /*37190*/  IADD3 R8, R0, c[0x0][0x198], RZ ;  /* 0x0000660000087a10 */ /* 0x000fe40007ffe0ff */
[----:B------:R-:W-:Y:S02]  /*371a0*/  ISETP.GE.AND P2, PT, R14, c[0x0][0x17c], PT ;  /* 0x00005f000e007a0c */ /* 0x000fe40003f46270 */
[----:B------:R1:W-:Y:S01]  /*371b0*/  @P6 STG.E.U16 [R28.64], R22 ;  /* 0x000000161c006986 */ /* 0x0003e2000c101506 */
[----:B0-----:R-:W-:Y:S01]  /*371c0*/  IMAD.WIDE R26, R0, 0x2, R24 ;  /* 0x00000002001a7825 */ /* 0x001fe200078e0218 */
[----:B------:R-:W-:Y:S02]  /*371d0*/  PRMT R12, R15, 0x7632, R12 ;  /* 0x000076320f0c7816 */ /* 0x000fe4000000000c */
[----:B------:R-:W-:-:S02]  /*371e0*/  PRMT R20, R22, 0x7632, R20 ;  /* 0x0000763216147816 */ /* 0x000fc40000000014 */
[----:B------:R0:W-:Y:S04]  /*371f0*/  @P1 STG.E.U16 [R26.64], R15 ;  /* 0x0000000f1a001986 */ /* 0x0001e8000c101506 */
[----:B-1----:R-:W3:Y:S01]  /*37200*/  LDL.LU R22, [R1+0x1f0] ;  /* 0x0001f00001167983 */ /* 0x002ee20000300800 */
[----:B0-----:R-:W-:-:S05]  /*37210*/  IMAD.WIDE R14, R8, 0x2, R2 ;  /* 0x00000002080e7825 */ /* 0x001fca00078e0202 */
[----:B------:R0:W-:Y:S01]  /*37220*/  @P3 STG.E.U16 [R14.64], R20 ;  /* 0x000000140e003986 */ /* 0x0001e2000c101506 */
[----:B-----5:R-:W-:-:S03]  /*37230*/  ISETP.GE.AND P1, PT, R10, c[0x0][0x17c], PT ;  /* 0x00005f000a007a0c */ /* 0x020fc60003f26270 */
[----:B------:R-:W5:Y:S01]  /*37240*/  LDL.LU R10, [R1+0xfbc] ;  /* 0x000fbc00010a7983 */ /* 0x000f620000300800 */
[----:B----4-:R-:W-:-:S03]  /*37250*/  ISETP.GE.AND P3, PT, R7, c[0x0][0x17c], PT ;  /* 0x00005f0007007a0c */ /* 0x010fc60003f66270 */
[----:B------:R-:W4:Y:S01]  /*37260*/  LDL.LU R7, [R1+0xfb8] ;  /* 0x000fb80001077983 */ /* 0x000f220000300800 */
[----:B------:R-:W-:Y:S01]  /*37270*/  ISETP.LT.AND P0, PT, R6, c[0x0][0x178], !P0 ;  /* 0x00005e0006007a0c */ /* 0x000fe20004701270 */
[C---:B------:R-:W-:Y:S01]  /*37280*/  IMAD.WIDE R26, R8.reuse, 0x2, R24 ;  /* 0x00000002081a7825 */ /* 0x040fe200078e0218 */
[----:B------:R-:W-:Y:S02]  /*37290*/  ISETP.LT.AND P6, PT, R5, c[0x0][0x178], !P4 ;  /* 0x00005e0005007a0c */ /* 0x000fe400067c1270 */
[----:B------:R-:W-:Y:S02]  /*372a0*/  IADD3 R0, R8, c[0x0][0x198], RZ ;  /* 0x0000660008007a10 */ /* 0x000fe40007ffe0ff */
[----:B------:R-:W-:Y:S02]  /*372b0*/  ISETP.LT.AND P4, PT, R6, c[0x0][0x178], !P4 ;  /* 0x00005e0006007a0c */ /* 0x000fe40006781270 */
[----:B------:R-:W-:-:S05]  /*372c0*/  IADD3 R8, R0, c[0x0][0x198], RZ ;  /* 0x0000660000087a10 */ /* 0x000fca0007ffe0ff */
[----:B------:R1:W-:Y:S01]  /*372d0*/  @P0 STG.E.U16 [R26.64], R12 ;  /* 0x0000000c1a000986 */ /* 0x0003e2000c101506 */
[----:B------:R-:W-:Y:S01]  /*372e0*/  ISETP.LT.AND P0, PT, R5, c[0x0][0x178], !P2 ;  /* 0x00005e0005007a0c */ /* 0x000fe20005701270 */
[----:B------:R-:W-:-:S04]  /*372f0*/  IMAD.WIDE R28, R0, 0x2, R2 ;  /* 0x00000002001c7825 */ /* 0x000fc800078e0202 */
[----:B0-----:R-:W-:Y:S01]  /*37300*/  IMAD.WIDE R14, R8, 0x2, R2 ;  /* 0x00000002080e7825 */ /* 0x001fe200078e0202 */
[----:B--2---:R0:W-:Y:S03]  /*37310*/  @P6 STG.E.U16 [R28.64], R23 ;  /* 0x000000171c006986 */ /* 0x0041e6000c101506 */
[----:B-1----:R-:W-:Y:S01]  /*37320*/  IMAD.WIDE R26, R0, 0x2, R24 ;  /* 0x00000002001a7825 */ /* 0x002fe200078e0218 */
[----:B------:R-:W-:-:S04]  /*37330*/  PRMT R12, R23, 0x7632, R12 ;  /* 0x00007632170c7816 */ /* 0x000fc8000000000c */
[----:B------:R1:W-:Y:S04]  /*37340*/  @P4 STG.E.U16 [R26.64], R4 ;  /* 0x000000041a004986 */ /* 0x0003e8000c101506 */
[----:B0-----:R-:W2:Y:S04]  /*37350*/  LDL.LU R23, [R1+0x220] ;  /* 0x0002200001177983 */ /* 0x001ea80000300800 */
[----:B------:R3:W-:Y:S01]  /*37360*/  @P0 STG.E.U16 [R14.64], R12 ;  /* 0x0000000c0e000986 */ /* 0x0007e2000c101506 */
[----:B-----5:R-:W-:-:S03]  /*37370*/  ISETP.GE.AND P4, PT, R10, c[0x0][0x17c], PT ;  /* 0x00005f000a007a0c */ /* 0x020fc60003f86270 */
[----:B------:R-:W5:Y:S01]  /*37380*/  LDL.LU R10, [R1+0xfc4] ;  /* 0x000fc400010a7983 */ /* 0x000f620000300800 */
[----:B----4-:R-:W-:-:S03]  /*37390*/  ISETP.GE.AND P0, PT, R7, c[0x0][0x17c], PT ;  /* 0x00005f0007007a0c */ /* 0x010fc60003f06270 */
[----:B------:R-:W4:Y:S01]  /*373a0*/  LDL.LU R7, [R1+0xfc0] ;  /* 0x000fc00001077983 */ /* 0x000f220000300800 */
[----:B------:R-:W-:Y:S01]  /*373b0*/  ISETP.LT.AND P2, PT, R6, c[0x0][0x178], !P2 ;  /* 0x00005e0006007a0c */ /* 0x000fe20005741270 */
[----:B-1----:R-:W-:Y:S01]  /*373c0*/  IMAD.WIDE R26, R8, 0x2, R24 ;  /* 0x00000002081a7825 */ /* 0x002fe200078e0218 */
[----:B------:R-:W-:Y:S02]  /*373d0*/  PRMT R4, R4, 0x7632, R4 ;  /* 0x0000763204047816 */ /* 0x000fe40000000004 */
[----:B------:R-:W-:Y:S02]  /*373e0*/  ISETP.LT.AND P6, PT, R5, c[0x0][0x178], !P5 ;  /* 0x00005e0005007a0c */ /* 0x000fe40006fc1270 */
[----:B------:R-:W-:Y:S02]  /*373f0*/  ISETP.LT.AND P5, PT, R6, c[0x0][0x178], !P5 ;  /* 0x00005e0006007a0c */ /* 0x000fe40006fa1270 */
[----:B------:R-:W-:-:S05]  /*37400*/  IADD3 R0, R8, c[0x0][0x198], RZ ;  /* 0x0000660008007a10 */ /* 0x000fca0007ffe0ff */
[----:B------:R0:W-:Y:S01]  /*37410*/  @P2 STG.E.U16 [R26.64], R4 ;  /* 0x000000041a002986 */ /* 0x0001e2000c101506 */
[----:B------:R-:W-:Y:S01]  /*37420*/  ISETP.LT.AND P2, PT, R5, c[0x0][0x178], !P1 ;  /* 0x00005e0005007a0c */ /* 0x000fe20004f41270 */
[----:B------:R-:W-:Y:S01]  /*37430*/  IMAD.WIDE R28, R0, 0x2, R2 ;  /* 0x00000002001c7825 */ /* 0x000fe200078e0202 */
[----:B---3--:R-:W-:Y:S02]  /*37440*/  PRMT R12, R22, 0x7632, R12 ;  /* 0x00007632160c7816 */ /* 0x008fe4000000000c */
[C---:B0-----:R-:W-:Y:S01]  /*37450*/  IADD3 R4, R0.reuse, c[0x0][0x198], RZ ;  /* 0x0000660000047a10 */ /* 0x041fe20007ffe0ff */
[----:B------:R-:W-:Y:S01]  /*37460*/  IMAD.WIDE R26, R0, 0x2, R24 ;  /* 0x00000002001a7825 */ /* 0x000fe200078e0218 */
[----:B------:R-:W-:Y:S03]  /*37470*/  @P6 STG.E.U16 [R28.64], R22 ;  /* 0x000000161c006986 */ /* 0x000fe6000c101506 */
[----:B------:R-:W-:Y:S01]  /*37480*/  IMAD.WIDE R14, R4, 0x2, R2 ;  /* 0x00000002040e7825 */ /* 0x000fe200078e0202 */
[----:B------:R0:W-:Y:S01]  /*37490*/  @P5 STG.E.U16 [R26.64], R11 ;  /* 0x0000000b1a005986 */ /* 0x0001e2000c101506 */
[----:B------:R-:W-:-:S03]  /*374a0*/  PRMT R8, R11, 0x7632, R8 ;  /* 0x000076320b087816 */ /* 0x000fc60000000008 */
[----:B------:R2:W-:Y:S04]  /*374b0*/  @P2 STG.E.U16 [R14.64], R12 ;  /* 0x0000000c0e002986 */ /* 0x0005e8000c101506 */
[----:B0-----:R-:W3:Y:S04]  /*374c0*/  LDL.LU R11, [R1+0x194] ;  /* 0x00019400010b7983 */ /* 0x001ee80000300800 */
[----:B------:R-:W3:Y:S01]  /*374d0*/  LDL.LU R22, [R1+0x24] ;  /* 0x0000240001167983 */ /* 0x000ee20000300800 */
        /* <DEDUP_REMOVED lines=12> */
[----:B------:R-:W-:Y:S01]  /*375a0*/  IMAD.WIDE R28, R0, 0x2, R2 ;  /* 0x00000002001c7825 */ /* 0x000fe200078e0202 */
[----:B--2---:R-:W-:-:S03]  /*375b0*/  PRMT R12, R23, 0x7632, R12 ;  /* 0x00007632170c7816 */ /* 0x004fc6000000000c */
[----:B------:R-:W-:Y:S01]  /*375c0*/  IMAD.WIDE R14, R4, 0x2, R2 ;  /* 0x00000002040e7825 */ /* 0x000fe200078e0202 */
[----:B------:R1:W-:Y:S03]  /*375d0*/  @P6 STG.E.U16 [R28.64], R23 ;  /* 0x000000171c006986 */ /* 0x0003e6000c101506 */
[----:B0-----:R-:W-:-:S05]  /*375e0*/  IMAD.WIDE R26, R0, 0x2, R24 ;  /* 0x00000002001a7825 */ /* 0x001fca00078e0218 */
[----:B------:R-:W-:Y:S04]  /*375f0*/  @P3 STG.E.U16 [R26.64], R16 ;  /* 0x000000101a003986 */ /* 0x000fe8000c101506 */
[----:B-1----:R-:W2:Y:S04]  /*37600*/  LDL.LU R23, [R1+0x1a4] ;  /* 0x0001a40001177983 */ /* 0x002ea80000300800 */
[----:B------:R0:W-:Y:S04]  /*37610*/  @P1 STG.E.U16 [R14.64], R12 ;  /* 0x0000000c0e001986 */ /* 0x0001e8000c101506 */
[----:B0-----:R-:W2:Y:S04]  /*37620*/  LDL.LU.64 R14, [R1+0x11f0] ;  /* 0x0011f000010e7983 */ /* 0x001ea80000300a00 */
[----:B------:R-:W2:Y:S01]  /*37630*/  LDL.LU R20, [R1+0xfd4] ;  /* 0x000fd40001147983 */ /* 0x000ea20000300800 */
[----:B----4-:R-:W-:-:S03]  /*37640*/  ISETP.GE.AND P1, PT, R7, c[0x0][0x17c], PT ;  /* 0x00005f0007007a0c */ /* 0x010fc60003f26270 */
[----:B------:R-:W4:Y:S01]  /*37650*/  LDL.LU R7, [R1+0xfd0] ;  /* 0x000fd00001077983 */ /* 0x000f220000300800 */
[----:B------:R-:W-:Y:S01]  /*37660*/  ISETP.LT.AND P4, PT, R6, c[0x0][0x178], !P4 ;  /* 0x00005e0006007a0c */ /* 0x000fe20006781270 */
[----:B------:R-:W-:Y:S01]  /*37670*/  IMAD.WIDE R26, R4, 0x2, R24 ;  /* 0x00000002041a7825 */ /* 0x000fe200078e0218 */
[----:B------:R-:W-:Y:S02]  /*37680*/  ISETP.LT.AND P6, PT, R5, c[0x0][0x178], !P0 ;  /* 0x00005e0005007a0c */ /* 0x000fe400047c1270 */
[----:B------:R-:W-:Y:S02]  /*37690*/  PRMT R8, R16, 0x7632, R8 ;  /* 0x0000763210087816 */ /* 0x000fe40000000008 */
[----:B------:R-:W-:Y:S02]  /*376a0*/  IADD3 R0, R4, c[0x0][0x198], RZ ;  /* 0x0000660004007a10 */ /* 0x000fe40007ffe0ff */
[----:B------:R-:W-:-:S05]  /*376b0*/  ISETP.LT.AND P0, PT, R6, c[0x0][0x178], !P0 ;  /* 0x00005e0006007a0c */ /* 0x000fca0004701270 */
[----:B------:R0:W-:Y:S01]  /*376c0*/  @P4 STG.E.U16 [R26.64], R8 ;  /* 0x000000081a004986 */ /* 0x0001e2000c101506 */
[----:B------:R-:W-:Y:S01]  /*376d0*/  ISETP.LT.AND P4, PT, R5, c[0x0][0x178], !P5 ;  /* 0x00005e0005007a0c */ /* 0x000fe20006f81270 */
[C---:B------:R-:W-:Y:S01]  /*376e0*/  IMAD.WIDE R28, R0.reuse, 0x2, R2 ;  /* 0x00000002001c7825 */ /* 0x040fe200078e0202 */
[----:B------:R-:W-:Y:S02]  /*376f0*/  IADD3 R4, R0, c[0x0][0x198], RZ ;  /* 0x0000660000047a10 */ /* 0x000fe40007ffe0ff */
[----:B-----5:R-:W-:Y:S02]  /*37700*/  ISETP.GE.AND P3, PT, R10, c[0x0][0x17c], PT ;  /* 0x00005f000a007a0c */ /* 0x020fe40003f66270 */
[----:B---3--:R1:W-:Y:S01]  /*37710*/  @P6 STG.E.U16 [R28.64], R11 ;  /* 0x0000000b1c006986 */ /* 0x0083e2000c101506 */
[----:B------:R-:W-:Y:S01]  /*37720*/  PRMT R12, R11, 0x7632, R12 ;  /* 0x000076320b0c7816 */ /* 0x000fe2000000000c */
[----:B0-----:R-:W-:Y:S01]  /*37730*/  IMAD.WIDE R26, R0, 0x2, R24 ;  /* 0x00000002001a7825 */ /* 0x001fe200078e0218 */
[----:B------:R-:W-:-:S03]  /*37740*/  PRMT R8, R22, 0x7632, R8 ;  /* 0x0000763216087816 */ /* 0x000fc60000000008 */
[----:B-1----:R-:W-:Y:S01]  /*37750*/  IMAD.WIDE R10, R4, 0x2, R2 ;  /* 0x00000002040a7825 */ /* 0x002fe200078e0202 */
[----:B------:R-:W-:Y:S04]  /*37760*/  @P0 STG.E.U16 [R26.64], R22 ;  /* 0x000000161a000986 */ /* 0x000fe8000c101506 */
[----:B------:R0:W-:Y:S04]  /*37770*/  @P4 STG.E.U16 [R10.64], R12 ;  /* 0x0000000c0a004986 */ /* 0x0001e8000c101506 */
[----:B0-----:R-:W3:Y:S04]  /*37780*/  LDL.LU.64 R10, [R1+0x11e8] ;  /* 0x0011e800010a7983 */ /* 0x001ee80000300a00 */
[----:B------:R-:W5:Y:S01]  /*37790*/  LDL.LU R22, [R1+0xfdc] ;  /* 0x000fdc0001167983 */ /* 0x000f620000300800 */
[----:B----4-:R-:W-:-:S03]  /*377a0*/  ISETP.GE.AND P4, PT, R7, c[0x0][0x17c], PT ;  /* 0x00005f0007007a0c */ /* 0x010fc60003f86270 */
[----:B------:R-:W4:Y:S01]  /*377b0*/  LDL.LU R7, [R1+0xfd8] ;  /* 0x000fd80001077983 */ /* 0x000f220000300800 */
[----:B------:R-:W-:Y:S01]  /*377c0*/  ISETP.LT.AND P5, PT, R6, c[0x0][0x178], !P5 ;  /* 0x00005e0006007a0c */ /* 0x000fe20006fa1270 */
[----:B------:R-:W-:Y:S01]  /*377d0*/  IMAD.WIDE R26, R4, 0x2, R24 ;  /* 0x00000002041a7825 */ /* 0x000fe200078e0218 */
[----:B------:R-:W-:Y:S02]  /*377e0*/  ISETP.LT.AND P6, PT, R5, c[0x0][0x178], !P2 ;  /* 0x00005e0005007a0c */ /* 0x000fe400057c1270 */
[----:B------:R-:W-:Y:S02]  /*377f0*/  ISETP.LT.AND P2, PT, R6, c[0x0][0x178], !P2 ;  /* 0x00005e0006007a0c */ /* 0x000fe40005741270 */
[----:B------:R-:W-:-:S05]  /*37800*/  IADD3 R0, R4, c[0x0][0x198], RZ ;  /* 0x0000660004007a10 */ /* 0x000fca0007ffe0ff */
[----:B------:R-:W-:Y:S02]  /*37810*/  IMAD.WIDE R28, R0, 0x2, R2 ;  /* 0x00000002001c7825 */ /* 0x000fe400078e0202 */
[----:B------:R0:W-:Y:S01]  /*37820*/  @P5 STG.E.U16 [R26.64], R8 ;  /* 0x000000081a005986 */ /* 0x0001e2000c101506 */
[----:B------:R-:W-:Y:S02]  /*37830*/  ISETP.LT.AND P5, PT, R5, c[0x0][0x178], !P3 ;  /* 0x00005e0005007a0c */ /* 0x000fe40005fa1270 */
[----:B------:R-:W-:Y:S02]  /*37840*/  ISETP.LT.AND P3, PT, R6, c[0x0][0x178], !P3 ;  /* 0x00005e0006007a0c */ /* 0x000fe40005f61270 */
[----:B------:R-:W-:Y:S01]  /*37850*/  IADD3 R4, R0, c[0x0][0x198], RZ ;  /* 0x0000660000047a10 */ /* 0x000fe20007ffe0ff */
[----:B--2---:R1:W-:Y:S01]  /*37860*/  @P6 STG.E.U16 [R28.64], R23 ;  /* 0x000000171c006986 */ /* 0x0043e2000c101506 */
[----:B------:R-:W-:Y:S01]  /*37870*/  ISETP.GE.AND P0, PT, R20, c[0x0][0x17c], PT ;  /* 0x00005f0014007a0c */ /* 0x000fe20003f06270 */
[----:B0-----:R-:W-:Y:S01]  /*37880*/  IMAD.WIDE R26, R0, 0x2, R24 ;  /* 0x00000002001a7825 */ /* 0x001fe200078e0218 */
[----:B------:R-:W-:-:S02]  /*37890*/  PRMT R8, R21, 0x7632, R8 ;  /* 0x0000763215087816 */ /* 0x000fc40000000008 */
[----:B------:R-:W-:Y:S02]  /*378a0*/  PRMT R12, R23, 0x7632, R12 ;  /* 0x00007632170c7816 */ /* 0x000fe4000000000c */
[----:B------:R0:W-:Y:S01]  /*378b0*/  @P2 STG.E.U16 [R26.64], R21 ;  /* 0x000000151a002986 */ /* 0x0001e2000c101506 */
[----:B------:R-:W-:Y:S02]  /*378c0*/  ISETP.LT.AND P6, PT, R5, c[0x0][0x178], !P1 ;  /* 0x00005e0005007a0c */ /* 0x000fe40004fc1270 */
[----:B------:R-:W-:Y:S01]  /*378d0*/  ISETP.LT.AND P1, PT, R6, c[0x0][0x178], !P1 ;  /* 0x00005e0006007a0c */ /* 0x000fe20004f21270 */
[----:B------:R-:W2:Y:S04]  /*378e0*/  LDL.LU R5, [R1+0x11e0] ;  /* 0x0011e00001057983 */ /* 0x000ea80000300800 */
[----:B-1----:R-:W2:Y:S01]  /*378f0*/  LDL.LU R23, [R1+0x1b4] ;  /* 0x0001b40001177983 */ /* 0x002ea20000300800 */
[----:B0-----:R-:W-:-:S03]  /*37900*/  IMAD.WIDE R20, R4, 0x2, R2 ;  /* 0x0000000204147825 */ /* 0x001fc600078e0202 */
[----:B------:R-:W2:Y:S01]  /*37910*/  LDL.LU R6, [R1+0x11dc] ;  /* 0x0011dc0001067983 */ /* 0x000ea20000300800 */
[----:B------:R-:W-:-:S03]  /*37920*/  IMAD.WIDE R26, R4, 0x2, R24 ;  /* 0x00000002041a7825 */ /* 0x000fc600078e0218 */
[----:B------:R-:W-:Y:S01]  /*37930*/  @P5 STG.E.U16 [R20.64], R12 ;  /* 0x0000000c14005986 */ /* 0x000fe2000c101506 */
[----:B-----5:R-:W-:-:S03]  /*37940*/  ISETP.GE.AND P2, PT, R22, c[0x0][0x17c], PT ;  /* 0x00005f0016007a0c */ /* 0x020fc60003f46270 */
[----:B------:R0:W-:Y:S04]  /*37950*/  @P3 STG.E.U16 [R26.64], R8 ;  /* 0x000000081a003986 */ /* 0x0001e8000c101506 */
[----:B------:R-:W5:Y:S01]  /*37960*/  LDL.LU R22, [R1+0xfe4] ;  /* 0x000fe40001167983 */ /* 0x000f620000300800 */
[----:B----4-:R-:W-:-:S03]  /*37970*/  ISETP.GE.AND P5, PT, R7, c[0x0][0x17c], PT ;  /* 0x00005f0007007a0c */ /* 0x010fc60003fa6270 */
[----:B------:R-:W4:Y:S04]  /*37980*/  LDL.LU R7, [R1+0xfe0] ;  /* 0x000fe00001077983 */ /* 0x000f280000300800 */
[----:B0-----:R-:W2:Y:S01]  /*37990*/  LDL.LU R27, [R1+0x1c4] ;  /* 0x0001c400011b7983 */ /* 0x001ea20000300800 */
[----:B------:R-:W-:-:S05]  /*379a0*/  IADD3 R0, R4, c[0x0][0x198], RZ ;  /* 0x0000660004007a10 */ /* 0x000fca0007ffe0ff */
[----:B------:R-:W-:-:S05]  /*379b0*/  IMAD.WIDE R28, R0, 0x2, R2 ;  /* 0x00000002001c7825 */ /* 0x000fca00078e0202 */
[----:B--2---:R0:W-:Y:S04]  /*379c0*/  @P6 STG.E.U16 [R28.64], R27 ;  /* 0x0000001b1c006986 */ /* 0x0041e8000c101506 */
[----:B0-----:R-:W2:Y:S04]  /*379d0*/  LDL R29, [R1+0x758] ;  /* 0x00075800011d7983 */ /* 0x001ea80000100800 */
[----:B------:R0:W-:Y:S04]  /*379e0*/  STL [R1+0x11cc], R28 ;  /* 0x0011cc1c01007387 */ /* 0x0001e80000100800 */
[----:B0-----:R-:W2:Y:S01]  /*379f0*/  LDL R28, [R1+0x754] ;  /* 0x00075400011c7983 */ /* 0x001ea20000100800 */
[C---:B------:R-:W-:Y:S01]  /*37a00*/  IMAD.WIDE R20, R0.reuse, 0x2, R24 ;  /* 0x0000000200147825 */ /* 0x040fe200078e0218 */
[----:B------:R-:W-:-:S02]  /*37a10*/  IADD3 R4, R0, c[0x0][0x198], RZ ;  /* 0x0000660000047a10 */ /* 0x000fc40007ffe0ff */
[----:B------:R-:W-:Y:S02]  /*37a20*/  PRMT R12, R9, 0x7632, R12 ;  /* 0x00007632090c7816 */ /* 0x000fe4000000000c */
[----:B------:R0:W-:Y:S01]  /*37a30*/  @P1 STG.E.U16 [R20.64], R9 ;  /* 0x0000000914001986 */ /* 0x0001e2000c101506 */
[----:B------:R-:W-:Y:S02]  /*37a40*/  PRMT R16, R27, 0x7632, R16 ;  /* 0x000076321b107816 */ /* 0x000fe40000000010 */
[----:B-----5:R-:W-:Y:S01]  /*37a50*/  ISETP.GE.AND P1, PT, R22, c[0x0][0x17c], PT ;  /* 0x00005f0016007a0c */ /* 0x020fe20003f26270 */
[----:B0-----:R-:W-:Y:S01]  /*37a60*/  IMAD.WIDE R8, R4, 0x2, R2 ;  /* 0x0000000204087825 */ /* 0x001fe200078e0202 */
[----:B--2---:R-:W-:-:S13]  /*37a70*/  ISETP.LT.AND P3, PT, R28, c[0x0][0x178], !P0 ;  /* 0x00005e001c007a0c */ /* 0x004fda0004761270 */
[----:B------:R0:W-:Y:S01]  /*37a80*/  @P3 STG.E.U16 [R8.64], R16 ;  /* 0x0000001008003986 */ /* 0x0001e2000c101506 */
[----:B----4-:R-:W-:-:S03]  /*37a90*/  ISETP.GE.AND P3, PT, R7, c[0x0][0x17c], PT ;  /* 0x00005f0007007a0c */ /* 0x010fc60003f66270 */
[----:B------:R-:W2:Y:S04]  /*37aa0*/  LDL.LU R7, [R1+0xfec] ;  /* 0x000fec0001077983 */ /* 0x000ea80000300800 */
[----:B------:R-:W4:Y:S01]  /*37ab0*/  LDL.LU R22, [R1+0xfe8] ;  /* 0x000fe80001167983 */ /* 0x000f220000300800 */
[C---:B------:R-:W-:Y:S01]  /*37ac0*/  ISETP.LT.AND P0, PT, R29.reuse, c[0x0][0x178], !P0 ;  /* 0x00005e001d007a0c */ /* 0x040fe20004701270 */
[----:B------:R-:W-:Y:S01]  /*37ad0*/  IMAD.WIDE R20, R4, 0x2, R24 ;  /* 0x0000000204147825 */ /* 0x000fe200078e0218 */
[----:B------:R-:W-:Y:S02]  /*37ae0*/  ISETP.LT.AND P6, PT, R28, c[0x0][0x178], !P4 ;  /* 0x00005e001c007a0c */ /* 0x000fe400067c1270 */
[----:B------:R-:W-:Y:S02]  /*37af0*/  ISETP.LT.AND P4, PT, R29, c[0x0][0x178], !P4 ;  /* 0x00005e001d007a0c */ /* 0x000fe40006781270 */
[----:B------:R-:W-:-:S05]  /*37b00*/  IADD3 R0, R4, c[0x0][0x198], RZ ;  /* 0x0000660004007a10 */ /* 0x000fca0007ffe0ff */
[----:B------:R-:W-:Y:S02]  /*37b10*/  IMAD.WIDE R26, R0, 0x2, R2 ;  /* 0x00000002001a7825 */ /* 0x000fe400078e0202 */
[----:B------:R-:W-:Y:S01]  /*37b20*/  @P0 STG.E.U16 [R20.64], R12 ;  /* 0x0000000c14000986 */ /* 0x000fe2000c101506 */
[----:B------:R-:W-:Y:S01]  /*37b30*/  ISETP.LT.AND P0, PT, R28, c[0x0][0x178], !P2 ;  /* 0x00005e001c007a0c */ /* 0x000fe20005701270 */
[C---:B0-----:R-:W-:Y:S01]  /*37b40*/  IMAD.WIDE R8, R0.reuse, 0x2, R24 ;  /* 0x0000000200087825 */ /* 0x041fe200078e0218 */
[----:B------:R-:W-:Y:S02]  /*37b50*/  ISETP.LT.AND P2, PT, R29, c[0x0][0x178], !P2 ;  /* 0x00005e001d007a0c */ /* 0x000fe40005741270 */
[----:B------:R-:W-:Y:S01]  /*37b60*/  IADD3 R4, R0, c[0x0][0x198], RZ ;  /* 0x0000660000047a10 */ /* 0x000fe20007ffe0ff */
[----:B------:R0:W-:Y:S01]  /*37b70*/  @P6 STG.E.U16 [R26.64], R23 ;  /* 0x000000171a006986 */ /* 0x0001e2000c101506 */
[----:B------:R-:W-:-:S03]  /*37b80*/  PRMT R16, R13, 0x7632, R16 ;  /* 0x000076320d107816 */ /* 0x000fc60000000010 */
[----:B------:R1:W-:Y:S01]  /*37b90*/  @P4 STG.E.U16 [R8.64], R13 ;  /* 0x0000000d08004986 */ /* 0x0003e2000c101506 */
[----:B0-----:R-:W-:-:S03]  /*37ba0*/  PRMT R26, R23, 0x7632, R26 ;  /* 0x00007632171a7816 */ /* 0x001fc6000000001a */
[----:B------:R-:W5:Y:S01]  /*37bb0*/  LDL.LU R27, [R1+0x14] ;  /* 0x00001400011b7983 */ /* 0x000f620000300800 */
[----:B-1----:R-:W-:-:S03]  /*37bc0*/  IMAD.WIDE R8, R4, 0x2, R2 ;  /* 0x0000000204087825 */ /* 0x002fc600078e0202 */
[----:B------:R-:W3:Y:S01]  /*37bd0*/  LDL.LU R23, [R1+0x204] ;  /* 0x0002040001177983 */ /* 0x000ee20000300800 */
[----:B------:R-:W-:-:S03]  /*37be0*/  IMAD.WIDE R12, R4, 0x2, R24 ;  /* 0x00000002040c7825 */ /* 0x000fc600078e0218 */
[----:B------:R0:W-:Y:S04]  /*37bf0*/  @P0 STG.E.U16 [R8.64], R26 ;  /* 0x0000001a08000986 */ /* 0x0001e8000c101506 */
[----:B------:R1:W-:Y:S01]  /*37c00*/  @P2 STG.E.U16 [R12.64], R16 ;  /* 0x000000100c002986 */ /* 0x0003e2000c101506 */
[----:B--2---:R-:W-:-:S03]  /*37c10*/  ISETP.GE.AND P4, PT, R7, c[0x0][0x17c], PT ;  /* 0x00005f0007007a0c */ /* 0x004fc60003f86270 */
[----:B------:R-:W2:Y:S01]  /*37c20*/  LDL.LU R7, [R1+0x11d8] ;  /* 0x0011d80001077983 */ /* 0x000ea20000300800 */
[----:B----4-:R-:W-:-:S03]  /*37c30*/  ISETP.GE.AND P0, PT, R22, c[0x0][0x17c], PT ;  /* 0x00005f0016007a0c */ /* 0x010fc60003f06270 */
[----:B0-----:R-:W4:Y:S04]  /*37c40*/  LDL.LU R26, [R1+0xff4] ;  /* 0x000ff400011a7983 */ /* 0x001f280000300800 */
[----:B------:R-:W2:Y:S04]  /*37c50*/  LDL.LU R22, [R1+0xff0] ;  /* 0x000ff00001167983 */ /* 0x000ea80000300800 */
[----:B-1----:R-:W2:Y:S01]  /*37c60*/  LDL.LU R13, [R1+0x214] ;  /* 0x00021400010d7983 */ /* 0x002ea20000300800 */
[----:B------:R-:W-:Y:S02]  /*37c70*/  ISETP.LT.AND P6, PT, R28, c[0x0][0x178], !P5 ;  /* 0x00005e001c007a0c */ /* 0x000fe40006fc1270 */
[----:B------:R-:W-:-:S02]  /*37c80*/  ISETP.LT.AND P5, PT, R29, c[0x0][0x178], !P5 ;  /* 0x00005e001d007a0c */ /* 0x000fc40006fa1270 */
[----:B------:R-:W-:Y:S02]  /*37c90*/  IADD3 R0, R4, c[0x0][0x198], RZ ;  /* 0x0000660004007a10 */ /* 0x000fe40007ffe0ff */
[----:B------:R-:W-:-:S03]  /*37ca0*/  ISETP.LT.AND P2, PT, R28, c[0x0][0x178], !P1 ;  /* 0x00005e001c007a0c */ /* 0x000fc60004f41270 */
[C---:B------:R-:W-:Y:S01]  /*37cb0*/  IMAD.WIDE R20, R0.reuse, 0x2, R2 ;  /* 0x0000000200147825 */ /* 0x040fe200078e0202 */
[----:B------:R-:W-:-:S03]  /*37cc0*/  IADD3 R12, R0, c[0x0][0x198], RZ ;  /* 0x00006600000c7a10 */ /* 0x000fc60007ffe0ff */
[----:B------:R-:W-:Y:S01]  /*37cd0*/  IMAD.WIDE R8, R0, 0x2, R24 ;  /* 0x0000000200087825 */ /* 0x000fe200078e0218 */
[----:B-----5:R-:W-:Y:S02]  /*37ce0*/  PRMT R4, R27, 0x7632, R4 ;  /* 0x000076321b047816 */ /* 0x020fe40000000004 */
[----:B------:R-:W-:Y:S01]  /*37cf0*/  ISETP.LT.AND P1, PT, R29, c[0x0][0x178], !P1 ;  /* 0x00005e001d007a0c */ /* 0x000fe20004f21270 */
[----:B--2---:R-:W-:Y:S01]  /*37d00*/  @P6 STG.E.U16 [R20.64], R13 ;  /* 0x0000000d14006986 */ /* 0x004fe2000c101506 */
[----:B------:R-:W-:-:S03]  /*37d10*/  PRMT R16, R13, 0x7632, R16 ;  /* 0x000076320d107816 */ /* 0x000fc60000000010 */
[----:B------:R0:W-:Y:S01]  /*37d20*/  @P5 STG.E.U16 [R8.64], R27 ;  /* 0x0000001b08005986 */ /* 0x0001e2000c101506 */
[----:B----4-:R-:W-:-:S03]  /*37d30*/  ISETP.GE.AND P5, PT, R26, c[0x0][0x17c], PT ;  /* 0x00005f001a007a0c */ /* 0x010fc60003fa6270 */
[----:B------:R-:W2:Y:S01]  /*37d40*/  LDL.LU R26, [R1+0x34] ;  /* 0x00003400011a7983 */ /* 0x000ea20000300800 */
[----:B0-----:R-:W-:-:S03]  /*37d50*/  IMAD.WIDE R8, R12, 0x2, R2 ;  /* 0x000000020c087825 */ /* 0x001fc600078e0202 */
[----:B------:R-:W4:Y:S04]  /*37d60*/  LDL.LU R27, [R1+0xffc] ;  /* 0x000ffc00011b7983 */ /* 0x000f280000300800 */
[----:B------:R0:W-:Y:S01]  /*37d70*/  @P2 STG.E.U16 [R8.64], R16 ;  /* 0x0000001008002986 */ /* 0x0001e2000c101506 */
[----:B------:R-:W-:-:S03]  /*37d80*/  ISETP.GE.AND P2, PT, R22, c[0x0][0x17c], PT ;  /* 0x00005f0016007a0c */ /* 0x000fc60003f46270 */
[----:B------:R-:W5:Y:S01]  /*37d90*/  LDL.LU R22, [R1+0xff8] ;  /* 0x000ff80001167983 */ /* 0x000f620000300800 */
[----:B------:R-:W-:Y:S02]  /*37da0*/  ISETP.LT.AND P6, PT, R28, c[0x0][0x178], !P3 ;  /* 0x00005e001c007a0c */ /* 0x000fe40005fc1270 */
[C---:B------:R-:W-:Y:S01]  /*37db0*/  IADD3 R0, R12.reuse, c[0x0][0x198], RZ ;  /* 0x000066000c007a10 */ /* 0x040fe20007ffe0ff */
[----:B------:R-:W-:Y:S01]  /*37dc0*/  IMAD.WIDE R12, R12, 0x2, R24 ;  /* 0x000000020c0c7825 */ /* 0x000fe200078e0218 */
[----:B------:R-:W-:-:S04]  /*37dd0*/  ISETP.LT.AND P3, PT, R29, c[0x0][0x178], !P3 ;  /* 0x00005e001d007a0c */ /* 0x000fc80005f61270 */
[----:B------:R1:W-:Y:S01]  /*37de0*/  @P1 STG.E.U16 [R12.64], R4 ;  /* 0x000000040c001986 */ /* 0x0003e2000c101506 */
[----:B------:R-:W-:Y:S01]  /*37df0*/  ISETP.LT.AND P1, PT, R28, c[0x0][0x178], !P4 ;  /* 0x00005e001c007a0c */ /* 0x000fe20006721270 */
[----:B------:R-:W-:-:S04]  /*37e00*/  IMAD.WIDE R20, R0, 0x2, R2 ;  /* 0x0000000200147825 */ /* 0x000fc800078e0202 */
[C---:B0-----:R-:W-:Y:S01]  /*37e10*/  IMAD.WIDE R8, R0.reuse, 0x2, R24 ;  /* 0x0000000200087825 */ /* 0x041fe200078e0218 */
[----:B---3--:R0:W-:Y:S01]  /*37e20*/  @P6 STG.E.U16 [R20.64], R23 ;  /* 0x0000001714006986 */ /* 0x0081e2000c101506 */
[----:B-1----:R-:W-:-:S03]  /*37e30*/  IADD3 R12, R0, c[0x0][0x198], RZ ;  /* 0x00006600000c7a10 */ /* 0x002fc60007ffe0ff */
[----:B------:R1:W-:Y:S01]  /*37e40*/  @P3 STG.E.U16 [R8.64], R5 ;  /* 0x0000000508003986 */ /* 0x0003e2000c101506 */
[----:B------:R-:W-:Y:S02]  /*37e50*/  PRMT R16, R23, 0x7632, R16 ;  /* 0x0000763217107816 */ /* 0x000fe40000000010 */
[----:B0-----:R-:W-:Y:S01]  /*37e60*/  PRMT R20, R5, 0x7632, R20 ;  /* 0x0000763205147816 */ /* 0x001fe20000000014 */
[----:B------:R-:W3:Y:S01]  /*37e70*/  LDL.LU R23, [R1+0x224] ;  /* 0x0002240001177983 */ /* 0x000ee20000300800 */
[----:B-1----:R-:W-:-:S05]  /*37e80*/  IMAD.WIDE R4, R12, 0x2, R2 ;  /* 0x000000020c047825 */ /* 0x002fca00078e0202 */
[----:B------:R0:W-:Y:S04]  /*37e90*/  @P1 STG.E.U16 [R4.64], R16 ;  /* 0x0000001004001986 */ /* 0x0001e8000c101506 */
[----:B0-----:R-:W3:Y:S01]  /*37ea0*/  LDL.LU R16, [R1+0x1f4] ;  /* 0x0001f40001107983 */ /* 0x001ee20000300800 */
[----:B----4-:R-:W-:-:S03]  /*37eb0*/  ISETP.GE.AND P3, PT, R27, c[0x0][0x17c], PT ;  /* 0x00005f001b007a0c */ /* 0x010fc60003f66270 */
[----:B------:R-:W4:Y:S01]  /*37ec0*/  LDL.LU R27, [R1+0x1004] ;  /* 0x00100400011b7983 */ /* 0x000f220000300800 */
[----:B-----5:R-:W-:-:S03]  /*37ed0*/  ISETP.GE.AND P1, PT, R22, c[0x0][0x17c], PT ;  /* 0x00005f0016007a0c */ /* 0x020fc60003f26270 */
[----:B------:R-:W5:Y:S01]  /*37ee0*/  LDL.LU R22, [R1+0x1000] ;  /* 0x0010000001167983 */ /* 0x000f620000300800 */
[C---:B------:R-:W-:Y:S01]  /*37ef0*/  ISETP.LT.AND P4, PT, R29.reuse, c[0x0][0x178], !P4 ;  /* 0x00005e001d007a0c */ /* 0x040fe20006781270 */
[----:B------:R-:W-:Y:S01]  /*37f00*/  IMAD.WIDE R8, R12, 0x2, R24 ;  /* 0x000000020c087825 */ /* 0x000fe200078e0218 */
[----:B------:R-:W-:Y:S02]  /*37f10*/  ISETP.LT.AND P6, PT, R28, c[0x0][0x178], !P0 ;  /* 0x00005e001c007a0c */ /* 0x000fe400047c1270 */
[----:B------:R-:W-:Y:S02]  /*37f20*/  ISETP.LT.AND P0, PT, R29, c[0x0][0x178], !P0 ;  /* 0x00005e001d007a0c */ /* 0x000fe40004701270 */
[----:B------:R-:W-:-:S05]  /*37f30*/  IADD3 R0, R12, c[0x0][0x198], RZ ;  /* 0x000066000c007a10 */ /* 0x000fca0007ffe0ff */
[----:B------:R-:W-:Y:S02]  /*37f40*/  IMAD.WIDE R12, R0, 0x2, R2 ;  /* 0x00000002000c7825 */ /* 0x000fe400078e0202 */
[----:B------:R0:W-:Y:S01]  /*37f50*/  @P4 STG.E.U16 [R8.64], R20 ;  /* 0x0000001408004986 */ /* 0x0001e2000c101506 */
[----:B------:R-:W-:Y:S01]  /*37f60*/  ISETP.LT.AND P4, PT, R28, c[0x0][0x178], !P5 ;  /* 0x00005e001c007a0c */ /* 0x000fe20006f81270 */
[C---:B------:R-:W-:Y:S01]  /*37f70*/  IMAD.WIDE R4, R0.reuse, 0x2, R24 ;  /* 0x0000000200047825 */ /* 0x040fe200078e0218 */
[----:B0-----:R-:W-:Y:S02]  /*37f80*/  IADD3 R8, R0, c[0x0][0x198], RZ ;  /* 0x0000660000087a10 */ /* 0x001fe40007ffe0ff */
[----:B--2---:R-:W-:Y:S01]  /*37f90*/  PRMT R20, R26, 0x7632, R20 ;  /* 0x000076321a147816 */ /* 0x004fe20000000014 */
[----:B---3--:R-:W-:Y:S01]  /*37fa0*/  @P6 STG.E.U16 [R12.64], R16 ;  /* 0x000000100c006986 */ /* 0x008fe2000c101506 */
[----:B------:R-:W-:-:S03]  /*37fb0*/  PRMT R0, R16, 0x7632, R0 ;  /* 0x0000763210007816 */ /* 0x000fc60000000000 */
[----:B------:R0:W-:Y:S02]  /*37fc0*/  @P0 STG.E.U16 [R4.64], R26 ;  /* 0x0000001a04000986 */ /* 0x0001e4000c101506 */
[----:B0-----:R-:W-:Y:S02]  /*37fd0*/  IMAD.WIDE R4, R8, 0x2, R2 ;  /* 0x0000000208047825 */ /* 0x001fe400078e0202 */
[----:B------:R-:W2:Y:S04]  /*37fe0*/  LDL.LU R26, [R1+0x198] ;  /* 0x00019800011a7983 */ /* 0x000ea80000300800 */
[----:B------:R0:W-:Y:S01]  /*37ff0*/  @P4 STG.E.U16 [R4.64], R0 ;  /* 0x0000000004004986 */ /* 0x0001e2000c101506 */
[----:B----4-:R-:W-:-:S03]  /*38000*/  ISETP.GE.AND P0, PT, R27, c[0x0][0x17c], PT ;  /* 0x00005f001b007a0c */ /* 0x010fc60003f06270 */
[----:B------:R-:W3:Y:S01]  /*38010*/  LDL.LU R27, [R1+0x100c] ;  /* 0x00100c00011b7983 */ /* 0x000ee20000300800 */
[----:B-----5:R-:W-:-:S03]  /*38020*/  ISETP.GE.AND P4, PT, R22, c[0x0][0x17c], PT ;  /* 0x00005f0016007a0c */ /* 0x020fc60003f86270 */
[----:B------:R-:W4:Y:S01]  /*38030*/  LDL.LU R22, [R1+0x1008] ;  /* 0x0010080001167983 */ /* 0x000f220000300800 */
[C---:B------:R-:W-:Y:S02]  /*38040*/  ISETP.LT.AND P5, PT, R29.reuse, c[0x0][0x178], !P5 ;  /* 0x00005e001d007a0c */ /* 0x040fe40006fa1270 */
[----:B------:R-:W-:Y:S02]  /*38050*/  ISETP.LT.AND P6, PT, R28, c[0x0][0x178], !P2 ;  /* 0x00005e001c007a0c */ /* 0x000fe400057c1270 */
[C---:B------:R-:W-:Y:S01]  /*38060*/  IADD3 R16, R8.reuse, c[0x0][0x198], RZ ;  /* 0x0000660008107a10 */ /* 0x040fe20007ffe0ff */
[----:B------:R-:W-:Y:S01]  /*38070*/  IMAD.WIDE R8, R8, 0x2, R24 ;  /* 0x0000000208087825 */ /* 0x000fe200078e0218 */
[----:B------:R-:W-:-:S03]  /*38080*/  ISETP.LT.AND P2, PT, R29, c[0x0][0x178], !P2 ;  /* 0x00005e001d007a0c */ /* 0x000fc60005741270 */
[----:B------:R-:W-:-:S04]  /*38090*/  IMAD.WIDE R12, R16, 0x2, R2 ;  /* 0x00000002100c7825 */ /* 0x000fc800078e0202 */
[----:B------:R1:W-:Y:S01]  /*380a0*/  @P5 STG.E.U16 [R8.64], R20 ;  /* 0x0000001408005986 */ /* 0x0003e2000c101506 */
[----:B------:R-:W-:Y:S01]  /*380b0*/  ISETP.LT.AND P5, PT, R28, c[0x0][0x178], !P3 ;  /* 0x00005e001c007a0c */ /* 0x000fe20005fa1270 */
[C---:B0-----:R-:W-:Y:S01]  /*380c0*/  IMAD.WIDE R4, R16.reuse, 0x2, R24 ;  /* 0x0000000210047825 */ /* 0x041fe200078e0218 */
[----:B------:R-:W-:Y:S01]  /*380d0*/  ISETP.LT.AND P3, PT, R29, c[0x0][0x178], !P3 ;  /* 0x00005e001d007a0c */ /* 0x000fe20005f61270 */
[----:B------:R0:W-:Y:S04]  /*380e0*/  @P6 STG.E.U16 [R12.64], R23 ;  /* 0x000000170c006986 */ /* 0x0001e8000c101506 */
[----:B------:R5:W-:Y:S01]  /*380f0*/  @P2 STG.E.U16 [R4.64], R17 ;  /* 0x0000001104002986 */ /* 0x000be2000c101506 */
[----:B-1----:R-:W-:Y:S02]  /*38100*/  IADD3 R8, R16, c[0x0][0x198], RZ ;  /* 0x0000660010087a10 */ /* 0x002fe40007ffe0ff */
[----:B------:R-:W-:-:S02]  /*38110*/  PRMT R16, R23, 0x7632, R16 ;  /* 0x0000763217107816 */ /* 0x000fc40000000010 */
[C---:B------:R-:W-:Y:S01]  /*38120*/  IADD3 R0, R8.reuse, c[0x0][0x198], RZ ;  /* 0x0000660008007a10 */ /* 0x040fe20007ffe0ff */
[----:B0-----:R-:W2:Y:S01]  /*38130*/  LDL.LU R23, [R1+0x1a8] ;  /* 0x0001a80001177983 */ /* 0x001ea20000300800 */
[----:B-----5:R-:W-:Y:S01]  /*38140*/  IMAD.WIDE R4, R8, 0x2, R2 ;  /* 0x0000000208047825 */ /* 0x020fe200078e0202 */
[----:B------:R-:W-:-:S03]  /*38150*/  PRMT R17, R17, 0x7632, R17 ;  /* 0x0000763211117816 */ /* 0x000fc60000000011 */
[----:B------:R-:W-:Y:S01]  /*38160*/  IMAD.WIDE R8, R8, 0x2, R24 ;  /* 0x0000000208087825 */ /* 0x000fe200078e0218 */
[----:B------:R-:W-:Y:S04]  /*38170*/  @P5 STG.E.U16 [R4.64], R16 ;  /* 0x0000001004005986 */ /* 0x000fe8000c101506 */
[----:B------:R0:W-:Y:S01]  /*38180*/  @P3 STG.E.U16 [R8.64], R17 ;  /* 0x0000001108003986 */ /* 0x0001e2000c101506 */
[----:B---3--:R-:W-:Y:S02]  /*38190*/  ISETP.GE.AND P2, PT, R27, c[0x0][0x17c], PT ;  /* 0x00005f001b007a0c */ /* 0x008fe40003f46270 */
[----:B----4-:R-:W-:Y:S02]  /*381a0*/  ISETP.GE.AND P5, PT, R22, c[0x0][0x17c], PT ;  /* 0x00005f0016007a0c */ /* 0x010fe40003fa6270 */
[----:B------:R-:W3:Y:S04]  /*381b0*/  LDL.LU R22, [R1+0x1014] ;  /* 0x0010140001167983 */ /* 0x000ee80000300800 */
[----:B------:R-:W4:Y:S04]  /*381c0*/  LDL.LU R27, [R1+0x1010] ;  /* 0x00101000011b7983 */ /* 0x000f280000300800 */
[----:B0-----:R-:W5:Y:S01]  /*381d0*/  LDL.LU R9, [R1+0x28] ;  /* 0x0000280001097983 */ /* 0x001f620000300800 */
[----:B------:R-:W-:-:S02]  /*381e0*/  ISETP.LT.AND P6, PT, R28, c[0x0][0x178], !P1 ;  /* 0x00005e001c007a0c */ /* 0x000fc40004fc1270 */
[----:B------:R-:W-:Y:S01]  /*381f0*/  ISETP.LT.AND P1, PT, R29, c[0x0][0x178], !P1 ;  /* 0x00005e001d007a0c */ /* 0x000fe20004f21270 */
[----:B------:R-:W-:-:S04]  /*38200*/  IMAD.WIDE R12, R0, 0x2, R2 ;  /* 0x00000002000c7825 */ /* 0x000fc800078e0202 */
[----:B------:R-:W-:Y:S01]  /*38210*/  IMAD.WIDE R4, R0, 0x2, R24 ;  /* 0x0000000200047825 */ /* 0x000fe200078e0218 */
[----:B--2---:R-:W-:-:S05]  /*38220*/  PRMT R16, R26, 0x7632, R16 ;  /* 0x000076321a107816 */ /* 0x004fca0000000010 */
[----:B------:R0:W-:Y:S04]  /*38230*/  @P6 STG.E.U16 [R12.64], R26 ;  /* 0x0000001a0c006986 */ /* 0x0001e8000c101506 */
[----:B0-----:R-:W2:Y:S04]  /*38240*/  LDL.LU R26, [R1+0x1c8] ;  /* 0x0001c800011a7983 */ /* 0x001ea80000300800 */
[----:B-----5:R0:W-:Y:S01]  /*38250*/  @P1 STG.E.U16 [R4.64], R9 ;  /* 0x0000000904001986 */ /* 0x0201e2000c101506 */
[----:B---3--:R-:W-:-:S03]  /*38260*/  ISETP.GE.AND P1, PT, R22, c[0x0][0x17c], PT ;  /* 0x00005f0016007a0c */ /* 0x008fc60003f26270 */
[----:B------:R-:W3:Y:S01]  /*38270*/  LDL.LU R22, [R1+0x11d4] ;  /* 0x0011d40001167983 */ /* 0x000ee20000300800 */
[----:B------:R-:W-:Y:S02]  /*38280*/  ISETP.LT.AND P3, PT, R28, c[0x0][0x178], !P0 ;  /* 0x00005e001c007a0c */ /* 0x000fe40004761270 */
[----:B------:R-:W-:Y:S02]  /*38290*/  IADD3 R8, R0, c[0x0][0x198], RZ ;  /* 0x0000660000087a10 */ /* 0x000fe40007ffe0ff */
[C---:B------:R-:W-:Y:S02]  /*382a0*/  ISETP.LT.AND P0, PT, R29.reuse, c[0x0][0x178], !P0 ;  /* 0x00005e001d007a0c */ /* 0x040fe40004701270 */
[----:B------:R-:W-:Y:S02]  /*382b0*/  ISETP.LT.AND P6, PT, R28, c[0x0][0x178], !P4 ;  /* 0x00005e001c007a0c */ /* 0x000fe400067c1270 */
[----:B------:R-:W-:Y:S01]  /*382c0*/  ISETP.LT.AND P4, PT, R29, c[0x0][0x178], !P4 ;  /* 0x00005e001d007a0c */ /* 0x000fe20006781270 */
[C---:B0-----:R-:W-:Y:S01]  /*382d0*/  IMAD.WIDE R4, R8.reuse, 0x2, R2 ;  /* 0x0000000208047825 */ /* 0x041fe200078e0202 */
[----:B------:R-:W-:-:S02]  /*382e0*/  IADD3 R0, R8, c[0x0][0x198], RZ ;  /* 0x0000660008007a10 */ /* 0x000fc40007ffe0ff */
[----:B------:R-:W-:Y:S01]  /*382f0*/  PRMT R17, R9, 0x7632, R17 ;  /* 0x0000763209117816 */ /* 0x000fe20000000011 */
[----:B------:R-:W-:Y:S01]  /*38300*/  IMAD.WIDE R8, R8, 0x2, R24 ;  /* 0x0000000208087825 */ /* 0x000fe200078e0218 */
[----:B------:R0:W-:Y:S03]  /*38310*/  @P3 STG.E.U16 [R4.64], R16 ;  /* 0x0000001004003986 */ /* 0x0001e6000c101506 */
[C---:B------:R-:W-:Y:S01]  /*38320*/  IMAD.WIDE R12, R0.reuse, 0x2, R2 ;  /* 0x00000002000c7825 */ /* 0x040fe200078e0202 */
[----:B----4-:R-:W-:Y:S01]  /*38330*/  ISETP.GE.AND P3, PT, R27, c[0x0][0x17c], PT ;  /* 0x00005f001b007a0c */ /* 0x010fe20003f66270 */
[----:B------:R-:W-:Y:S04]  /*38340*/  @P0 STG.E.U16 [R8.64], R17 ;  /* 0x0000001108000986 */ /* 0x000fe8000c101506 */
[----:B------:R-:W4:Y:S01]  /*38350*/  LDL.LU R27, [R1+0x1018] ;  /* 0x00101800011b7983 */ /* 0x000f220000300800 */
[----:B0-----:R-:W-:-:S03]  /*38360*/  IMAD.WIDE R4, R0, 0x2, R24 ;  /* 0x0000000200047825 */ /* 0x001fc600078e0218 */
[----:B------:R0:W-:Y:S01]  /*38370*/  @P6 STG.E.U16 [R12.64], R23 ;  /* 0x000000170c006986 */ /* 0x0001e2000c101506 */
[----:B------:R-:W-:-:S03]  /*38380*/  PRMT R16, R23, 0x7632, R16 ;  /* 0x0000763217107816 */ /* 0x000fc60000000010 */
[----:B0-----:R-:W5:Y:S04]  /*38390*/  LDL.LU R23, [R1+0x1b8] ;  /* 0x0001b80001177983 */ /* 0x001f680000300800 */
[----:B---3--:R0:W-:Y:S01]  /*383a0*/  @P4 STG.E.U16 [R4.64], R22 ;  /* 0x0000001604004986 */ /* 0x0081e2000c101506 */
[----:B------:R-:W-:-:S03]  /*383b0*/  PRMT R17, R22, 0x7632, R17 ;  /* 0x0000763216117816 */ /* 0x000fc60000000011 */
[----:B0-----:R-:W3:Y:S01]  /*383c0*/  LDL.LU R22, [R1+0x101c] ;  /* 0x00101c0001167983 */ /* 0x001ee20000300800 */
[----:B------:R-:W-:Y:S02]  /*383d0*/  ISETP.LT.AND P0, PT, R28, c[0x0][0x178], !P2 ;  /* 0x00005e001c007a0c */ /* 0x000fe40005701270 */
[----:B------:R-:W-:-:S05]  /*383e0*/  IADD3 R8, R0, c[0x0][0x198], RZ ;  /* 0x0000660000087a10 */ /* 0x000fca0007ffe0ff */
[----:B------:R-:W-:-:S06]  /*383f0*/  IMAD.WIDE R4, R8, 0x2, R2 ;  /* 0x0000000208047825 */ /* 0x000fcc00078e0202 */
[----:B------:R0:W-:Y:S01]  /*38400*/  @P0 STG.E.U16 [R4.64], R16 ;  /* 0x0000001004000986 */ /* 0x0001e2000c101506 */
[----:B----4-:R-:W-:-:S03]  /*38410*/  ISETP.GE.AND P0, PT, R27, c[0x0][0x17c], PT ;  /* 0x00005f001b007a0c */ /* 0x010fc60003f06270 */
[----:B------:R-:W4:Y:S01]  /*38420*/  LDL.LU R27, [R1+0x1024] ;  /* 0x00102400011b7983 */ /* 0x000f220000300800 */
[C---:B------:R-:W-:Y:S02]  /*38430*/  ISETP.LT.AND P2, PT, R29.reuse, c[0x0][0x178], !P2 ;  /* 0x00005e001d007a0c */ /* 0x040fe40005741270 */
[----:B---3--:R-:W-:Y:S02]  /*38440*/  ISETP.GE.AND P4, PT, R22, c[0x0][0x17c], PT ;  /* 0x00005f0016007a0c */ /* 0x008fe40003f86270 */
[----:B------:R-:W3:Y:S01]  /*38450*/  LDL.LU R22, [R1+0x1020] ;  /* 0x0010200001167983 */ /* 0x000ee20000300800 */
        /* <DEDUP_REMOVED lines=8> */
[----:B--2---:R-:W-:Y:S01]  /*384e0*/  @P6 STG.E.U16 [R12.64], R26 ;  /* 0x0000001a0c006986 */ /* 0x004fe2000c101506 */
[----:B-1----:R-:W-:-:S03]  /*384f0*/  IADD3 R8, R0, c[0x0][0x198], RZ ;  /* 0x0000660000087a10 */ /* 0x002fc60007ffe0ff */
[----:B------:R0:W-:Y:S01]  /*38500*/  @P5 STG.E.U16 [R4.64], R10 ;  /* 0x0000000a04005986 */ /* 0x0001e2000c101506 */
[----:B----4-:R-:W-:Y:S02]  /*38510*/  ISETP.GE.AND P5, PT, R27, c[0x0][0x17c], PT ;  /* 0x00005f001b007a0c */ /* 0x010fe40003fa6270 */
[----:B0-----:R-:W-:Y:S01]  /*38520*/  PRMT R10, R26, 0x7632, R10 ;  /* 0x000076321a0a7816 */ /* 0x001fe2000000000a */
[----:B------:R-:W-:Y:S01]  /*38530*/  IMAD.WIDE R4, R8, 0x2, R2 ;  /* 0x0000000208047825 */ /* 0x000fe200078e0202 */
[----:B------:R-:W2:Y:S04]  /*38540*/  LDL.LU R26, [R1+0x218] ;  /* 0x00021800011a7983 */ /* 0x000ea80000300800 */
[----:B------:R0:W-:Y:S04]  /*38550*/  @P2 STG.E.U16 [R4.64], R10 ;  /* 0x0000000a04002986 */ /* 0x0001e8000c101506 */
[----:B------:R-:W4:Y:S01]  /*38560*/  LDL.LU R27, [R1+0x18] ;  /* 0x00001800011b7983 */ /* 0x000f220000300800 */
[----:B---3--:R-:W-:-:S03]  /*38570*/  ISETP.GE.AND P2, PT, R22, c[0x0][0x17c], PT ;  /* 0x00005f0016007a0c */ /* 0x008fc60003f46270 */
[----:B------:R-:W3:Y:S04]  /*38580*/  LDL.LU R22, [R1+0x102c] ;  /* 0x00102c0001167983 */ /* 0x000ee80000300800 */
[----:B------:R-:W2:Y:S01]  /*38590*/  LDL.LU R17, [R1+0x1028] ;  /* 0x0010280001117983 */ /* 0x000ea20000300800 */
[----:B------:R-:W-:Y:S02]  /*385a0*/  ISETP.LT.AND P1, PT, R29, c[0x0][0x178], !P1 ;  /* 0x00005e001d007a0c */ /* 0x000fe40004f21270 */
[----:B------:R-:W-:Y:S02]  /*385b0*/  ISETP.LT.AND P6, PT, R28, c[0x0][0x178], !P3 ;  /* 0x00005e001c007a0c */ /* 0x000fe40005fc1270 */
[C---:B------:R-:W-:Y:S01]  /*385c0*/  IADD3 R0, R8.reuse, c[0x0][0x198], RZ ;  /* 0x0000660008007a10 */ /* 0x040fe20007ffe0ff */
[----:B------:R-:W-:Y:S01]  /*385d0*/  IMAD.WIDE R8, R8, 0x2, R24 ;  /* 0x0000000208087825 */ /* 0x000fe200078e0218 */
[----:B------:R-:W-:-:S02]  /*385e0*/  PRMT R16, R10, 0x7632, R16 ;  /* 0x000076320a107816 */ /* 0x000fc40000000010 */
[----:B------:R-:W-:Y:S01]  /*385f0*/  ISETP.LT.AND P3, PT, R29, c[0x0][0x178], !P3 ;  /* 0x00005e001d007a0c */ /* 0x000fe20005f61270 */
[----:B------:R-:W-:-:S04]  /*38600*/  IMAD.WIDE R12, R0, 0x2, R2 ;  /* 0x00000002000c7825 */ /* 0x000fc800078e0202 */
[----:B------:R1:W-:Y:S01]  /*38610*/  @P1 STG.E.U16 [R8.64], R16 ;  /* 0x0000001008001986 */ /* 0x0003e2000c101506 */
[----:B------:R-:W-:Y:S01]  /*38620*/  ISETP.LT.AND P1, PT, R28, c[0x0][0x178], !P4 ;  /* 0x00005e001c007a0c */ /* 0x000fe20006721270 */
[----:B0-----:R-:W-:Y:S02]  /*38630*/  IMAD.WIDE R4, R0, 0x2, R24 ;  /* 0x0000000200047825 */ /* 0x001fe400078e0218 */
[----:B-----5:R0:W-:Y:S01]  /*38640*/  @P6 STG.E.U16 [R12.64], R23 ;  /* 0x000000170c006986 */ /* 0x0201e2000c101506 */
[----:B------:R-:W-:-:S03]  /*38650*/  PRMT R10, R23, 0x7632, R10 ;  /* 0x00007632170a7816 */ /* 0x000fc6000000000a */
[----:B------:R5:W-:Y:S01]  /*38660*/  @P3 STG.E.U16 [R4.64], R14 ;  /* 0x0000000e04003986 */ /* 0x000be2000c101506 */
[----:B-1----:R-:W-:-:S03]  /*38670*/  IADD3 R8, R0, c[0x0][0x198], RZ ;  /* 0x0000660000087a10 */ /* 0x002fc60007ffe0ff */
[----:B0-----:R-:W3:Y:S02]  /*38680*/  LDL.LU R23, [R1+0x208] ;  /* 0x0002080001177983 */ /* 0x001ee40000300800 */
[----:B-----5:R-:W-:-:S05]  /*38690*/  IMAD.WIDE R4, R8, 0x2, R2 ;  /* 0x0000000208047825 */ /* 0x020fca00078e0202 */
[----:B------:R0:W-:Y:S01]  /*386a0*/  @P1 STG.E.U16 [R4.64], R10 ;  /* 0x0000000a04001986 */ /* 0x0001e2000c101506 */
[----:B--2---:R-:W-:-:S03]  /*386b0*/  ISETP.GE.AND P1, PT, R17, c[0x0][0x17c], PT ;  /* 0x00005f0011007a0c */ /* 0x004fc60003f26270 */
[----:B------:R-:W2:Y:S04]  /*386c0*/  LDL.LU R17, [R1+0x1034] ;  /* 0x0010340001117983 */ /* 0x000ea80000300800 */
[----:B------:R-:W5:Y:S01]  /*386d0*/  LDL.LU R16, [R1+0x1030] ;  /* 0x0010300001107983 */ /* 0x000f620000300800 */
        /* <DEDUP_REMOVED lines=10> */
[----:B------:R-:W-:Y:S01]  /*38780*/  @P6 STG.E.U16 [R12.64], R26 ;  /* 0x0000001a0c006986 */ /* 0x000fe2000c101506 */
[----:B------:R-:W-:-:S03]  /*38790*/  PRMT R10, R26, 0x7632, R10 ;  /* 0x000076321a0a7816 */ /* 0x000fc6000000000a */
[----:B----4-:R0:W-:Y:S01]  /*387a0*/  @P0 STG.E.U16 [R4.64], R27 ;  /* 0x0000001b04000986 */ /* 0x0101e2000c101506 */
[----:B-1----:R-:W-:Y:S02]  /*387b0*/  IADD3 R8, R0, c[0x0][0x198], RZ ;  /* 0x0000660000087a10 */ /* 0x002fe40007ffe0ff */
[----:B---3--:R-:W-:Y:S02]  /*387c0*/  ISETP.GE.AND P3, PT, R22, c[0x0][0x17c], PT ;  /* 0x00005f0016007a0c */ /* 0x008fe40003f66270 */
[----:B------:R-:W3:Y:S01]  /*387d0*/  LDL.LU R22, [R1+0x1f8] ;  /* 0x0001f80001167983 */ /* 0x000ee20000300800 */
[----:B0-----:R-:W-:-:S03]  /*387e0*/  IMAD.WIDE R4, R8, 0x2, R2 ;  /* 0x0000000208047825 */ /* 0x001fc600078e0202 */
[----:B------:R-:W4:Y:S04]  /*387f0*/  LDL.LU R26, [R1+0x38] ;  /* 0x00003800011a7983 */ /* 0x000f280000300800 */
[----:B------:R0:W-:Y:S01]  /*38800*/  @P4 STG.E.U16 [R4.64], R10 ;  /* 0x0000000a04004986 */ /* 0x0001e2000c101506 */
[----:B--2---:R-:W-:-:S03]  /*38810*/  ISETP.GE.AND P0, PT, R17, c[0x0][0x17c], PT ;  /* 0x00005f0011007a0c */ /* 0x004fc60003f06270 */
[----:B------:R-:W2:Y:S01]  /*38820*/  LDL.LU R17, [R1+0x103c] ;  /* 0x00103c0001117983 */ /* 0x000ea20000300800 */
[----:B-----5:R-:W-:-:S03]  /*38830*/  ISETP.GE.AND P4, PT, R16, c[0x0][0x17c], PT ;  /* 0x00005f0010007a0c */ /* 0x020fc60003f86270 */
[----:B------:R-:W5:Y:S01]  /*38840*/  LDL.LU R16, [R1+0x1038] ;  /* 0x0010380001107983 */ /* 0x000f620000300800 */
[----:B------:R-:W-:Y:S02]  /*38850*/  ISETP.LT.AND P5, PT, R29, c[0x0][0x178], !P5 ;  /* 0x00005e001d007a0c */ /* 0x000fe40006fa1270 */
[----:B------:R-:W-:Y:S02]  /*38860*/  ISETP.LT.AND P6, PT, R28, c[0x0][0x178], !P2 ;  /* 0x00005e001c007a0c */ /* 0x000fe400057c1270 */
[C---:B------:R-:W-:Y:S01]  /*38870*/  IADD3 R0, R8.reuse, c[0x0][0x198], RZ ;  /* 0x0000660008007a10 */ /* 0x040fe20007ffe0ff */
[----:B------:R-:W-:Y:S01]  /*38880*/  IMAD.WIDE R8, R8, 0x2, R24 ;  /* 0x0000000208087825 */ /* 0x000fe200078e0218 */
[----:B------:R-:W-:Y:S02]  /*38890*/  PRMT R14, R27, 0x7632, R14 ;  /* 0x000076321b0e7816 */ /* 0x000fe4000000000e */
[----:B------:R-:W-:Y:S01]  /*388a0*/  ISETP.LT.AND P2, PT, R29, c[0x0][0x178], !P2 ;  /* 0x00005e001d007a0c */ /* 0x000fe20005741270 */
[----:B------:R-:W-:Y:S01]  /*388b0*/  IMAD.WIDE R12, R0, 0x2, R2 ;  /* 0x00000002000c7825 */ /* 0x000fe200078e0202 */
[----:B------:R-:W2:Y:S04]  /*388c0*/  LDL.LU R27, [R1+0x228] ;  /* 0x00022800011b7983 */ /* 0x000ea80000300800 */
[----:B------:R1:W-:Y:S01]  /*388d0*/  @P5 STG.E.U16 [R8.64], R14 ;  /* 0x0000000e08005986 */ /* 0x0003e2000c101506 */
[----:B------:R-:W-:Y:S01]  /*388e0*/  ISETP.LT.AND P5, PT, R28, c[0x0][0x178], !P3 ;  /* 0x00005e001c007a0c */ /* 0x000fe20005fa1270 */
[----:B0-----:R-:W-:-:S02]  /*388f0*/  IMAD.WIDE R4, R0, 0x2, R24 ;  /* 0x0000000200047825 */ /* 0x001fc400078e0218 */
[----:B------:R-:W-:Y:S04]  /*38900*/  @P6 STG.E.U16 [R12.64], R23 ;  /* 0x000000170c006986 */ /* 0x000fe8000c101506 */
[----:B------:R0:W-:Y:S01]  /*38910*/  @P2 STG.E.U16 [R4.64], R6 ;  /* 0x0000000604002986 */ /* 0x0001e2000c101506 */
[----:B-1----:R-:W-:Y:S02]  /*38920*/  IADD3 R8, R0, c[0x0][0x198], RZ ;  /* 0x0000660000087a10 */ /* 0x002fe40007ffe0ff */
[----:B0-----:R-:W-:-:S03]  /*38930*/  PRMT R6, R23, 0x7632, R6 ;  /* 0x0000763217067816 */ /* 0x001fc60000000006 */
[----:B------:R-:W-:Y:S01]  /*38940*/  IMAD.WIDE R4, R8, 0x2, R2 ;  /* 0x0000000208047825 */ /* 0x000fe200078e0202 */
[----:B------:R-:W2:Y:S04]  /*38950*/  LDL.LU R23, [R1+0x1044] ;  /* 0x0010440001177983 */ /* 0x000ea80000300800 */
[----:B------:R0:W-:Y:S01]  /*38960*/  @P5 STG.E.U16 [R4.64], R6 ;  /* 0x0000000604005986 */ /* 0x0001e2000c101506 */
[----:B-----5:R-:W-:-:S03]  /*38970*/  ISETP.GE.AND P5, PT, R16, c[0x0][0x17c], PT ;  /* 0x00005f0010007a0c */ /* 0x020fc60003fa6270 */
[----:B------:R-:W5:Y:S01]  /*38980*/  LDL.LU R16, [R1+0x1040] ;  /* 0x0010400001107983 */ /* 0x000f620000300800 */
[C---:B------:R-:W-:Y:S02]  /*38990*/  ISETP.LT.AND P3, PT, R29.reuse, c[0x0][0x178], !P3 ;  /* 0x00005e001d007a0c */ /* 0x040fe40005f61270 */
[----:B------:R-:W-:Y:S02]  /*389a0*/  ISETP.LT.AND P6, PT, R28, c[0x0][0x178], !P1 ;  /* 0x00005e001c007a0c */ /* 0x000fe40004fc1270 */
[C---:B------:R-:W-:Y:S01]  /*389b0*/  IADD3 R0, R8.reuse, c[0x0][0x198], RZ ;  /* 0x0000660008007a10 */ /* 0x040fe20007ffe0ff */
[----:B------:R-:W-:Y:S01]  /*389c0*/  IMAD.WIDE R8, R8, 0x2, R24 ;  /* 0x0000000208087825 */ /* 0x000fe200078e0218 */
[----:B------:R-:W-:Y:S02]  /*389d0*/  PRMT R10, R6, 0x7632, R10 ;  /* 0x00007632060a7816 */ /* 0x000fe4000000000a */
[----:B------:R-:W-:Y:S01]  /*389e0*/  ISETP.LT.AND P1, PT, R29, c[0x0][0x178], !P1 ;  /* 0x00005e001d007a0c */ /* 0x000fe20004f21270 */
[----:B------:R-:W-:-:S04]  /*389f0*/  IMAD.WIDE R12, R0, 0x2, R2 ;  /* 0x00000002000c7825 */ /* 0x000fc800078e0202 */
[----:B------:R1:W-:Y:S01]  /*38a00*/  @P3 STG.E.U16 [R8.64], R10 ;  /* 0x0000000a08003986 */ /* 0x0003e2000c101506 */
[----:B------:R-:W-:Y:S01]  /*38a10*/  ISETP.LT.AND P3, PT, R28, c[0x0][0x178], !P0 ;  /* 0x00005e001c007a0c */ /* 0x000fe20004761270 */
[----:B0-----:R-:W-:Y:S02]  /*38a20*/  IMAD.WIDE R4, R0, 0x2, R24 ;  /* 0x0000000200047825 */ /* 0x001fe400078e0218 */
[----:B---3--:R-:W-:Y:S01]  /*38a30*/  @P6 STG.E.U16 [R12.64], R22 ;  /* 0x000000160c006986 */ /* 0x008fe2000c101506 */
[----:B------:R-:W-:-:S03]  /*38a40*/  PRMT R6, R22, 0x7632, R6 ;  /* 0x0000763216067816 */ /* 0x000fc60000000006 */
[----:B----4-:R0:W-:Y:S01]  /*38a50*/  @P1 STG.E.U16 [R4.64], R26 ;  /* 0x0000001a04001986 */ /* 0x0101e2000c101506 */
[----:B-1----:R-:W-:Y:S02]  /*38a60*/  IADD3 R8, R0, c[0x0][0x198], RZ ;  /* 0x0000660000087a10 */ /* 0x002fe40007ffe0ff */
[----:B--2---:R-:W-:Y:S02]  /*38a70*/  ISETP.GE.AND P2, PT, R17, c[0x0][0x17c], PT ;  /* 0x00005f0011007a0c */ /* 0x004fe40003f46270 */
[----:B------:R-:W2:Y:S01]  /*38a80*/  LDL.LU R17, [R1+0x19c] ;  /* 0x00019c0001117983 */ /* 0x000ea20000300800 */
[----:B0-----:R-:W-:-:S03]  /*38a90*/  IMAD.WIDE R4, R8, 0x2, R2 ;  /* 0x0000000208047825 */ /* 0x001fc600078e0202 */
[----:B------:R-:W3:Y:S01]  /*38aa0*/  LDL.LU R22, [R1+0x2c] ;  /* 0x00002c0001167983 */ /* 0x000ee20000300800 */
[----:B------:R-:W-:-:S03]  /*38ab0*/  ISETP.GE.AND P1, PT, R23, c[0x0][0x17c], PT ;  /* 0x00005f0017007a0c */ /* 0x000fc60003f26270 */
[----:B------:R0:W-:Y:S04]  /*38ac0*/  @P3 STG.E.U16 [R4.64], R6 ;  /* 0x0000000604003986 */ /* 0x0001e8000c101506 */
[----:B------:R-:W4:Y:S01]  /*38ad0*/  LDL.LU R23, [R1+0x104c] ;  /* 0x00104c0001177983 */ /* 0x000f220000300800 */
        /* <DEDUP_REMOVED lines=8> */
[----:B------:R-:W-:Y:S01]  /*38b60*/  IMAD.WIDE R12, R0, 0x2, R2 ;  /* 0x00000002000c7825 */ /* 0x000fe200078e0202 */
[----:B0-----:R-:W-:Y:S01]  /*38b70*/  PRMT R6, R27, 0x7632, R6 ;  /* 0x000076321b067816 */ /* 0x001fe20000000006 */
[----:B------:R-:W2:Y:S04]  /*38b80*/  LDL.LU R26, [R1+0x1050] ;  /* 0x00105000011a7983 */ /* 0x000ea80000300800 */
[----:B------:R0:W-:Y:S01]  /*38b90*/  @P0 STG.E.U16 [R8.64], R10 ;  /* 0x0000000a08000986 */ /* 0x0001e2000c101506 */
[----:B------:R-:W-:Y:S01]  /*38ba0*/  ISETP.LT.AND P0, PT, R28, c[0x0][0x178], !P2 ;  /* 0x00005e001c007a0c */ /* 0x000fe20005701270 */
[----:B------:R-:W-:-:S02]  /*38bb0*/  IMAD.WIDE R4, R0, 0x2, R24 ;  /* 0x0000000200047825 */ /* 0x000fc400078e0218 */
[----:B------:R1:W-:Y:S04]  /*38bc0*/  @P6 STG.E.U16 [R12.64], R27 ;  /* 0x0000001b0c006986 */ /* 0x0003e8000c101506 */
[----:B------:R3:W-:Y:S01]  /*38bd0*/  @P4 STG.E.U16 [R4.64], R18 ;  /* 0x0000001204004986 */ /* 0x0007e2000c101506 */
[----:B0-----:R-:W-:-:S03]  /*38be0*/  IADD3 R8, R0, c[0x0][0x198], RZ ;  /* 0x0000660000087a10 */ /* 0x001fc60007ffe0ff */
[----:B-1----:R-:W2:Y:S02]  /*38bf0*/  LDL.LU R27, [R1+0x1ac] ;  /* 0x0001ac00011b7983 */ /* 0x002ea40000300800 */
[----:B---3--:R-:W-:Y:S01]  /*38c00*/  IMAD.WIDE R4, R8, 0x2, R2 ;  /* 0x0000000208047825 */ /* 0x008fe200078e0202 */
[----:B----4-:R-:W-:-:S04]  /*38c10*/  ISETP.GE.AND P4, PT, R23, c[0x0][0x17c], PT ;  /* 0x00005f0017007a0c */ /* 0x010fc80003f86270 */
[----:B------:R0:W-:Y:S04]  /*38c20*/  @P0 STG.E.U16 [R4.64], R6 ;  /* 0x0000000604000986 */ /* 0x0001e8000c101506 */
[----:B------:R-:W3:Y:S01]  /*38c30*/  LDL.LU R23, [R1+0x11d0] ;  /* 0x0011d00001177983 */ /* 0x000ee20000300800 */
[----:B-----5:R-:W-:-:S03]  /*38c40*/  ISETP.GE.AND P0, PT, R16, c[0x0][0x17c], PT ;  /* 0x00005f0010007a0c */ /* 0x020fc60003f06270 */
[----:B------:R-:W4:Y:S01]  /*38c50*/  LDL.LU R16, [R1+0x1054] ;  /* 0x0010540001107983 */ /* 0x000f220000300800 */
[C---:B------:R-:W-:Y:S02]  /*38c60*/  ISETP.LT.AND P2, PT, R29.reuse, c[0x0][0x178], !P2 ;  /* 0x00005e001d007a0c */ /* 0x040fe40005741270 */
[----:B------:R-:W-:Y:S02]  /*38c70*/  ISETP.LT.AND P6, PT, R28, c[0x0][0x178], !P5 ;  /* 0x00005e001c007a0c */ /* 0x000fe40006fc1270 */
[C---:B------:R-:W-:Y:S01]  /*38c80*/  IADD3 R0, R8.reuse, c[0x0][0x198], RZ ;  /* 0x0000660008007a10 */ /* 0x040fe20007ffe0ff */
[----:B------:R-:W-:Y:S01]  /*38c90*/  IMAD.WIDE R8, R8, 0x2, R24 ;  /* 0x0000000208087825 */ /* 0x000fe200078e0218 */
[----:B------:R-:W-:Y:S02]  /*38ca0*/  ISETP.LT.AND P5, PT, R29, c[0x0][0x178], !P5 ;  /* 0x00005e001d007a0c */ /* 0x000fe40006fa1270 */
[----:B------:R-:W-:Y:S01]  /*38cb0*/  PRMT R10, R18, 0x7632, R10 ;  /* 0x00007632120a7816 */ /* 0x000fe2000000000a */
[----:B------:R-:W-:-:S04]  /*38cc0*/  IMAD.WIDE R12, R0, 0x2, R2 ;  /* 0x00000002000c7825 */ /* 0x000fc800078e0202 */
[----:B------:R1:W-:Y:S01]  /*38cd0*/  @P2 STG.E.U16 [R8.64], R10 ;  /* 0x0000000a08002986 */ /* 0x0003e2000c101506 */
[----:B------:R-:W-:Y:S01]  /*38ce0*/  ISETP.LT.AND P2, PT, R28, c[0x0][0x178], !P1 ;  /* 0x00005e001c007a0c */ /* 0x000fe20004f41270 */
[C---:B0-----:R-:W-:Y:S01]  /*38cf0*/  IMAD.WIDE R4, R0.reuse, 0x2, R24 ;  /* 0x0000000200047825 */ /* 0x041fe200078e0218 */
[----:B------:R-:W-:Y:S02]  /*38d00*/  ISETP.LT.AND P1, PT, R29, c[0x0][0x178], !P1 ;  /* 0x00005e001d007a0c */ /* 0x000fe40004f21270 */
[----:B------:R-:W-:Y:S01]  /*38d10*/  IADD3 R6, R0, c[0x0][0x198], RZ ;  /* 0x0000660000067a10 */ /* 0x000fe20007ffe0ff */
[----:B--2---:R-:W-:Y:S04]  /*38d20*/  @P6 STG.E.U16 [R12.64], R17 ;  /* 0x000000110c006986 */ /* 0x004fe8000c101506 */
[----:B------:R0:W-:Y:S01]  /*38d30*/  @P5 STG.E.U16 [R4.64], R22 ;  /* 0x0000001604005986 */ /* 0x0001e2000c101506 */
[----:B------:R-:W-:-:S02]  /*38d40*/  ISETP.GE.AND P5, PT, R26, c[0x0][0x17c], PT ;  /* 0x00005f001a007a0c */ /* 0x000fc40003fa6270 */
[----:B-1----:R-:W-:Y:S01]  /*38d50*/  PRMT R10, R17, 0x7632, R10 ;  /* 0x00007632110a7816 */ /* 0x002fe2000000000a */
[----:B------:R-:W2:Y:S01]  /*38d60*/  LDL.LU R26, [R1+0x1cc] ;  /* 0x0001cc00011a7983 */ /* 0x000ea20000300800 */
[----:B------:R-:W-:Y:S01]  /*38d70*/  PRMT R14, R22, 0x7632, R14 ;  /* 0x00007632160e7816 */ /* 0x000fe2000000000e */
[----:B------:R-:W-:-:S04]  /*38d80*/  IMAD.WIDE R8, R6, 0x2, R24 ;  /* 0x0000000206087825 */ /* 0x000fc800078e0218 */
[----:B0-----:R-:W-:Y:S01]  /*38d90*/  IMAD.WIDE R4, R6, 0x2, R2 ;  /* 0x0000000206047825 */ /* 0x001fe200078e0202 */
[----:B------:R-:W5:Y:S04]  /*38da0*/  LDL.LU R22, [R1+0x105c] ;  /* 0x00105c0001167983 */ /* 0x000f680000300800 */
[----:B------:R-:W-:Y:S04]  /*38db0*/  @P2 STG.E.U16 [R4.64], R10 ;  /* 0x0000000a04002986 */ /* 0x000fe8000c101506 */
[----:B------:R-:W2:Y:S04]  /*38dc0*/  LDL.LU R17, [R1+0x1058] ;  /* 0x0010580001117983 */ /* 0x000ea80000300800 */
[----:B------:R0:W-:Y:S01]  /*38dd0*/  @P1 STG.E.U16 [R8.64], R14 ;  /* 0x0000000e08001986 */ /* 0x0001e2000c101506 */
[----:B----4-:R-:W-:-:S03]  /*38de0*/  ISETP.GE.AND P2, PT, R16, c[0x0][0x17c], PT ;  /* 0x00005f0010007a0c */ /* 0x010fc60003f46270 */
[----:B------:R-:W4:Y:S04]  /*38df0*/  LDL.LU R16, [R1+0x1060] ;  /* 0x0010600001107983 */ /* 0x000f280000300800 */
[----:B0-----:R-:W4:Y:S01]  /*38e00*/  LDL.LU R14, [R1+0x1064] ;  /* 0x00106400010e7983 */ /* 0x001f220000300800 */
[----:B------:R-:W-:Y:S02]  /*38e10*/  ISETP.LT.AND P6, PT, R28, c[0x0][0x178], !P3 ;  /* 0x00005e001c007a0c */ /* 0x000fe40005fc1270 */
[----:B------:R-:W-:Y:S02]  /*38e20*/  ISETP.LT.AND P3, PT, R29, c[0x0][0x178], !P3 ;  /* 0x00005e001d007a0c */ /* 0x000fe40005f61270 */
[----:B------:R-:W-:Y:S02]  /*38e30*/  IADD3 R0, R6, c[0x0][0x198], RZ ;  /* 0x0000660006007a10 */ /* 0x000fe40007ffe0ff */
[----:B------:R-:W-:-:S02]  /*38e40*/  ISETP.LT.AND P1, PT, R28, c[0x0][0x178], !P4 ;  /* 0x00005e001c007a0c */ /* 0x000fc40006721270 */
[----:B------:R-:W-:Y:S01]  /*38e50*/  ISETP.LT.AND P4, PT, R29, c[0x0][0x178], !P4 ;  /* 0x00005e001d007a0c */ /* 0x000fe20006781270 */
[C---:B------:R-:W-:Y:S01]  /*38e60*/  IMAD.WIDE R12, R0.reuse, 0x2, R2 ;  /* 0x00000002000c7825 */ /* 0x040fe200078e0202 */
[----:B------:R-:W-:-:S03]  /*38e70*/  IADD3 R8, R0, c[0x0][0x198], RZ ;  /* 0x0000660000087a10 */ /* 0x000fc60007ffe0ff */
[----:B------:R-:W-:Y:S01]  /*38e80*/  IMAD.WIDE R4, R0, 0x2, R24 ;  /* 0x0000000200047825 */ /* 0x000fe200078e0218 */
[----:B------:R0:W-:Y:S01]  /*38e90*/  @P6 STG.E.U16 [R12.64], R27 ;  /* 0x0000001b0c006986 */ /* 0x0001e2000c101506 */
[----:B------:R-:W-:Y:S02]  /*38ea0*/  ISETP.LT.AND P6, PT, R28, c[0x0][0x178], !P0 ;  /* 0x00005e001c007a0c */ /* 0x000fe400047c1270 */
[----:B------:R-:W-:Y:S01]  /*38eb0*/  PRMT R6, R27, 0x7632, R6 ;  /* 0x000076321b067816 */ /* 0x000fe20000000006 */
[----:B---3--:R1:W-:Y:S01]  /*38ec0*/  @P3 STG.E.U16 [R4.64], R23 ;  /* 0x0000001704003986 */ /* 0x0083e2000c101506 */
[C---:B------:R-:W-:Y:S02]  /*38ed0*/  IADD3 R0, R8.reuse, c[0x0][0x198], RZ ;  /* 0x0000660008007a10 */ /* 0x040fe40007ffe0ff */
[----:B------:R-:W-:Y:S02]  /*38ee0*/  PRMT R10, R23, 0x7632, R10 ;  /* 0x00007632170a7816 */ /* 0x000fe4000000000a */
[----:B------:R-:W-:Y:S01]  /*38ef0*/  ISETP.LT.AND P0, PT, R29, c[0x0][0x178], !P0 ;  /* 0x00005e001d007a0c */ /* 0x000fe20004701270 */
[----:B0-----:R-:W3:Y:S01]  /*38f00*/  LDL.LU R27, [R1+0x1bc] ;  /* 0x0001bc00011b7983 */ /* 0x001ee20000300800 */
[----:B-1----:R-:W-:-:S04]  /*38f10*/  IMAD.WIDE R4, R8, 0x2, R2 ;  /* 0x0000000208047825 */ /* 0x002fc800078e0202 */
[----:B------:R-:W-:Y:S01]  /*38f20*/  IMAD.WIDE R8, R8, 0x2, R24 ;  /* 0x0000000208087825 */ /* 0x000fe200078e0218 */
[----:B------:R0:W-:Y:S04]  /*38f30*/  @P1 STG.E.U16 [R4.64], R6 ;  /* 0x0000000604001986 */ /* 0x0001e8000c101506 */
[----:B------:R-:W-:Y:S01]  /*38f40*/  @P4 STG.E.U16 [R8.64], R10 ;  /* 0x0000000a08004986 */ /* 0x000fe2000c101506 */
[----:B------:R-:W-:Y:S01]  /*38f50*/  ISETP.LT.AND P4, PT, R28, c[0x0][0x178], !P5 ;  /* 0x00005e001c007a0c */ /* 0x000fe20006f81270 */
[----:B------:R-:W-:-:S04]  /*38f60*/  IMAD.WIDE R12, R0, 0x2, R2 ;  /* 0x00000002000c7825 */ /* 0x000fc800078e0202 */
[C---:B0-----:R-:W-:Y:S01]  /*38f70*/  IMAD.WIDE R4, R0.reuse, 0x2, R24 ;  /* 0x0000000200047825 */ /* 0x041fe200078e0218 */
[----:B------:R-:W-:Y:S01]  /*38f80*/  IADD3 R6, R0, c[0x0][0x198], RZ ;  /* 0x0000660000067a10 */ /* 0x000fe20007ffe0ff */
[----:B--2---:R0:W-:Y:S01]  /*38f90*/  @P6 STG.E.U16 [R12.64], R26 ;  /* 0x0000001a0c006986 */ /* 0x0041e2000c101506 */
[----:B-----5:R-:W-:-:S03]  /*38fa0*/  ISETP.GE.AND P3, PT, R22, c[0x0][0x17c], PT ;  /* 0x00005f0016007a0c */ /* 0x020fc60003f66270 */
[----:B------:R1:W-:Y:S01]  /*38fb0*/  @P0 STG.E.U16 [R4.64], R11 ;  /* 0x0000000b04000986 */ /* 0x0003e2000c101506 */
[----:B------:R-:W-:-:S03]  /*38fc0*/  ISETP.GE.AND P1, PT, R17, c[0x0][0x17c], PT ;  /* 0x00005f0011007a0c */ /* 0x000fc60003f26270 */
[----:B------:R-:W2:Y:S01]  /*38fd0*/  LDL.LU R22, [R1+0x21c] ;  /* 0x00021c0001167983 */ /* 0x000ea20000300800 */
[----:B0-----:R-:W-:-:S03]  /*38fe0*/  PRMT R12, R26, 0x7632, R12 ;  /* 0x000076321a0c7816 */ /* 0x001fc6000000000c */
[----:B------:R-:W5:Y:S01]  /*38ff0*/  LDL.LU R23, [R1+0x106c] ;  /* 0x00106c0001177983 */ /* 0x000f620000300800 */
[----:B-1----:R-:W-:-:S03]  /*39000*/  IMAD.WIDE R4, R6, 0x2, R2 ;  /* 0x0000000206047825 */ /* 0x002fc600078e0202 */
[----:B------:R-:W5:Y:S04]  /*39010*/  LDL.LU R17, [R1+0x1068] ;  /* 0x0010680001117983 */ /* 0x000f680000300800 */
[----:B------:R0:W-:Y:S04]  /*39020*/  @P4 STG.E.U16 [R4.64], R12 ;  /* 0x0000000c04004986 */ /* 0x0001e8000c101506 */
[----:B------:R-:W5:Y:S01]  /*39030*/  LDL.LU R26, [R1+0x1c] ;  /* 0x00001c00011a7983 */ /* 0x000f620000300800 */
[----:B----4-:R-:W-:-:S03]  /*39040*/  ISETP.GE.AND P4, PT, R14, c[0x0][0x17c], PT ;  /* 0x00005f000e007a0c */ /* 0x010fc60003f86270 */
[----:B------:R-:W4:Y:S01]  /*39050*/  LDL.LU R14, [R1+0x1070] ;  /* 0x00107000010e7983 */ /* 0x000f220000300800 */
[----:B------:R-:W-:-:S03]  /*39060*/  ISETP.GE.AND P0, PT, R16, c[0x0][0x17c], PT ;  /* 0x00005f0010007a0c */ /* 0x000fc60003f06270 */
        /* <DEDUP_REMOVED lines=9> */
[----:B------:R-:W-:Y:S01]  /*39100*/  IMAD.WIDE R10, R0, 0x2, R2 ;  /* 0x00000002000a7825 */ /* 0x000fe200078e0202 */
[----:B------:R-:W-:-:S03]  /*39110*/  ISETP.LT.AND P3, PT, R29, c[0x0][0x178], !P3 ;  /* 0x00005e001d007a0c */ /* 0x000fc60005f61270 */
[C---:B0-----:R-:W-:Y:S01]  /*39120*/  IMAD.WIDE R4, R0.reuse, 0x2, R24 ;  /* 0x0000000200047825 */ /* 0x041fe200078e0218 */
[----:B---3--:R0:W-:Y:S01]  /*39130*/  @P6 STG.E.U16 [R10.64], R27 ;  /* 0x0000001b0a006986 */ /* 0x0081e2000c101506 */
[----:B-1----:R-:W-:-:S03]  /*39140*/  IADD3 R8, R0, c[0x0][0x198], RZ ;  /* 0x0000660000087a10 */ /* 0x002fc60007ffe0ff */
[----:B------:R1:W-:Y:S01]  /*39150*/  @P2 STG.E.U16 [R4.64], R15 ;  /* 0x0000000f04002986 */ /* 0x0003e2000c101506 */
[----:B------:R-:W-:Y:S02]  /*39160*/  ISETP.LT.AND P6, PT, R28, c[0x0][0x178], !P1 ;  /* 0x00005e001c007a0c */ /* 0x000fe40004fc1270 */
[----:B------:R-:W-:Y:S02]  /*39170*/  PRMT R6, R27, 0x7632, R6 ;  /* 0x000076321b067816 */ /* 0x000fe40000000006 */
[C---:B------:R-:W-:Y:S01]  /*39180*/  IADD3 R0, R8.reuse, c[0x0][0x198], RZ ;  /* 0x0000660008007a10 */ /* 0x040fe20007ffe0ff */
[----:B0-----:R-:W3:Y:S01]  /*39190*/  LDL.LU R27, [R1+0x20c] ;  /* 0x00020c00011b7983 */ /* 0x001ee20000300800 */
[----:B------:R-:W-:Y:S02]  /*391a0*/  PRMT R12, R15, 0x7632, R12 ;  /* 0x000076320f0c7816 */ /* 0x000fe4000000000c */
[----:B------:R-:W-:Y:S01]  /*391b0*/  ISETP.LT.AND P1, PT, R29, c[0x0][0x178], !P1 ;  /* 0x00005e001d007a0c */ /* 0x000fe20004f21270 */
[C---:B-1----:R-:W-:Y:S01]  /*391c0*/  IMAD.WIDE R4, R8.reuse, 0x2, R2 ;  /* 0x0000000208047825 */ /* 0x042fe200078e0202 */
[----:B------:R-:W3:Y:S03]  /*391d0*/  LDL.LU R13, [R1+0x1078] ;  /* 0x00107800010d7983 */ /* 0x000ee60000300800 */
[----:B------:R-:W-:Y:S01]  /*391e0*/  IMAD.WIDE R8, R8, 0x2, R24 ;  /* 0x0000000208087825 */ /* 0x000fe200078e0218 */
[----:B------:R0:W-:Y:S04]  /*391f0*/  @P5 STG.E.U16 [R4.64], R6 ;  /* 0x0000000604005986 */ /* 0x0001e8000c101506 */
[----:B------:R1:W-:Y:S01]  /*39200*/  @P3 STG.E.U16 [R8.64], R12 ;  /* 0x0000000c08003986 */ /* 0x0003e2000c101506 */
[----:B------:R-:W-:Y:S01]  /*39210*/  ISETP.LT.AND P3, PT, R28, c[0x0][0x178], !P0 ;  /* 0x00005e001c007a0c */ /* 0x000fe20004761270 */
[----:B------:R-:W-:-:S04]  /*39220*/  IMAD.WIDE R10, R0, 0x2, R2 ;  /* 0x00000002000a7825 */ /* 0x000fc800078e0202 */
[C---:B0-----:R-:W-:Y:S01]  /*39230*/  IMAD.WIDE R4, R0.reuse, 0x2, R24 ;  /* 0x0000000200047825 */ /* 0x041fe200078e0218 */
[----:B------:R-:W-:Y:S01]  /*39240*/  IADD3 R0, R0, c[0x0][0x198], RZ ;  /* 0x0000660000007a10 */ /* 0x000fe20007ffe0ff */
[----:B--2---:R0:W-:Y:S01]  /*39250*/  @P6 STG.E.U16 [R10.64], R22 ;  /* 0x000000160a006986 */ /* 0x0041e2000c101506 */
[----:B------:R-:W-:-:S03]  /*39260*/  PRMT R6, R22, 0x7632, R6 ;  /* 0x0000763216067816 */ /* 0x000fc60000000006 */
[----:B-1----:R-:W2:Y:S04]  /*39270*/  LDL.LU R12, [R1+0x1080] ;  /* 0x00108000010c7983 */ /* 0x002ea80000300800 */
[----:B-----5:R1:W-:Y:S04]  /*39280*/  @P1 STG.E.U16 [R4.64], R26 ;  /* 0x0000001a04001986 */ /* 0x0203e8000c101506 */
[----:B0-----:R-:W5:Y:S01]  /*39290*/  LDL.LU R11, [R1+0x107c] ;  /* 0x00107c00010b7983 */ /* 0x001f620000300800 */
[----:B-1----:R-:W-:-:S05]  /*392a0*/  IMAD.WIDE R4, R0, 0x2, R2 ;  /* 0x0000000200047825 */ /* 0x002fca00078e0202 */
[----:B------:R-:W-:Y:S01]  /*392b0*/  @P3 STG.E.U16 [R4.64], R6 ;  /* 0x0000000604003986 */ /* 0x000fe2000c101506 */
[----:B------:R-:W-:Y:S01]  /*392c0*/  ISETP.LT.AND P0, PT, R29, c[0x0][0x178], !P0 ;  /* 0x00005e001d007a0c */ /* 0x000fe20004701270 */
[----:B------:R-:W-:Y:S01]  /*392d0*/  IMAD.WIDE R8, R0, 0x2, R24 ;  /* 0x0000000200087825 */ /* 0x000fe200078e0218 */
[----:B------:R-:W-:-:S11]  /*392e0*/  PRMT R10, R26, 0x7632, R10 ;  /* 0x000076321a0a7816 */ /* 0x000fd6000000000a */
[----:B------:R0:W-:Y:S01]  /*392f0*/  @P0 STG.E.U16 [R8.64], R10 ;  /* 0x0000000a08000986 */ /* 0x0001e2000c101506 */
[----:B----4-:R-:W-:-:S03]  /*39300*/  ISETP.GE.AND P6, PT, R14, c[0x0][0x17c], PT ;  /* 0x00005f000e007a0c */ /* 0x010fc60003fc6270 */
[----:B------:R-:W4:Y:S01]  /*39310*/  LDL.LU R14, [R1+0x1fc] ;  /* 0x0001fc00010e7983 */ /* 0x000f220000300800 */
[----:B------:R-:W-:-:S03]  /*39320*/  ISETP.GE.AND P3, PT, R16, c[0x0][0x17c], PT ;  /* 0x00005f0010007a0c */ /* 0x000fc60003f66270 */
[----:B------:R-:W5:Y:S04]  /*39330*/  LDL.LU R16, [R1+0x3c] ;  /* 0x00003c0001107983 */ /* 0x000f680000300800 */
[----:B------:R-:W5:Y:S04]  /*39340*/  LDL.LU R26, [R1+0x22c] ;  /* 0x00022c00011a7983 */ /* 0x000f680000300800 */
[----:B0-----:R-:W5:Y:S01]  /*39350*/  LDL.LU R10, [R1+0x1084] ;  /* 0x00108400010a7983 */ /* 0x001f620000300800 */
[----:B------:R-:W-:Y:S02]  /*39360*/  ISETP.LT.AND P1, PT, R28, c[0x0][0x178], !P4 ;  /* 0x00005e001c007a0c */ /* 0x000fe40006721270 */
[----:B------:R-:W-:-:S02]  /*39370*/  ISETP.LT.AND P4, PT, R29, c[0x0][0x178], !P4 ;  /* 0x00005e001d007a0c */ /* 0x000fc40006781270 */
[----:B------:R-:W-:Y:S02]  /*39380*/  IADD3 R0, R0, c[0x0][0x198], RZ ;  /* 0x0000660000007a10 */ /* 0x000fe40007ffe0ff */
[----:B------:R-:W-:-:S03]  /*39390*/  ISETP.GE.AND P2, PT, R23, c[0x0][0x17c], PT ;  /* 0x00005f0017007a0c */ /* 0x000fc60003f46270 */
[----:B------:R-:W-:Y:S01]  /*393a0*/  IMAD.WIDE R4, R0, 0x2, R2 ;  /* 0x0000000200047825 */ /* 0x000fe200078e0202 */
[----:B------:R-:W-:Y:S02]  /*393b0*/  ISETP.LT.AND P0, PT, R28, c[0x0][0x178], !P2 ;  /* 0x00005e001c007a0c */ /* 0x000fe40005701270 */
[----:B------:R-:W-:Y:S01]  /*393c0*/  ISETP.GE.AND P5, PT, R17, c[0x0][0x17c], PT ;  /* 0x00005f0011007a0c */ /* 0x000fe20003fa6270 */
[C---:B------:R-:W-:Y:S01]  /*393d0*/  IMAD.WIDE R8, R0.reuse, 0x2, R24 ;  /* 0x0000000200087825 */ /* 0x040fe200078e0218 */
[----:B------:R-:W-:Y:S02]  /*393e0*/  IADD3 R6, R0, c[0x0][0x198], RZ ;  /* 0x0000660000067a10 */ /* 0x000fe40007ffe0ff */
[----:B------:R-:W-:Y:S01]  /*393f0*/  ISETP.LT.AND P2, PT, R29, c[0x0][0x178], !P2 ;  /* 0x00005e001d007a0c */ /* 0x000fe20005741270 */
[----:B---3--:R0:W-:Y:S01]  /*39400*/  @P1 STG.E.U16 [R4.64], R27 ;  /* 0x0000001b04001986 */ /* 0x0081e2000c101506 */
[----:B------:R-:W-:Y:S02]  /*39410*/  ISETP.LT.AND P1, PT, R28, c[0x0][0x178], !P5 ;  /* 0x00005e001c007a0c */ /* 0x000fe40006f21270 */
[----:B------:R-:W-:Y:S01]  /*39420*/  PRMT R0, R27, 0x7632, R0 ;  /* 0x000076321b007816 */ /* 0x000fe20000000000 */
[----:B------:R1:W-:Y:S01]  /*39430*/  @P4 STG.E.U16 [R8.64], R7 ;  /* 0x0000000708004986 */ /* 0x0003e2000c101506 */
[----:B------:R-:W-:Y:S01]  /*39440*/  ISETP.LT.AND P5, PT, R29, c[0x0][0x178], !P5 ;  /* 0x00005e001d007a0c */ /* 0x000fe20006fa1270 */
[C---:B0-----:R-:W-:Y:S01]  /*39450*/  IMAD.WIDE R4, R6.reuse, 0x2, R2 ;  /* 0x0000000206047825 */ /* 0x041fe200078e0202 */
[----:B-1----:R-:W-:-:S04]  /*39460*/  IADD3 R8, R6, c[0x0][0x198], RZ ;  /* 0x0000660006087a10 */ /* 0x002fc80007ffe0ff */
[----:B------:R0:W-:Y:S01]  /*39470*/  @P0 STG.E.U16 [R4.64], R0 ;  /* 0x0000000004000986 */ /* 0x0001e2000c101506 */
[----:B------:R-:W-:Y:S01]  /*39480*/  PRMT R9, R7, 0x7632, R9 ;  /* 0x0000763207097816 */ /* 0x000fe20000000009 */
[----:B------:R-:W-:-:S05]  /*39490*/  IMAD.WIDE R6, R6, 0x2, R24 ;  /* 0x0000000206067825 */ /* 0x000fca00078e0218 */
[----:B------:R1:W-:Y:S01]  /*394a0*/  @P2 STG.E.U16 [R6.64], R9 ;  /* 0x0000000906002986 */ /* 0x0003e2000c101506 */
[C-C-:B0-----:R-:W-:Y:S01]  /*394b0*/  IMAD.WIDE R4, R8.reuse, 0x2, R2.reuse ;  /* 0x0000000208047825 */ /* 0x141fe200078e0202 */
[----:B------:R-:W-:Y:S02]  /*394c0*/  IADD3 R0, R8, c[0x0][0x198], RZ ;  /* 0x0000660008007a10 */ /* 0x000fe40007ffe0ff */
[----:B------:R-:W0:Y:S01]  /*394d0*/  S2R R27, SR_TID.X ;  /* 0x00000000001b7919 */ /* 0x000e220000002100 */
[----:B------:R-:W-:Y:S02]  /*394e0*/  ISETP.LT.AND P2, PT, R28, c[0x0][0x178], !P6 ;  /* 0x00005e001c007a0c */ /* 0x000fe40007741270 */
[----:B------:R-:W-:Y:S01]  /*394f0*/  ISETP.LT.AND P6, PT, R29, c[0x0][0x178], !P6 ;  /* 0x00005e001d007a0c */ /* 0x000fe200077c1270 */
[----:B-1----:R-:W-:Y:S01]  /*39500*/  IMAD.WIDE R6, R0, 0x2, R2 ;  /* 0x0000000200067825 */ /* 0x002fe200078e0202 */
[----:B------:R-:W-:Y:S02]  /*39510*/  ISETP.GE.AND P4, PT, R13, c[0x0][0x17c], PT ;  /* 0x00005f000d007a0c */ /* 0x000fe40003f86270 */
[----:B--2---:R-:W-:Y:S01]  /*39520*/  ISETP.GE.AND P0, PT, R12, c[0x0][0x17c], PT ;  /* 0x00005f000c007a0c */ /* 0x004fe20003f06270 */
[C---:B0-----:R-:W-:Y:S01]  /*39530*/  IMAD.SHL.U32 R22, R27.reuse, 0x400, RZ ;  /* 0x000004001b167824 */ /* 0x041fe200078e00ff */
[----:B------:R-:W-:-:S04]  /*39540*/  LOP3.LUT R17, R27, 0x3f, RZ, 0xc0, !PT ;  /* 0x0000003f1b117812 */ /* 0x000fc800078ec0ff */
[----:B------:R-:W-:-:S05]  /*39550*/  LOP3.LUT R22, R22, 0x1800, RZ, 0xc0, !PT ;  /* 0x0000180016167812 */ /* 0x000fca00078ec0ff */
[----:B------:R-:W-:Y:S01]  /*39560*/  IMAD R22, R17, 0x10, R22 ;  /* 0x0000001011167824 */ /* 0x000fe200078e0216 */
[----:B----4-:R0:W-:Y:S02]  /*39570*/  @P1 STG.E.U16 [R4.64], R14 ;  /* 0x0000000e04001986 */ /* 0x0101e4000c101506 */
[----:B0-----:R-:W-:Y:S01]  /*39580*/  IMAD.WIDE R4, R8, 0x2, R24 ;  /* 0x0000000208047825 */ /* 0x001fe200078e0218 */
[----:B-----5:R-:W-:-:S04]  /*39590*/  PRMT R8, R16, 0x7632, R8 ;  /* 0x0000763210087816 */ /* 0x020fc80000000008 */
[----:B------:R0:W-:Y:S04]  /*395a0*/  @P5 STG.E.U16 [R4.64], R16 ;  /* 0x0000001004005986 */ /* 0x0001e8000c101506 */
[----:B0-----:R-:W0:Y:S01]  /*395b0*/  S2R R16, SR_TID.X ;  /* 0x0000000000107919 */ /* 0x001e220000002100 */
[----:B------:R-:W-:Y:S01]  /*395c0*/  PRMT R9, R14, 0x7632, R9 ;  /* 0x000076320e097816 */ /* 0x000fe20000000009 */
[----:B------:R-:W-:Y:S02]  /*395d0*/  IMAD.WIDE R4, R0, 0x2, R24 ;  /* 0x0000000200047825 */ /* 0x000fe400078e0218 */
[----:B------:R-:W1:Y:S01]  /*395e0*/  LDS.128 R12, [R22] ;  /* 0x00000000160c7984 */ /* 0x000e620000000c00 */
[C---:B0-----:R-:W-:Y:S01]  /*395f0*/  LOP3.LUT R23, R16.reuse, 0x3f, RZ, 0xc0, !PT ;  /* 0x0000003f10177812 */ /* 0x041fe200078ec0ff */
[----:B------:R-:W-:-:S05]  /*39600*/  IMAD.SHL.U32 R16, R16, 0x400, RZ ;  /* 0x0000040010107824 */ /* 0x000fca00078e00ff */
[----:B------:R-:W-:-:S05]  /*39610*/  LOP3.LUT R16, R16, 0x1800, RZ, 0xc0, !PT ;  /* 0x0000180010107812 */ /* 0x000fca00078ec0ff */
[----:B------:R-:W-:Y:S01]  /*39620*/  IMAD R16, R23, 0x10, R16 ;  /* 0x0000001017107824 */ /* 0x000fe200078e0210 */
[----:B------:R-:W-:Y:S04]  /*39630*/  @P2 STG.E.U16 [R6.64], R9 ;  /* 0x0000000906002986 */ /* 0x000fe8000c101506 */
[----:B------:R-:W-:Y:S01]  /*39640*/  LOP3.LUT R16, R16, 0x20, RZ, 0x3c, !PT ;  /* 0x0000002010107812 */ /* 0x000fe200078e3cff */
[----:B------:R-:W-:Y:S01]  /*39650*/  @P6 STG.E.U16 [R4.64], R8 ;  /* 0x0000000804006986 */ /* 0x000fe2000c101506 */
[----:B------:R-:W-:Y:S02]  /*39660*/  ISETP.GE.AND P1, PT, R11, c[0x0][0x17c], PT ;  /* 0x00005f000b007a0c */ /* 0x000fe40003f26270 */
[----:B------:R-:W-:Y:S02]  /*39670*/  ISETP.GE.AND P2, PT, R10, c[0x0][0x17c], PT ;  /* 0x00005f000a007a0c */ /* 0x000fe40003f46270 */
[----:B------:R-:W0:Y:S04]  /*39680*/  LDS.128 R8, [R16] ;  /* 0x0000000010087984 */ /* 0x000e280000000c00 */
[----:B-1----:R1:W-:Y:S04]  /*39690*/  STL [R1+0x24], R13 ;  /* 0x0000240d01007387 */ /* 0x0023e80000100800 */
[----:B------:R-:W-:Y:S04]  /*396a0*/  STL.64 [R1+0x28], R14 ;  /* 0x0000280e01007387 */ /* 0x000fe80000100a00 */
[----:B-1----:R-:W2:Y:S04]  /*396b0*/  LDL.LU R13, [R1+0x1088] ;  /* 0x00108800010d7983 */ /* 0x002ea80000300800 */
[----:B0-----:R-:W-:Y:S04]  /*396c0*/  STL [R1+0x34], R9 ;  /* 0x0000340901007387 */ /* 0x001fe80000100800 */
[----:B------:R-:W-:Y:S04]  /*396d0*/  STL.64 [R1+0x38], R10 ;  /* 0x0000380a01007387 */ /* 0x000fe80000100a00 */
[----:B------:R-:W3:Y:S01]  /*396e0*/  LDL.LU R16, [R1+0x40] ;  /* 0x0000400001107983 */ /* 0x000ee20000300800 */
[----:B------:R-:W-:-:S02]  /*396f0*/  ISETP.LT.AND P5, PT, R28, c[0x0][0x178], !P3 ;  /* 0x00005e001c007a0c */ /* 0x000fc40005fa1270 */
[----:B------:R-:W-:-:S05]  /*39700*/  IADD3 R0, R0, c[0x0][0x198], RZ ;  /* 0x0000660000007a10 */ /* 0x000fca0007ffe0ff */
[----:B------:R-:W-:Y:S01]  /*39710*/  IMAD.WIDE R6, R0, 0x2, R2 ;  /* 0x0000000200067825 */ /* 0x000fe200078e0202 */
[----:B------:R-:W-:-:S05]  /*39720*/  PRMT R5, R26, 0x7632, R5 ;  /* 0x000076321a057816 */ /* 0x000fca0000000005 */
[----:B------:R0:W-:Y:S01]  /*39730*/  @P5 STG.E.U16 [R6.64], R26 ;  /* 0x0000001a06005986 */ /* 0x0001e2000c101506 */
[C---:B------:R-:W-:Y:S02]  /*39740*/  ISETP.LT.AND P3, PT, R29.reuse, c[0x0][0x178], !P3 ;  /* 0x00005e001d007a0c */ /* 0x040fe40005f61270 */
[----:B------:R-:W-:Y:S02]  /*39750*/  ISETP.LT.AND P6, PT, R28, c[0x0][0x178], !P4 ;  /* 0x00005e001c007a0c */ /* 0x000fe400067c1270 */
[----:B------:R-:W-:Y:S01]  /*39760*/  ISETP.LT.AND P4, PT, R29, c[0x0][0x178], !P4 ;  /* 0x00005e001d007a0c */ /* 0x000fe20006781270 */
[----:B0-----:R-:W-:Y:S01]  /*39770*/  IMAD.SHL.U32 R26, R27, 0x400, RZ ;  /* 0x000004001b1a7824 */ /* 0x001fe200078e00ff */
[----:B------:R-:W-:-:S04]  /*39780*/  IADD3 R10, R0, c[0x0][0x198], RZ ;  /* 0x00006600000a7a10 */ /* 0x000fc80007ffe0ff */
[----:B------:R-:W-:Y:S01]  /*39790*/  LOP3.LUT R26, R26, 0x1800, RZ, 0xc0, !PT ;  /* 0x000018001a1a7812 */ /* 0x000fe200078ec0ff */
[----:B------:R-:W-:Y:S02]  /*397a0*/  IMAD.MOV.U32 R23, RZ, RZ, R8 ;  /* 0x000000ffff177224 */ /* 0x000fe400078e0008 */
[----:B------:R-:W-:Y:S01]  /*397b0*/  IMAD.WIDE R8, R0, 0x2, R24 ;  /* 0x0000000200087825 */ /* 0x000fe200078e0218 */
[----:B------:R-:W-:-:S03]  /*397c0*/  IADD3 R0, R10, c[0x0][0x198], RZ ;  /* 0x000066000a007a10 */ /* 0x000fc60007ffe0ff */
[----:B------:R-:W-:Y:S01]  /*397d0*/  IMAD R26, R17, 0x10, R26 ;  /* 0x00000010111a7824 */ /* 0x000fe200078e021a */
[----:B------:R-:W-:Y:S01]  /*397e0*/  PRMT R4, R19, 0x7632, R4 ;  /* 0x0000763213047816 */ /* 0x000fe20000000004 */
[----:B------:R-:W-:Y:S01]  /*397f0*/  IMAD.WIDE R6, R10, 0x2, R2 ;  /* 0x000000020a067825 */ /* 0x000fe200078e0202 */
[----:B------:R0:W-:Y:S02]  /*39800*/  @P3 STG.E.U16 [R8.64], R19 ;  /* 0x0000001308003986 */ /* 0x0001e4000c101506 */
[----:B------:R-:W-:Y:S01]  /*39810*/  LOP3.LUT R26, R26, 0x40, RZ, 0x3c, !PT ;  /* 0x000000401a1a7812 */ /* 0x000fe200078e3cff */
[----:B------:R-:W-:Y:S01]  /*39820*/  IMAD.WIDE R10, R10, 0x2, R24 ;  /* 0x000000020a0a7825 */ /* 0x000fe200078e0218 */
[----:B------:R-:W-:Y:S03]  /*39830*/  @P6 STG.E.U16 [R6.64], R5 ;  /* 0x0000000506006986 */ /* 0x000fe6000c101506 */
[----:B------:R-:W-:Y:S01]  /*39840*/  IMAD.MOV.U32 R14, RZ, RZ, R12 ;  /* 0x000000ffff0e7224 */ /* 0x000fe200078e000c */
[----:B------:R-:W-:Y:S04]  /*39850*/  @P4 STG.E.U16 [R10.64], R4 ;  /* 0x000000040a004986 */ /* 0x000fe8000c101506 */
[----:B------:R-:W4:Y:S04]  /*39860*/  LDL.LU R12, [R1+0x108c] ;  /* 0x00108c00010c7983 */ /* 0x000f280000300800 */
[----:B------:R-:W1:Y:S01]  /*39870*/  LDS.128 R4, [R26] ;  /* 0x000000001a047984 */ /* 0x000e620000000c00 */
[----:B------:R-:W-:Y:S01]  /*39880*/  ISETP.LT.AND P5, PT, R28, c[0x0][0x178], !P0 ;  /* 0x00005e001c007a0c */ /* 0x000fe200047a1270 */
[----:B0-----:R-:W-:Y:S01]  /*39890*/  IMAD.WIDE R8, R0, 0x2, R2 ;  /* 0x0000000200087825 */ /* 0x001fe200078e0202 */
[----:B------:R-:W-:Y:S01]  /*398a0*/  ISETP.LT.AND P0, PT, R29, c[0x0][0x178], !P0 ;  /* 0x00005e001d007a0c */ /* 0x000fe20004701270 */
[----:B------:R-:W5:Y:S04]  /*398b0*/  LDL.LU R15, [R1+0x1090] ;  /* 0x00109000010f7983 */ /* 0x000f680000300800 */
[----:B------:R-:W5:Y:S01]  /*398c0*/  LDL.LU R29, [R1+0x50] ;  /* 0x00005000011d7983 */ /* 0x000f620000300800 */
[----:B------:R-:W-:-:S03]  /*398d0*/  ISETP.LT.AND P6, PT, R28, c[0x0][0x178], !P1 ;  /* 0x00005e001c007a0c */ /* 0x000fc60004fc1270 */
[----:B-1----:R0:W-:Y:S04]  /*398e0*/  STL [R1+0x11c8], R5 ;  /* 0x0011c80501007387 */ /* 0x0021e80000100800 */
[----:B0-----:R-:W5:Y:S04]  /*398f0*/  LDL R5, [R1+0x758] ;  /* 0x0007580001057983 */ /* 0x001f680000100800 */
[----:B------:R-:W-:Y:S04]  /*39900*/  STL [R1+0x1184], R6 ;  /* 0x0011840601007387 */ /* 0x000fe80000100800 */
[----:B------:R0:W-:Y:S04]  /*39910*/  STL [R1+0x1180], R7 ;  /* 0x0011800701007387 */ /* 0x0001e80000100800 */
[----:B---3--:R1:W-:Y:S01]  /*39920*/  @P5 STG.E.U16 [R8.64], R16 ;  /* 0x0000001008005986 */ /* 0x0083e2000c101506 */
[----:B------:R-:W-:-:S03]  /*39930*/  ISETP.LT.AND P5, PT, R28, c[0x0][0x178], !P2 ;  /* 0x00005e001c007a0c */ /* 0x000fc600057a1270 */
[----:B------:R-:W3:Y:S04]  /*39940*/  LDL.LU R28, [R1+0x11cc] ;  /* 0x0011cc00011c7983 */ /* 0x000ee80000300800 */
[----:B0-----:R-:W3:Y:S01]  /*39950*/  LDL.LU R7, [R1+0x1094] ;  /* 0x0010940001077983 */ /* 0x001ee20000300800 */
[----:B------:R-:W-:Y:S01]  /*39960*/  IMAD.SHL.U32 R6, R27, 0x400, RZ ;  /* 0x000004001b067824 */ /* 0x000fe200078e00ff */
[----:B-1----:R-:W-:Y:S02]  /*39970*/  IADD3 R8, R0, c[0x0][0x198], RZ ;  /* 0x0000660000087a10 */ /* 0x002fe40007ffe0ff */
[----:B------:R-:W5:Y:S02]  /*39980*/  LDL.LU R27, [R1+0x60] ;  /* 0x00006000011b7983 */ /* 0x000f640000300800 */
[----:B------:R-:W-:-:S02]  /*39990*/  LOP3.LUT R6, R6, 0x1800, RZ, 0xc0, !PT ;  /* 0x0000180006067812 */ /* 0x000fc400078ec0ff */
[----:B--2---:R-:W-:Y:S01]  /*399a0*/  ISETP.GE.AND P3, PT, R13, c[0x0][0x17c], PT ;  /* 0x00005f000d007a0c */ /* 0x004fe20003f66270 */
[----:B------:R-:W-:Y:S01]  /*399b0*/  IMAD.WIDE R10, R8, 0x2, R2 ;  /* 0x00000002080a7825 */ /* 0x000fe200078e0202 */
[----:B------:R-:W-:Y:S01]  /*399c0*/  PRMT R9, R16, 0x7632, R9 ;  /* 0x0000763210097816 */ /* 0x000fe20000000009 */
[----:B------:R-:W2:Y:S02]  /*399d0*/  LDL.LU R19, [R1+0x1098] ;  /* 0x0010980001137983 */ /* 0x000ea40000300800 */
[----:B------:R-:W-:-:S05]  /*399e0*/  IMAD R6, R17, 0x10, R6 ;  /* 0x0000001011067824 */ /* 0x000fca00078e0206 */
[----:B------:R-:W-:Y:S02]  /*399f0*/  LOP3.LUT R6, R6, 0x60, RZ, 0x3c, !PT ;  /* 0x0000006006067812 */ /* 0x000fe400078e3cff */
[----:B----4-:R-:W-:Y:S01]  /*39a00*/  ISETP.GE.AND P4, PT, R12, c[0x0][0x17c], PT ;  /* 0x00005f000c007a0c */ /* 0x010fe20003f86270 */
[----:B------:R-:W-:Y:S01]  /*39a10*/  IMAD.WIDE R12, R0, 0x2, R24 ;  /* 0x00000002000c7825 */ /* 0x000fe200078e0218 */
[----:B------:R-:W-:-:S04]  /*39a20*/  IADD3 R0, R8, c[0x0][0x198], RZ ;  /* 0x0000660008007a10 */ /* 0x000fc80007ffe0ff */
[----:B------:R0:W-:Y:S04]  /*39a30*/  @P0 STG.E.U16 [R12.64], R14 ;  /* 0x0000000e0c000986 */ /* 0x0001e8000c101506 */
[----:B------:R-:W-:Y:S01]  /*39a40*/  @P6 STG.E.U16 [R10.64], R9 ;  /* 0x000000090a006986 */ /* 0x000fe2000c101506 */
[----:B0-----:R-:W-:-:S03]  /*39a50*/  IMAD.WIDE R12, R8, 0x2, R24 ;  /* 0x00000002080c7825 */ /* 0x001fc600078e0218 */
[----:B------:R-:W0:Y:S01]  /*39a60*/  LDS.128 R8, [R6] ;  /* 0x0000000006087984 */ /* 0x000e220000000c00 */
[----:B---3--:R-:W-:-:S03]  /*39a70*/  ISETP.GE.AND P6, PT, R7, c[0x0][0x17c], PT ;  /* 0x00005f0007007a0c */ /* 0x008fc60003fc6270 */
[----:B------:R-:W3:Y:S04]  /*39a80*/  LDL.LU R7, [R1+0x109c] ;  /* 0x00109c0001077983 */ /* 0x000ee80000300800 */
[----:B0-----:R0:W-:Y:S04]  /*39a90*/  STL [R1+0x118c], R10 ;  /* 0x00118c0a01007387 */ /* 0x0011e80000100800 */
[----:B0-----:R-:W4:Y:S01]  /*39aa0*/  LDL R10, [R1+0x754] ;  /* 0x00075400010a7983 */ /* 0x001f220000100800 */
[C---:B-----5:R-:W-:Y:S02]  /*39ab0*/  ISETP.LT.AND P1, PT, R5.reuse, c[0x0][0x178], !P1 ;  /* 0x00005e0005007a0c */ /* 0x060fe40004f21270 */
[----:B------:R-:W-:-:S02]  /*39ac0*/  ISETP.LT.AND P2, PT, R5, c[0x0][0x178], !P2 ;  /* 0x00005e0005007a0c */ /* 0x000fc40005741270 */
[----:B------:R-:W-:Y:S02]  /*39ad0*/  ISETP.GE.AND P0, PT, R15, c[0x0][0x17c], PT ;  /* 0x00005f000f007a0c */ /* 0x000fe40003f06270 */
[----:B------:R-:W-:Y:S01]  /*39ae0*/  PRMT R18, R14, 0x7632, R18 ;  /* 0x000076320e127816 */ /* 0x000fe20000000012 */
[----:B------:R-:W-:-:S04]  /*39af0*/  IMAD.WIDE R14, R0, 0x2, R2 ;  /* 0x00000002000e7825 */ /* 0x000fc800078e0202 */
[----:B------:R-:W-:Y:S02]  /*39b00*/  IMAD.WIDE R16, R0, 0x2, R24 ;  /* 0x0000000200107825 */ /* 0x000fe400078e0218 */
[----:B------:R-:W-:Y:S04]  /*39b10*/  @P1 STG.E.U16 [R12.64], R18 ;  /* 0x000000120c001986 */ /* 0x000fe8000c101506 */
[----:B------:R0:W-:Y:S04]  /*39b20*/  @P5 STG.E.U16 [R14.64], R29 ;  /* 0x0000001d0e005986 */ /* 0x0001e8000c101506 */
[----:B------:R1:W-:Y:S01]  /*39b30*/  @P2 STG.E.U16 [R16.64], R23 ;  /* 0x0000001710002986 */ /* 0x0003e2000c101506 */
[----:B------:R-:W-:-:S02]  /*39b40*/  PRMT R20, R29, 0x7632, R20 ;  /* 0x000076321d147816 */ /* 0x000fc40000000014 */
[----:B0-----:R-:W-:Y:S02]  /*39b50*/  IADD3 R14, R0, c[0x0][0x198], RZ ;  /* 0x00006600000e7a10 */ /* 0x001fe40007ffe0ff */
[----:B------:R-:W-:Y:S02]  /*39b60*/  PRMT R21, R23, 0x7632, R21 ;  /* 0x0000763217157816 */ /* 0x000fe40000000015 */
[C---:B------:R-:W-:Y:S01]  /*39b70*/  IADD3 R0, R14.reuse, c[0x0][0x198], RZ ;  /* 0x000066000e007a10 */ /* 0x040fe20007ffe0ff */
[----:B------:R-:W-:-:S04]  /*39b80*/  IMAD.WIDE R12, R14, 0x2, R2 ;  /* 0x000000020e0c7825 */ /* 0x000fc800078e0202 */
[----:B------:R-:W-:Y:S01]  /*39b90*/  IMAD.WIDE R14, R14, 0x2, R24 ;  /* 0x000000020e0e7825 */ /* 0x000fe200078e0218 */
[----:B------:R-:W-:Y:S04]  /*39ba0*/  STL [R1+0x1188], R11 ;  /* 0x0011880b01007387 */ /* 0x000fe80000100800 */
[----:B-1----:R-:W5:Y:S04]  /*39bb0*/  LDL.LU R23, [R1+0x10a0] ;  /* 0x0010a00001177983 */ /* 0x002f680000300800 */
[----:B------:R-:W2:Y:S01]  /*39bc0*/  LDL.LU R29, [R1+0x80] ;  /* 0x00008000011d7983 */ /* 0x000ea20000300800 */
[----:B----4-:R-:W-:-:S02]  /*39bd0*/  ISETP.LT.AND P2, PT, R10, c[0x0][0x178], !P3 ;  /* 0x00005e000a007a0c */ /* 0x010fc40005f41270 */
[----:B------:R-:W-:-:S11]  /*39be0*/  ISETP.LT.AND P3, PT, R5, c[0x0][0x178], !P3 ;  /* 0x00005e0005007a0c */ /* 0x000fd60005f61270 */
[----:B------:R-:W-:Y:S04]  /*39bf0*/  @P2 STG.E.U16 [R12.64], R20 ;  /* 0x000000140c002986 */ /* 0x000fe8000c101506 */
[----:B------:R-:W-:Y:S04]  /*39c00*/  @P3 STG.E.U16 [R14.64], R21 ;  /* 0x000000150e003986 */ /* 0x000fe8000c101506 */
[----:B------:R-:W0:Y:S04]  /*39c10*/  LDS.128 R12, [R22+0x400] ;  /* 0x00040000160c7984 */ /* 0x000e280000000c00 */
[----:B0-----:R0:W-:Y:S04]  /*39c20*/  STL [R1+0x4], R13 ;  /* 0x0000040d01007387 */ /* 0x0011e80000100800 */
[----:B------:R-:W-:Y:S04]  /*39c30*/  STL [R1+0xc], R15 ;  /* 0x00000c0f01007387 */ /* 0x000fe80000100800 */
[----:B------:R-:W4:Y:S01]  /*39c40*/  LDL.LU R21, [R1+0x10a4] ;  /* 0x0010a40001157983 */ /* 0x000f220000300800 */
[----:B------:R-:W-:-:S02]  /*39c50*/  ISETP.LT.AND P5, PT, R10, c[0x0][0x178], !P4 ;  /* 0x00005e000a007a0c */ /* 0x000fc400067a1270 */
[----:B------:R-:W-:Y:S01]  /*39c60*/  ISETP.LT.AND P4, PT, R5, c[0x0][0x178], !P4 ;  /* 0x00005e0005007a0c */ /* 0x000fe20006781270 */
[----:B------:R-:W-:Y:S01]  /*39c70*/  IMAD.WIDE R16, R0, 0x2, R2 ;  /* 0x0000000200107825 */ /* 0x000fe200078e0202 */
[----:B--2---:R-:W-:-:S03]  /*39c80*/  ISETP.GE.AND P1, PT, R19, c[0x0][0x17c], PT ;  /* 0x00005f0013007a0c */ /* 0x004fc60003f26270 */
[----:B------:R-:W-:Y:S01]  /*39c90*/  IMAD.WIDE R18, R0, 0x2, R24 ;  /* 0x0000000200127825 */ /* 0x000fe200078e0218 */
[----:B---3--:R-:W-:-:S05]  /*39ca0*/  ISETP.GE.AND P2, PT, R7, c[0x0][0x17c], PT ;  /* 0x00005f0007007a0c */ /* 0x008fca0003f46270 */
[----:B------:R-:W-:Y:S01]  /*39cb0*/  @P5 STG.E.U16 [R16.64], R27 ;  /* 0x0000001b10005986 */ /* 0x000fe2000c101506 */
[----:B------:R-:W-:-:S03]  /*39cc0*/  IMAD.MOV.U32 R7, RZ, RZ, R14 ;  /* 0x000000ffff077224 */ /* 0x000fc600078e000e */
[----:B------:R1:W-:Y:S01]  /*39cd0*/  @P4 STG.E.U16 [R18.64], R4 ;  /* 0x0000000412004986 */ /* 0x0003e2000c101506 */
[----:B------:R-:W-:Y:S02]  /*39ce0*/  ISETP.LT.AND P4, PT, R10, c[0x0][0x178], !P0 ;  /* 0x00005e000a007a0c */ /* 0x000fe40004781270 */
[----:B------:R-:W-:Y:S01]  /*39cf0*/  IADD3 R14, R0, c[0x0][0x198], RZ ;  /* 0x00006600000e7a10 */ /* 0x000fe20007ffe0ff */
[----:B------:R-:W-:-:S04]  /*39d00*/  IMAD.MOV.U32 R22, RZ, RZ, R12 ;  /* 0x000000ffff167224 */ /* 0x000fc800078e000c */
[----:B0-----:R-:W-:Y:S01]  /*39d10*/  IMAD.WIDE R12, R14, 0x2, R2 ;  /* 0x000000020e0c7825 */ /* 0x001fe200078e0202 */
[----:B-1----:R-:W-:-:S05]  /*39d20*/  PRMT R4, R27, 0x7632, R4 ;  /* 0x000076321b047816 */ /* 0x002fca0000000004 */
[----:B------:R0:W-:Y:S01]  /*39d30*/  @P4 STG.E.U16 [R12.64], R4 ;  /* 0x000000040c004986 */ /* 0x0001e2000c101506 */
[----:B------:R-:W-:Y:S02]  /*39d40*/  ISETP.LT.AND P0, PT, R5, c[0x0][0x178], !P0 ;  /* 0x00005e0005007a0c */ /* 0x000fe40004701270 */
[C---:B------:R-:W-:Y:S01]  /*39d50*/  IADD3 R0, R14.reuse, c[0x0][0x198], RZ ;  /* 0x000066000e007a10 */ /* 0x040fe20007ffe0ff */
[----:B------:R-:W-:Y:S01]  /*39d60*/  IMAD.WIDE R14, R14, 0x2, R24 ;  /* 0x000000020e0e7825 */ /* 0x000fe200078e0218 */
[----:B------:R-:W-:-:S09]  /*39d70*/  PRMT R20, R4, 0x7632, R20 ;  /* 0x0000763204147816 */ /* 0x000fd20000000014 */
[----:B------:R-:W-:Y:S01]  /*39d80*/  @P0 STG.E.U16 [R14.64], R20 ;  /* 0x000000140e000986 */ /* 0x000fe2000c101506 */
[----:B------:R-:W-:Y:S01]  /*39d90*/  ISETP.LT.AND P5, PT, R10, c[0x0][0x178], !P6 ;  /* 0x00005e000a007a0c */ /* 0x000fe200077a1270 */
[----:B------:R-:W-:Y:S02]  /*39da0*/  IMAD.WIDE R16, R0, 0x2, R2 ;  /* 0x0000000200107825 */ /* 0x000fe400078e0202 */
[----:B------:R1:W-:Y:S01]  /*39db0*/  STL [R1+0x1190], R7 ;  /* 0x0011900701007387 */ /* 0x0003e20000100800 */
[----:B-----5:R-:W-:-:S03]  /*39dc0*/  ISETP.GE.AND P3, PT, R23, c[0x0][0x17c], PT ;  /* 0x00005f0017007a0c */ /* 0x020fc60003f66270 */
[----:B------:R-:W2:Y:S01]  /*39dd0*/  LDL.LU R27, [R1+0xa0] ;  /* 0x0000a000011b7983 */ /* 0x000ea20000300800 */
[----:B0-----:R-:W-:-:S03]  /*39de0*/  PRMT R4, R29, 0x7632, R4 ;  /* 0x000076321d047816 */ /* 0x001fc60000000004 */
[----:B------:R-:W3:Y:S04]  /*39df0*/  LDL.LU R23, [R1+0x10ac] ;  /* 0x0010ac0001177983 */ /* 0x000ee80000300800 */
[----:B-1----:R-:W5:Y:S04]  /*39e00*/  LDL.LU R7, [R1+0x10a8] ;  /* 0x0010a80001077983 */ /* 0x002f680000300800 */
[----:B------:R-:W-:Y:S01]  /*39e10*/  @P5 STG.E.U16 [R16.64], R29 ;  /* 0x0000001d10005986 */ /* 0x000fe2000c101506 */
[----:B----4-:R-:W-:-:S03]  /*39e20*/  ISETP.GE.AND P4, PT, R21, c[0x0][0x17c], PT ;  /* 0x00005f0015007a0c */ /* 0x010fc60003f86270 */
[----:B------:R-:W0:Y:S02]  /*39e30*/  S2R R21, SR_TID.X ;  /* 0x0000000000157919 */ /* 0x000e240000002100 */
[C---:B0-----:R-:W-:Y:S01]  /*39e40*/  LOP3.LUT R13, R21.reuse, 0x3f, RZ, 0xc0, !PT ;  /* 0x0000003f150d7812 */ /* 0x041fe200078ec0ff */
[----:B------:R-:W-:-:S05]  /*39e50*/  IMAD.SHL.U32 R21, R21, 0x400, RZ ;  /* 0x0000040015157824 */ /* 0x000fca00078e00ff */
[----:B------:R-:W-:-:S05]  /*39e60*/  LOP3.LUT R21, R21, 0x1800, RZ, 0xc0, !PT ;  /* 0x0000180015157812 */ /* 0x000fca00078ec0ff */
[----:B------:R-:W-:-:S05]  /*39e70*/  IMAD R21, R13, 0x10, R21 ;  /* 0x000000100d157824 */ /* 0x000fca00078e0215 */
[----:B------:R-:W-:-:S05]  /*39e80*/  LOP3.LUT R21, R21, 0x20, RZ, 0x3c, !PT ;  /* 0x0000002015157812 */ /* 0x000fca00078e3cff */
[----:B------:R-:W0:Y:S04]  /*39e90*/  LDS.128 R12, [R21+0x400] ;  /* 0x00040000150c7984 */ /* 0x000e280000000c00 */
[----:B0-----:R0:W-:Y:S04]  /*39ea0*/  STL.64 [R1+0x1198], R14 ;  /* 0x0011980e01007387 */ /* 0x0011e80000100a00 */
[----:B------:R-:W4:Y:S04]  /*39eb0*/  LDL.LU R29, [R1+0xb0] ;  /* 0x0000b000011d7983 */ /* 0x000f280000300800 */
[----:B0-----:R-:W3:Y:S01]  /*39ec0*/  LDL.LU R15, [R1+0x10b4] ;  /* 0x0010b400010f7983 */ /* 0x001ee20000300800 */
[C---:B------:R-:W-:Y:S01]  /*39ed0*/  ISETP.LT.AND P6, PT, R5.reuse, c[0x0][0x178], !P6 ;  /* 0x00005e0005007a0c */ /* 0x040fe200077c1270 */
[----:B------:R-:W-:Y:S01]  /*39ee0*/  IMAD.WIDE R18, R0, 0x2, R24 ;  /* 0x0000000200127825 */ /* 0x000fe200078e0218 */
[----:B------:R-:W-:Y:S01]  /*39ef0*/  ISETP.LT.AND P0, PT, R10, c[0x0][0x178], !P1 ;  /* 0x00005e000a007a0c */ /* 0x000fe20004f01270 */
[----:B------:R-:W4:Y:S01]  /*39f00*/  LDL.LU R14, [R1+0x10b0] ;  /* 0x0010b000010e7983 */ /* 0x000f220000300800 */
[----:B------:R-:W-:-:S09]  /*39f10*/  ISETP.LT.AND P1, PT, R5, c[0x0][0x178], !P1 ;  /* 0x00005e0005007a0c */ /* 0x000fd20004f21270 */
[----:B------:R0:W-:Y:S02]  /*39f20*/  @P6 STG.E.U16 [R18.64], R8 ;  /* 0x0000000812006986 */ /* 0x0001e4000c101506 */
[----:B0-----:R-:W-:Y:S02]  /*39f30*/  IADD3 R18, R0, c[0x0][0x198], RZ ;  /* 0x0000660000127a10 */ /* 0x001fe40007ffe0ff */
[----:B------:R-:W-:Y:S02]  /*39f40*/  PRMT R8, R8, 0x7632, R8 ;  /* 0x0000763208087816 */ /* 0x000fe40000000008 */
[C---:B------:R-:W-:Y:S01]  /*39f50*/  IADD3 R0, R18.reuse, c[0x0][0x198], RZ ;  /* 0x0000660012007a10 */ /* 0x040fe20007ffe0ff */
[----:B------:R-:W-:-:S04]  /*39f60*/  IMAD.WIDE R16, R18, 0x2, R2 ;  /* 0x0000000212107825 */ /* 0x000fc800078e0202 */
[----:B------:R-:W-:Y:S01]  /*39f70*/  IMAD.WIDE R18, R18, 0x2, R24 ;  /* 0x0000000212127825 */ /* 0x000fe200078e0218 */
[----:B------:R-:W-:Y:S04]  /*39f80*/  @P0 STG.E.U16 [R16.64], R4 ;  /* 0x0000000410000986 */ /* 0x000fe8000c101506 */
[----:B------:R-:W-:Y:S04]  /*39f90*/  @P1 STG.E.U16 [R18.64], R8 ;  /* 0x0000000812001986 */ /* 0x000fe8000c101506 */
[----:B------:R-:W0:Y:S01]  /*39fa0*/  LDS.128 R16, [R26+0x400] ;  /* 0x000400001a107984 */ /* 0x000e220000000c00 */
[----:B------:R-:W-:-:S02]  /*39fb0*/  ISETP.LT.AND P5, PT, R10, c[0x0][0x178], !P2 ;  /* 0x00005e000a007a0c */ /* 0x000fc400057a1270 */
[----:B------:R-:W-:Y:S01]  /*39fc0*/  ISETP.LT.AND P2, PT, R5, c[0x0][0x178], !P2 ;  /* 0x00005e0005007a0c */ /* 0x000fe20005741270 */
[----:B------:R-:W-:Y:S01]  /*39fd0*/  IMAD.WIDE R20, R0, 0x2, R2 ;  /* 0x0000000200147825 */ /* 0x000fe200078e0202 */
[----:B-----5:R-:W-:-:S09]  /*39fe0*/  ISETP.GE.AND P0, PT, R7, c[0x0][0x17c], PT ;  /* 0x00005f0007007a0c */ /* 0x020fd20003f06270 */
[----:B--2---:R1:W-:Y:S02]  /*39ff0*/  @P5 STG.E.U16 [R20.64], R27 ;  /* 0x0000001b14005986 */ /* 0x0043e4000c101506 */
[----:B-1----:R-:W-:-:S05]  /*3a000*/  IMAD.WIDE R20, R0, 0x2, R24 ;  /* 0x0000000200147825 */ /* 0x002fca00078e0218 */
[----:B------:R1:W-:Y:S04]  /*3a010*/  @P2 STG.E.U16 [R20.64], R22 ;  /* 0x0000001614002986 */ /* 0x0003e8000c101506 */
[----:B0-----:R-:W-:Y:S04]  /*3a020*/  STL.64 [R1+0x11c0], R16 ;  /* 0x0011c01001007387 */ /* 0x001fe80000100a00 */
[----:B------:R-:W-:Y:S04]  /*3a030*/  STL.64 [R1+0x11a0], R18 ;  /* 0x0011a01201007387 */ /* 0x000fe80000100a00 */
[----:B------:R-:W2:Y:S01]  /*3a040*/  LDL.LU R7, [R1+0x90] ;  /* 0x0000900001077983 */ /* 0x000ea20000300800 */
[----:B---3--:R-:W-:-:S03]  /*3a050*/  ISETP.GE.AND P2, PT, R15, c[0x0][0x17c], PT ;  /* 0x00005f000f007a0c */ /* 0x008fc60003f46270 */
[----:B------:R-:W3:Y:S01]  /*3a060*/  LDL.LU R15, [R1+0x10b8] ;  /* 0x0010b800010f7983 */ /* 0x000ee20000300800 */
[----:B------:R-:W-:Y:S02]  /*3a070*/  ISETP.LT.AND P1, PT, R10, c[0x0][0x178], !P3 ;  /* 0x00005e000a007a0c */ /* 0x000fe40005f21270 */
[----:B------:R-:W-:Y:S02]  /*3a080*/  ISETP.LT.AND P3, PT, R5, c[0x0][0x178], !P3 ;  /* 0x00005e0005007a0c */ /* 0x000fe40005f61270 */
[----:B------:R-:W-:Y:S02]  /*3a090*/  IADD3 R4, R0, c[0x0][0x198], RZ ;  /* 0x0000660000047a10 */ /* 0x000fe40007ffe0ff */
[----:B------:R-:W-:Y:S02]  /*3a0a0*/  ISETP.LT.AND P5, PT, R10, c[0x0][0x178], !P4 ;  /* 0x00005e000a007a0c */ /* 0x000fe400067a1270 */
[C---:B------:R-:W-:Y:S02]  /*3a0b0*/  IADD3 R0, R4.reuse, c[0x0][0x198], RZ ;  /* 0x0000660004007a10 */ /* 0x040fe40007ffe0ff */
[----:B------:R-:W-:Y:S01]  /*3a0c0*/  PRMT R28, R27, 0x7632, R28 ;  /* 0x000076321b1c7816 */ /* 0x000fe2000000001c */
[----:B------:R-:W-:Y:S01]  /*3a0d0*/  IMAD.WIDE R26, R4, 0x2, R2 ;  /* 0x00000002041a7825 */ /* 0x000fe200078e0202 */
[----:B------:R-:W-:-:S02]  /*3a0e0*/  ISETP.GE.AND P6, PT, R23, c[0x0][0x17c], PT ;  /* 0x00005f0017007a0c */ /* 0x000fc40003fc6270 */
[----:B------:R-:W-:Y:S01]  /*3a0f0*/  PRMT R8, R22, 0x7632, R8 ;  /* 0x0000763216087816 */ /* 0x000fe20000000008 */
[----:B-1----:R-:W-:Y:S01]  /*3a100*/  IMAD.WIDE R20, R4, 0x2, R24 ;  /* 0x0000000204147825 */ /* 0x002fe200078e0218 */
[----:B------:R-:W-:Y:S03]  /*3a110*/  @P1 STG.E.U16 [R26.64], R28 ;  /* 0x0000001c1a001986 */ /* 0x000fe6000c101506 */
[----:B------:R-:W-:Y:S01]  /*3a120*/  IMAD.WIDE R22, R0, 0x2, R2 ;  /* 0x0000000200167825 */ /* 0x000fe200078e0202 */
[----:B------:R0:W-:Y:S04]  /*3a130*/  @P3 STG.E.U16 [R20.64], R8 ;  /* 0x0000000814003986 */ /* 0x0001e8000c101506 */
[----:B----4-:R1:W-:Y:S04]  /*3a140*/  @P5 STG.E.U16 [R22.64], R29 ;  /* 0x0000001d16005986 */ /* 0x0103e8000c101506 */
[----:B------:R-:W4:Y:S01]  /*3a150*/  LDS.128 R20, [R6+0x400] ;  /* 0x0004000006147984 */ /* 0x000f220000000c00 */
[----:B------:R-:W-:-:S02]  /*3a160*/  ISETP.LT.AND P4, PT, R5, c[0x0][0x178], !P4 ;  /* 0x00005e0005007a0c */ /* 0x000fc40006781270 */
[----:B------:R-:W-:Y:S02]  /*3a170*/  ISETP.LT.AND P3, PT, R10, c[0x0][0x178], !P6 ;  /* 0x00005e000a007a0c */ /* 0x000fe40007761270 */
[----:B------:R-:W-:Y:S02]  /*3a180*/  ISETP.LT.AND P6, PT, R5, c[0x0][0x178], !P6 ;  /* 0x00005e0005007a0c */ /* 0x000fe400077c1270 */
[C---:B0-----:R-:W-:Y:S01]  /*3a190*/  IADD3 R8, R0.reuse, c[0x0][0x198], RZ ;  /* 0x0000660000087a10 */ /* 0x041fe20007ffe0ff */
[----:B------:R-:W-:Y:S01]  /*3a1a0*/  IMAD.WIDE R16, R0, 0x2, R24 ;  /* 0x0000000200107825 */ /* 0x000fe200078e0218 */
[----:B------:R-:W-:Y:S01]  /*3a1b0*/  ISETP.LT.AND P5, PT, R10, c[0x0][0x178], !P0 ;  /* 0x00005e000a007a0c */ /* 0x000fe200047a1270 */
[----:B------:R-:W5:Y:S01]  /*3a1c0*/  LDL.LU R5, [R1+0x11c8] ;  /* 0x0011c80001057983 */ /* 0x000f620000300800 */
[C---:B------:R-:W-:Y:S01]  /*3a1d0*/  IADD3 R4, R8.reuse, c[0x0][0x198], RZ ;  /* 0x0000660008047a10 */ /* 0x040fe20007ffe0ff */
[----:B------:R-:W-:Y:S01]  /*3a1e0*/  IMAD.WIDE R18, R8, 0x2, R2 ;  /* 0x0000000208127825 */ /* 0x000fe200078e0202 */
[----:B------:R-:W-:-:S02]  /*3a1f0*/  PRMT R11, R29, 0x7632, R11 ;  /* 0x000076321d0b7816 */ /* 0x000fc4000000000b */
[----:B------:R-:W-:Y:S01]  /*3a200*/  PRMT R0, R12, 0x7632, R0 ;  /* 0x000076320c007816 */ /* 0x000fe20000000000 */
[----:B-1----:R-:W-:Y:S01]  /*3a210*/  IMAD.WIDE R28, R8, 0x2, R24 ;  /* 0x00000002081c7825 */ /* 0x002fe200078e0218 */
[----:B------:R-:W-:Y:S01]  /*3a220*/  ISETP.GE.AND P1, PT, R14, c[0x0][0x17c], PT ;  /* 0x00005f000e007a0c */ /* 0x000fe20003f26270 */
[----:B------:R-:W-:Y:S02]  /*3a230*/  @P4 STG.E.U16 [R16.64], R12 ;  /* 0x0000000c10004986 */ /* 0x000fe4000c101506 */
[----:B------:R-:W-:Y:S02]  /*3a240*/  IMAD.WIDE R26, R4, 0x2, R2 ;  /* 0x00000002041a7825 */ /* 0x000fe400078e0202 */
[----:B------:R-:W-:Y:S04]  /*3a250*/  @P3 STG.E.U16 [R18.64], R11 ;  /* 0x0000000b12003986 */ /* 0x000fe8000c101506 */
[----:B------:R-:W-:Y:S04]  /*3a260*/  @P6 STG.E.U16 [R28.64], R0 ;  /* 0x000000001c006986 */ /* 0x000fe8000c101506 */
[----:B----4-:R0:W-:Y:S04]  /*3a270*/  STL [R1+0x117c], R23 ;  /* 0x00117c1701007387 */ /* 0x0101e80000100800 */
[----:B0-----:R-:W4:Y:S04]  /*3a280*/  LDL.LU R23, [R1+0x758] ;  /* 0x0007580001177983 */ /* 0x001f280000300800 */
[----:B------:R-:W5:Y:S04]  /*3a290*/  LDL.LU R14, [R1+0x10bc] ;  /* 0x0010bc00010e7983 */ /* 0x000f680000300800 */
[----:B------:R-:W5:Y:S01]  /*3a2a0*/  LDL.LU R6, [R1+0x70] ;  /* 0x0000700001067983 */ /* 0x000f620000300800 */
[----:B--2---:R-:W-:-:S03]  /*3a2b0*/  PRMT R12, R7, 0x7632, R12 ;  /* 0x00007632070c7816 */ /* 0x004fc6000000000c */
[----:B------:R-:W2:Y:S04]  /*3a2c0*/  LDL.LU.64 R16, [R1+0x11c0] ;  /* 0x0011c00001107983 */ /* 0x000ea80000300a00 */
[----:B------:R-:W2:Y:S04]  /*3a2d0*/  LDL.LU R11, [R1+0x10c0] ;  /* 0x0010c000010b7983 */ /* 0x000ea80000300800 */
[----:B------:R0:W-:Y:S04]  /*3a2e0*/  @P5 STG.E.U16 [R26.64], R7 ;  /* 0x000000071a005986 */ /* 0x0001e8000c101506 */
[----:B0-----:R-:W2:Y:S01]  /*3a2f0*/  LDL.LU R7, [R1+0x10c4] ;  /* 0x0010c40001077983 */ /* 0x001ea20000300800 */
[----:B---3--:R-:W-:-:S03]  /*3a300*/  ISETP.GE.AND P4, PT, R15, c[0x0][0x17c], PT ;  /* 0x00005f000f007a0c */ /* 0x008fc60003f86270 */
[----:B------:R-:W3:Y:S01]  /*3a310*/  LDL.LU R15, [R1+0x44] ;  /* 0x00004400010f7983 */ /* 0x000ee20000300800 */
[----:B------:R-:W-:Y:S02]  /*3a320*/  ISETP.LT.AND P5, PT, R10, c[0x0][0x178], !P2 ;  /* 0x00005e000a007a0c */ /* 0x000fe400057a1270 */
[C---:B----4-:R-:W-:Y:S02]  /*3a330*/  ISETP.LT.AND P0, PT, R23.reuse, c[0x0][0x178], !P0 ;  /* 0x00005e0017007a0c */ /* 0x050fe40004701270 */
[----:B------:R-:W-:Y:S02]  /*3a340*/  ISETP.LT.AND P3, PT, R23, c[0x0][0x178], !P2 ;  /* 0x00005e0017007a0c */ /* 0x000fe40005761270 */
[----:B-----5:R-:W-:Y:S01]  /*3a350*/  ISETP.GE.AND P2, PT, R14, c[0x0][0x17c], PT ;  /* 0x00005f000e007a0c */ /* 0x020fe20003f46270 */
[----:B---3--:R0:W-:Y:S04]  /*3a360*/  STL [R1+0x11b8], R15 ;  /* 0x0011b80f01007387 */ /* 0x0081e80000100800 */
[----:B--2---:R-:W-:Y:S01]  /*3a370*/  STL.64 [R1+0x11a8], R16 ;  /* 0x0011a81001007387 */ /* 0x004fe20000100a00 */
[----:B0-----:R-:W-:-:S05]  /*3a380*/  IMAD.WIDE R14, R4, 0x2, R24 ;  /* 0x00000002040e7825 */ /* 0x001fca00078e0218 */
[----:B------:R0:W-:Y:S01]  /*3a390*/  @P0 STG.E.U16 [R14.64], R16 ;  /* 0x000000100e000986 */ /* 0x0001e2000c101506 */
[----:B------:R-:W-:-:S03]  /*3a3a0*/  ISETP.GE.AND P0, PT, R11, c[0x0][0x17c], PT ;  /* 0x00005f000b007a0c */ /* 0x000fc60003f06270 */
[----:B------:R-:W2:Y:S01]  /*3a3b0*/  LDL.LU R11, [R1+0x10c8] ;  /* 0x0010c800010b7983 */ /* 0x000ea20000300800 */
[----:B------:R-:W-:Y:S02]  /*3a3c0*/  IADD3 R8, R4, c[0x0][0x198], RZ ;  /* 0x0000660004087a10 */ /* 0x000fe40007ffe0ff */
[----:B------:R-:W-:Y:S02]  /*3a3d0*/  ISETP.LT.AND P6, PT, R10, c[0x0][0x178], !P1 ;  /* 0x00005e000a007a0c */ /* 0x000fe40004fc1270 */
[----:B------:R-:W-:Y:S02]  /*3a3e0*/  ISETP.LT.AND P1, PT, R23, c[0x0][0x178], !P1 ;  /* 0x00005e0017007a0c */ /* 0x000fe40004f21270 */
[C---:B------:R-:W-:Y:S01]  /*3a3f0*/  IADD3 R0, R8.reuse, c[0x0][0x198], RZ ;  /* 0x0000660008007a10 */ /* 0x040fe20007ffe0ff */
[----:B------:R-:W-:Y:S01]  /*3a400*/  IMAD.WIDE R18, R8, 0x2, R2 ;  /* 0x0000000208127825 */ /* 0x000fe200078e0202 */
[----:B------:R-:W-:-:S03]  /*3a410*/  PRMT R4, R16, 0x7632, R4 ;  /* 0x0000763210047816 */ /* 0x000fc60000000004 */
[----:B------:R-:W-:Y:S01]  /*3a420*/  IMAD.WIDE R28, R8, 0x2, R24 ;  /* 0x00000002081c7825 */ /* 0x000fe200078e0218 */
[----:B------:R1:W-:Y:S03]  /*3a430*/  @P5 STG.E.U16 [R18.64], R12 ;  /* 0x0000000c12005986 */ /* 0x0003e6000c101506 */
[C---:B------:R-:W-:Y:S01]  /*3a440*/  IMAD.WIDE R26, R0.reuse, 0x2, R2 ;  /* 0x00000002001a7825 */ /* 0x040fe200078e0202 */
[----:B------:R-:W-:Y:S03]  /*3a450*/  @P3 STG.E.U16 [R28.64], R4 ;  /* 0x000000041c003986 */ /* 0x000fe6000c101506 */
[----:B0-----:R-:W-:Y:S01]  /*3a460*/  IMAD.WIDE R14, R0, 0x2, R24 ;  /* 0x00000002000e7825 */ /* 0x001fe200078e0218 */
[----:B------:R0:W-:Y:S01]  /*3a470*/  @P6 STG.E.U16 [R26.64], R6 ;  /* 0x000000061a006986 */ /* 0x0001e2000c101506 */
[----:B------:R-:W-:-:S03]  /*3a480*/  ISETP.GE.AND P3, PT, R7, c[0x0][0x17c], PT ;  /* 0x00005f0007007a0c */ /* 0x000fc60003f66270 */
[----:B-1----:R-:W3:Y:S01]  /*3a490*/  LDL.LU R19, [R1+0x24] ;  /* 0x0000240001137983 */ /* 0x002ee20000300800 */
[----:B------:R-:W-:-:S03]  /*3a4a0*/  PRMT R12, R6, 0x7632, R12 ;  /* 0x00007632060c7816 */ /* 0x000fc6000000000c */
[----:B------:R1:W-:Y:S04]  /*3a4b0*/  @P1 STG.E.U16 [R14.64], R20 ;  /* 0x000000140e001986 */ /* 0x0003e8000c101506 */
[----:B0-----:R-:W4:Y:S04]  /*3a4c0*/  LDL.LU R6, [R1+0x10cc] ;  /* 0x0010cc0001067983 */ /* 0x001f280000300800 */
[----:B------:R-:W5:Y:S04]  /*3a4d0*/  LDL.LU R7, [R1+0x54] ;  /* 0x0000540001077983 */ /* 0x000f680000300800 */
[----:B-1----:R-:W3:Y:S04]  /*3a4e0*/  LDL.LU R15, [R1+0x11b8] ;  /* 0x0011b800010f7983 */ /* 0x002ee80000300800 */
[----:B------:R0:W-:Y:S01]  /*3a4f0*/  STL.64 [R1+0x11b0], R20 ;  /* 0x0011b01401007387 */ /* 0x0001e20000100a00 */
[----:B--2---:R-:W-:-:S03]  /*3a500*/  ISETP.GE.AND P1, PT, R11, c[0x0][0x17c], PT ;  /* 0x00005f000b007a0c */ /* 0x004fc60003f26270 */
[----:B------:R-:W2:Y:S01]  /*3a510*/  LDL.LU R11, [R1+0x10d0] ;  /* 0x0010d000010b7983 */ /* 0x000ea20000300800 */
[----:B------:R-:W-:Y:S02]  /*3a520*/  ISETP.LT.AND P5, PT, R10, c[0x0][0x178], !P4 ;  /* 0x00005e000a007a0c */ /* 0x000fe400067a1270 */
[----:B------:R-:W-:Y:S01]  /*3a530*/  ISETP.LT.AND P4, PT, R23, c[0x0][0x178], !P4 ;  /* 0x00005e0017007a0c */ /* 0x000fe20006781270 */
[----:B------:R-:W2:Y:S01]  /*3a540*/  LDL.LU R14, [R1+0x34] ;  /* 0x00003400010e7983 */ /* 0x000ea20000300800 */
[----:B------:R-:W-:Y:S02]  /*3a550*/  IADD3 R8, R0, c[0x0][0x198], RZ ;  /* 0x0000660000087a10 */ /* 0x000fe40007ffe0ff */
[----:B------:R-:W-:Y:S02]  /*3a560*/  ISETP.LT.AND P6, PT, R10, c[0x0][0x178], !P2 ;  /* 0x00005e000a007a0c */ /* 0x000fe400057c1270 */
[C---:B------:R-:W-:Y:S01]  /*3a570*/  IADD3 R4, R8.reuse, c[0x0][0x198], RZ ;  /* 0x0000660008047a10 */ /* 0x040fe20007ffe0ff */
[----:B------:R-:W-:Y:S01]  /*3a580*/  IMAD.WIDE R16, R8, 0x2, R2 ;  /* 0x0000000208107825 */ /* 0x000fe200078e0202 */
[----:B------:R-:W-:-:S03]  /*3a590*/  PRMT R0, R20, 0x7632, R0 ;  /* 0x0000763214007816 */ /* 0x000fc60000000000 */
[----:B------:R-:W-:Y:S01]  /*3a5a0*/  IMAD.WIDE R28, R8, 0x2, R24 ;  /* 0x00000002081c7825 */ /* 0x000fe200078e0218 */
[----:B------:R-:W-:Y:S03]  /*3a5b0*/  @P5 STG.E.U16 [R16.64], R12 ;  /* 0x0000000c10005986 */ /* 0x000fe6000c101506 */
[----:B------:R-:W-:Y:S01]  /*3a5c0*/  IMAD.WIDE R26, R4, 0x2, R2 ;  /* 0x00000002041a7825 */ /* 0x000fe200078e0202 */
[C---:B------:R-:W-:Y:S01]  /*3a5d0*/  ISETP.LT.AND P2, PT, R23.reuse, c[0x0][0x178], !P2 ;  /* 0x00005e0017007a0c */ /* 0x040fe20005741270 */
[----:B------:R1:W-:Y:S01]  /*3a5e0*/  @P4 STG.E.U16 [R28.64], R0 ;  /* 0x000000001c004986 */ /* 0x0003e2000c101506 */
[----:B------:R-:W-:Y:S02]  /*3a5f0*/  ISETP.LT.AND P5, PT, R10, c[0x0][0x178], !P0 ;  /* 0x00005e000a007a0c */ /* 0x000fe400047a1270 */
[----:B------:R-:W-:Y:S01]  /*3a600*/  ISETP.LT.AND P4, PT, R23, c[0x0][0x178], !P0 ;  /* 0x00005e0017007a0c */ /* 0x000fe20004781270 */
[C---:B0-----:R-:W-:Y:S01]  /*3a610*/  IMAD.WIDE R20, R4.reuse, 0x2, R24 ;  /* 0x0000000204147825 */ /* 0x041fe200078e0218 */
[----:B-1----:R-:W-:Y:S01]  /*3a620*/  IADD3 R28, R4, c[0x0][0x198], RZ ;  /* 0x00006600041c7a10 */ /* 0x002fe20007ffe0ff */
[----:B---3--:R0:W-:Y:S01]  /*3a630*/  @P6 STG.E.U16 [R26.64], R15 ;  /* 0x0000000f1a006986 */ /* 0x0081e2000c101506 */
[----:B------:R-:W-:-:S02]  /*3a640*/  ISETP.LT.AND P6, PT, R10, c[0x0][0x178], !P3 ;  /* 0x00005e000a007a0c */ /* 0x000fc40005fc1270 */
[C---:B------:R-:W-:Y:S01]  /*3a650*/  IADD3 R0, R28.reuse, c[0x0][0x198], RZ ;  /* 0x000066001c007a10 */ /* 0x040fe20007ffe0ff */
[C---:B------:R-:W-:Y:S01]  /*3a660*/  IMAD.WIDE R16, R28.reuse, 0x2, R2 ;  /* 0x000000021c107825 */ /* 0x040fe200078e0202 */
[----:B------:R-:W-:Y:S02]  /*3a670*/  PRMT R8, R15, 0x7632, R8 ;  /* 0x000076320f087816 */ /* 0x000fe40000000008 */
[----:B------:R-:W-:Y:S01]  /*3a680*/  PRMT R4, R19, 0x7632, R4 ;  /* 0x0000763213047816 */ /* 0x000fe20000000004 */
[----:B------:R-:W-:Y:S01]  /*3a690*/  IMAD.WIDE R28, R28, 0x2, R24 ;  /* 0x000000021c1c7825 */ /* 0x000fe200078e0218 */
[----:B----4-:R-:W-:Y:S01]  /*3a6a0*/  ISETP.GE.AND P0, PT, R6, c[0x0][0x17c], PT ;  /* 0x00005f0006007a0c */ /* 0x010fe20003f06270 */
[----:B------:R1:W-:Y:S02]  /*3a6b0*/  @P2 STG.E.U16 [R20.64], R19 ;  /* 0x0000001314002986 */ /* 0x0003e4000c101506 */
[----:B0-----:R-:W-:Y:S02]  /*3a6c0*/  IMAD.WIDE R26, R0, 0x2, R2 ;  /* 0x00000002001a7825 */ /* 0x001fe400078e0202 */
[----:B------:R-:W3:Y:S04]  /*3a6d0*/  LDL.LU R6, [R1+0x64] ;  /* 0x0000640001067983 */ /* 0x000ee80000300800 */
[----:B------:R-:W4:Y:S04]  /*3a6e0*/  LDL.LU R15, [R1+0x10d4] ;  /* 0x0010d400010f7983 */ /* 0x000f280000300800 */
[----:B------:R0:W-:Y:S04]  /*3a6f0*/  @P5 STG.E.U16 [R16.64], R8 ;  /* 0x0000000810005986 */ /* 0x0001e8000c101506 */
[----:B-1----:R-:W4:Y:S04]  /*3a700*/  LDL.LU.64 R20, [R1+0x11b0] ;  /* 0x0011b00001147983 */ /* 0x002f280000300a00 */
[----:B------:R-:W-:Y:S04]  /*3a710*/  @P4 STG.E.U16 [R28.64], R4 ;  /* 0x000000041c004986 */ /* 0x000fe8000c101506 */
[----:B-----5:R1:W-:Y:S01]  /*3a720*/  @P6 STG.E.U16 [R26.64], R7 ;  /* 0x000000071a006986 */ /* 0x0203e2000c101506 */
[----:B0-----:R-:W-:-:S02]  /*3a730*/  PRMT R8, R7, 0x7632, R8 ;  /* 0x0000763207087816 */ /* 0x001fc40000000008 */
[----:B--2---:R-:W-:Y:S02]  /*3a740*/  ISETP.GE.AND P2, PT, R11, c[0x0][0x17c], PT ;  /* 0x00005f000b007a0c */ /* 0x004fe40003f46270 */
[----:B------:R-:W2:Y:S04]  /*3a750*/  LDL.LU R11, [R1+0x10d8] ;  /* 0x0010d800010b7983 */ /* 0x000ea80000300800 */
[----:B-1----:R-:W5:Y:S01]  /*3a760*/  LDL.LU R7, [R1+0x10dc] ;  /* 0x0010dc0001077983 */ /* 0x002f620000300800 */
[C---:B------:R-:W-:Y:S02]  /*3a770*/  ISETP.LT.AND P3, PT, R23.reuse, c[0x0][0x178], !P3 ;  /* 0x00005e0017007a0c */ /* 0x040fe40005f61270 */
[----:B------:R-:W-:Y:S02]  /*3a780*/  ISETP.LT.AND P5, PT, R10, c[0x0][0x178], !P1 ;  /* 0x00005e000a007a0c */ /* 0x000fe40004fa1270 */
[----:B------:R-:W-:-:S02]  /*3a790*/  ISETP.LT.AND P4, PT, R23, c[0x0][0x178], !P1 ;  /* 0x00005e0017007a0c */ /* 0x000fc40004f81270 */
[C---:B------:R-:W-:Y:S01]  /*3a7a0*/  IADD3 R28, R0.reuse, c[0x0][0x198], RZ ;  /* 0x00006600001c7a10 */ /* 0x040fe20007ffe0ff */
[----:B------:R-:W-:Y:S01]  /*3a7b0*/  IMAD.WIDE R16, R0, 0x2, R24 ;  /* 0x0000000200107825 */ /* 0x000fe200078e0218 */
[----:B------:R-:W-:-:S03]  /*3a7c0*/  ISETP.LT.AND P6, PT, R10, c[0x0][0x178], !P0 ;  /* 0x00005e000a007a0c */ /* 0x000fc600047c1270 */
[C---:B------:R-:W-:Y:S01]  /*3a7d0*/  IMAD.WIDE R18, R28.reuse, 0x2, R2 ;  /* 0x000000021c127825 */ /* 0x040fe200078e0202 */
[----:B------:R-:W-:Y:S01]  /*3a7e0*/  IADD3 R4, R28, c[0x0][0x198], RZ ;  /* 0x000066001c047a10 */ /* 0x000fe20007ffe0ff */
[----:B------:R-:W-:Y:S01]  /*3a7f0*/  @P3 STG.E.U16 [R16.64], R14 ;  /* 0x0000000e10003986 */ /* 0x000fe2000c101506 */
[----:B------:R-:W-:Y:S01]  /*3a800*/  PRMT R0, R14, 0x7632, R0 ;  /* 0x000076320e007816 */ /* 0x000fe20000000000 */
[----:B------:R-:W-:Y:S01]  /*3a810*/  IMAD.WIDE R28, R28, 0x2, R24 ;  /* 0x000000021c1c7825 */ /* 0x000fe200078e0218 */
[C---:B------:R-:W-:Y:S01]  /*3a820*/  ISETP.LT.AND P0, PT, R23.reuse, c[0x0][0x178], !P0 ;  /* 0x00005e0017007a0c */ /* 0x040fe20004701270 */
[----:B------:R0:W-:Y:S01]  /*3a830*/  @P5 STG.E.U16 [R18.64], R8 ;  /* 0x0000000812005986 */ /* 0x0001e2000c101506 */
[----:B------:R-:W-:Y:S01]  /*3a840*/  ISETP.LT.AND P5, PT, R10, c[0x0][0x178], !P2 ;  /* 0x00005e000a007a0c */ /* 0x000fe200057a1270 */
[C---:B------:R-:W-:Y:S02]  /*3a850*/  IMAD.WIDE R26, R4.reuse, 0x2, R2 ;  /* 0x00000002041a7825 */ /* 0x040fe400078e0202 */
[----:B------:R1:W-:Y:S01]  /*3a860*/  @P4 STG.E.U16 [R28.64], R0 ;  /* 0x000000001c004986 */ /* 0x0003e2000c101506 */
[----:B------:R-:W-:Y:S01]  /*3a870*/  ISETP.LT.AND P4, PT, R23, c[0x0][0x178], !P2 ;  /* 0x00005e0017007a0c */ /* 0x000fe20005781270 */
[C---:B0-----:R-:W-:Y:S01]  /*3a880*/  IMAD.WIDE R18, R4.reuse, 0x2, R24 ;  /* 0x0000000204127825 */ /* 0x041fe200078e0218 */
[----:B-1----:R-:W-:-:S02]  /*3a890*/  IADD3 R28, R4, c[0x0][0x198], RZ ;  /* 0x00006600041c7a10 */ /* 0x002fc40007ffe0ff */
[----:B------:R-:W-:Y:S01]  /*3a8a0*/  PRMT R4, R5, 0x7632, R4 ;  /* 0x0000763205047816 */ /* 0x000fe20000000004 */
[----:B---3--:R0:W-:Y:S01]  /*3a8b0*/  @P6 STG.E.U16 [R26.64], R6 ;  /* 0x000000061a006986 */ /* 0x0081e2000c101506 */
[----:B----4-:R-:W-:-:S03]  /*3a8c0*/  ISETP.GE.AND P1, PT, R15, c[0x0][0x17c], PT ;  /* 0x00005f000f007a0c */ /* 0x010fc60003f26270 */
[----:B------:R-:W3:Y:S01]  /*3a8d0*/  LDL.LU R15, [R1+0x84] ;  /* 0x00008400010f7983 */ /* 0x000ee20000300800 */
[----:B------:R-:W-:-:S03]  /*3a8e0*/  PRMT R8, R6, 0x7632, R8 ;  /* 0x0000763206087816 */ /* 0x000fc60000000008 */
[----:B------:R-:W4:Y:S04]  /*3a8f0*/  LDL.LU.64 R16, [R1+0x11a8] ;  /* 0x0011a80001107983 */ /* 0x000f280000300a00 */
[----:B------:R-:W4:Y:S04]  /*3a900*/  LDL.LU R14, [R1+0x10e4] ;  /* 0x0010e400010e7983 */ /* 0x000f280000300800 */
[----:B------:R1:W-:Y:S01]  /*3a910*/  @P0 STG.E.U16 [R18.64], R5 ;  /* 0x0000000512000986 */ /* 0x0003e2000c101506 */
[----:B--2---:R-:W-:-:S03]  /*3a920*/  ISETP.GE.AND P3, PT, R11, c[0x0][0x17c], PT ;  /* 0x00005f000b007a0c */ /* 0x004fc60003f66270 */
[----:B------:R-:W2:Y:S01]  /*3a930*/  LDL.LU R11, [R1+0xa4] ;  /* 0x0000a400010b7983 */ /* 0x000ea20000300800 */
[----:B-----5:R-:W-:Y:S01]  /*3a940*/  ISETP.GE.AND P2, PT, R7, c[0x0][0x17c], PT ;  /* 0x00005f0007007a0c */ /* 0x020fe20003f46270 */
[----:B0-----:R-:W-:Y:S02]  /*3a950*/  IMAD.WIDE R6, R28, 0x2, R2 ;  /* 0x000000021c067825 */ /* 0x001fe400078e0202 */
[----:B-1----:R-:W5:Y:S04]  /*3a960*/  LDL.LU.64 R18, [R1+0x11a0] ;  /* 0x0011a00001127983 */ /* 0x002f680000300a00 */
[----:B------:R-:W2:Y:S04]  /*3a970*/  LDL.LU R5, [R1+0x10e0] ;  /* 0x0010e00001057983 */ /* 0x000ea80000300800 */
[----:B------:R0:W-:Y:S04]  /*3a980*/  @P5 STG.E.U16 [R6.64], R8 ;  /* 0x0000000806005986 */ /* 0x0001e8000c101506 */
[----:B0-----:R-:W2:Y:S01]  /*3a990*/  LDL.LU R6, [R1+0x10e8] ;  /* 0x0010e80001067983 */ /* 0x001ea20000300800 */
[----:B------:R-:W-:-:S02]  /*3a9a0*/  ISETP.LT.AND P6, PT, R10, c[0x0][0x178], !P1 ;  /* 0x00005e000a007a0c */ /* 0x000fc40004fc1270 */
[C---:B------:R-:W-:Y:S01]  /*3a9b0*/  IADD3 R0, R28.reuse, c[0x0][0x198], RZ ;  /* 0x000066001c007a10 */ /* 0x040fe20007ffe0ff */
[----:B------:R-:W-:Y:S01]  /*3a9c0*/  IMAD.WIDE R28, R28, 0x2, R24 ;  /* 0x000000021c1c7825 */ /* 0x000fe200078e0218 */
[C---:B------:R-:W-:Y:S01]  /*3a9d0*/  ISETP.LT.AND P1, PT, R23.reuse, c[0x0][0x178], !P1 ;  /* 0x00005e0017007a0c */ /* 0x040fe20004f21270 */
[----:B------:R-:W5:Y:S02]  /*3a9e0*/  LDL.LU R7, [R1+0x4] ;  /* 0x0000040001077983 */ /* 0x000f640000300800 */
[----:B------:R-:W-:Y:S01]  /*3a9f0*/  IMAD.WIDE R26, R0, 0x2, R2 ;  /* 0x00000002001a7825 */ /* 0x000fe200078e0202 */
[----:B------:R-:W-:Y:S01]  /*3aa00*/  ISETP.LT.AND P5, PT, R10, c[0x0][0x178], !P3 ;  /* 0x00005e000a007a0c */ /* 0x000fe20005fa1270 */
[----:B------:R-:W-:Y:S01]  /*3aa10*/  @P4 STG.E.U16 [R28.64], R4 ;  /* 0x000000041c004986 */ /* 0x000fe2000c101506 */
[----:B------:R-:W-:-:S03]  /*3aa20*/  ISETP.LT.AND P4, PT, R23, c[0x0][0x178], !P3 ;  /* 0x00005e0017007a0c */ /* 0x000fc60005f81270 */
[----:B---3--:R0:W-:Y:S01]  /*3aa30*/  @P6 STG.E.U16 [R26.64], R15 ;  /* 0x0000000f1a006986 */ /* 0x0081e2000c101506 */
[----:B------:R-:W-:Y:S02]  /*3aa40*/  PRMT R12, R15, 0x7632, R12 ;  /* 0x000076320f0c7816 */ /* 0x000fe4000000000c */
[----:B----4-:R-:W-:Y:S01]  /*3aa50*/  ISETP.GE.AND P3, PT, R14, c[0x0][0x17c], PT ;  /* 0x00005f000e007a0c */ /* 0x010fe20003f66270 */
[C---:B0-----:R-:W-:Y:S01]  /*3aa60*/  IMAD.WIDE R14, R0.reuse, 0x2, R24 ;  /* 0x00000002000e7825 */ /* 0x041fe200078e0218 */
[----:B------:R-:W-:Y:S02]  /*3aa70*/  IADD3 R26, R0, c[0x0][0x198], RZ ;  /* 0x00006600001a7a10 */ /* 0x000fe40007ffe0ff */
[----:B------:R-:W-:Y:S02]  /*3aa80*/  PRMT R0, R9, 0x7632, R0 ;  /* 0x0000763209007816 */ /* 0x000fe40000000000 */
[----:B------:R0:W-:Y:S04]  /*3aa90*/  @P1 STG.E.U16 [R14.64], R9 ;  /* 0x000000090e001986 */ /* 0x0001e8000c101506 */
[----:B0-----:R-:W3:Y:S04]  /*3aaa0*/  LDL.LU.64 R14, [R1+0x1198] ;  /* 0x00119800010e7983 */ /* 0x001ee80000300a00 */
[----:B------:R-:W4:Y:S01]  /*3aab0*/  LDL.LU R9, [R1+0x10ec] ;  /* 0x0010ec0001097983 */ /* 0x000f220000300800 */
[----:B--2---:R-:W-:-:S03]  /*3aac0*/  ISETP.GE.AND P1, PT, R6, c[0x0][0x17c], PT ;  /* 0x00005f0006007a0c */ /* 0x004fc60003f26270 */
[----:B------:R-:W2:Y:S01]  /*3aad0*/  LDL.LU R6, [R1+0x10f0] ;  /* 0x0010f00001067983 */ /* 0x000ea20000300800 */
[----:B------:R-:W-:Y:S02]  /*3aae0*/  ISETP.LT.AND P6, PT, R10, c[0x0][0x178], !P2 ;  /* 0x00005e000a007a0c */ /* 0x000fe400057c1270 */
[----:B------:R-:W-:Y:S01]  /*3aaf0*/  ISETP.LT.AND P2, PT, R23, c[0x0][0x178], !P2 ;  /* 0x00005e0017007a0c */ /* 0x000fe20005741270 */
[C---:B------:R-:W-:Y:S01]  /*3ab00*/  IMAD.WIDE R28, R26.reuse, 0x2, R2 ;  /* 0x000000021a1c7825 */ /* 0x040fe200078e0202 */
[C---:B------:R-:W-:Y:S02]  /*3ab10*/  IADD3 R8, R26.reuse, c[0x0][0x198], RZ ;  /* 0x000066001a087a10 */ /* 0x040fe40007ffe0ff */
[----:B------:R-:W-:Y:S01]  /*3ab20*/  ISETP.GE.AND P0, PT, R5, c[0x0][0x17c], PT ;  /* 0x00005f0005007a0c */ /* 0x000fe20003f06270 */
[----:B------:R-:W-:Y:S01]  /*3ab30*/  IMAD.WIDE R26, R26, 0x2, R24 ;  /* 0x000000021a1a7825 */ /* 0x000fe200078e0218 */
[----:B------:R0:W-:Y:S03]  /*3ab40*/  @P5 STG.E.U16 [R28.64], R12 ;  /* 0x0000000c1c005986 */ /* 0x0001e6000c101506 */
[----:B------:R-:W-:Y:S01]  /*3ab50*/  IMAD.WIDE R4, R8, 0x2, R2 ;  /* 0x0000000208047825 */ /* 0x000fe200078e0202 */
[----:B------:R-:W-:Y:S01]  /*3ab60*/  @P4 STG.E.U16 [R26.64], R0 ;  /* 0x000000001a004986 */ /* 0x000fe2000c101506 */
[----:B------:R-:W-:-:S03]  /*3ab70*/  PRMT R16, R11, 0x7632, R16 ;  /* 0x000076320b107816 */ /* 0x000fc60000000010 */
[----:B------:R1:W-:Y:S01]  /*3ab80*/  @P6 STG.E.U16 [R4.64], R11 ;  /* 0x0000000b04006986 */ /* 0x0003e2000c101506 */
[----:B0-----:R-:W-:Y:S01]  /*3ab90*/  IMAD.WIDE R28, R8, 0x2, R24 ;  /* 0x00000002081c7825 */ /* 0x001fe200078e0218 */
[----:B-----5:R-:W-:-:S04]  /*3aba0*/  PRMT R12, R7, 0x7632, R12 ;  /* 0x00007632070c7816 */ /* 0x020fc8000000000c */
[----:B------:R0:W-:Y:S04]  /*3abb0*/  @P2 STG.E.U16 [R28.64], R7 ;  /* 0x000000071c002986 */ /* 0x0001e8000c101506 */
[----:B-1----:R-:W5:Y:S04]  /*3abc0*/  LDL.LU R11, [R1+0x94] ;  /* 0x00009400010b7983 */ /* 0x002f680000300800 */
[----:B0-----:R-:W3:Y:S04]  /*3abd0*/  LDL.LU R7, [R1+0x1190] ;  /* 0x0011900001077983 */ /* 0x001ee80000300800 */
[----:B------:R-:W3:Y:S04]  /*3abe0*/  LDL.LU R28, [R1+0x10f4] ;  /* 0x0010f400011c7983 */ /* 0x000ee80000300800 */
[----:B------:R-:W5:Y:S01]  /*3abf0*/  LDL.LU R29, [R1+0xb4] ;  /* 0x0000b400011d7983 */ /* 0x000f620000300800 */
[----:B--2---:R-:W-:-:S03]  /*3ac00*/  ISETP.GE.AND P2, PT, R6, c[0x0][0x17c], PT ;  /* 0x00005f0006007a0c */ /* 0x004fc60003f46270 */
[----:B------:R-:W2:Y:S01]  /*3ac10*/  LDL.LU R6, [R1+0x10f8] ;  /* 0x0010f80001067983 */ /* 0x000ea20000300800 */
[----:B------:R-:W-:Y:S02]  /*3ac20*/  ISETP.LT.AND P5, PT, R10, c[0x0][0x178], !P0 ;  /* 0x00005e000a007a0c */ /* 0x000fe400047a1270 */
[C---:B------:R-:W-:Y:S02]  /*3ac30*/  ISETP.LT.AND P4, PT, R23.reuse, c[0x0][0x178], !P0 ;  /* 0x00005e0017007a0c */ /* 0x040fe40004781270 */
[----:B------:R-:W-:Y:S02]  /*3ac40*/  IADD3 R4, R8, c[0x0][0x198], RZ ;  /* 0x0000660008047a10 */ /* 0x000fe40007ffe0ff */
[----:B------:R-:W-:Y:S02]  /*3ac50*/  ISETP.LT.AND P6, PT, R10, c[0x0][0x178], !P3 ;  /* 0x00005e000a007a0c */ /* 0x000fe40005fc1270 */
[C---:B------:R-:W-:Y:S01]  /*3ac60*/  IADD3 R0, R4.reuse, c[0x0][0x198], RZ ;  /* 0x0000660004007a10 */ /* 0x040fe20007ffe0ff */
[----:B------:R-:W-:Y:S01]  /*3ac70*/  IMAD.WIDE R26, R4, 0x2, R2 ;  /* 0x00000002041a7825 */ /* 0x000fe200078e0202 */
[----:B------:R-:W-:-:S02]  /*3ac80*/  ISETP.LT.AND P3, PT, R23, c[0x0][0x178], !P3 ;  /* 0x00005e0017007a0c */ /* 0x000fc40005f61270 */
[----:B----4-:R-:W-:Y:S01]  /*3ac90*/  ISETP.GE.AND P0, PT, R9, c[0x0][0x17c], PT ;  /* 0x00005f0009007a0c */ /* 0x010fe20003f06270 */
[----:B------:R-:W-:Y:S01]  /*3aca0*/  IMAD.WIDE R4, R4, 0x2, R24 ;  /* 0x0000000204047825 */ /* 0x000fe200078e0218 */
[----:B------:R0:W-:Y:S03]  /*3acb0*/  @P5 STG.E.U16 [R26.64], R16 ;  /* 0x000000101a005986 */ /* 0x0001e6000c101506 */
[----:B------:R-:W-:Y:S01]  /*3acc0*/  IMAD.WIDE R8, R0, 0x2, R2 ;  /* 0x0000000200087825 */ /* 0x000fe200078e0202 */
[----:B------:R-:W-:Y:S01]  /*3acd0*/  @P4 STG.E.U16 [R4.64], R12 ;  /* 0x0000000c04004986 */ /* 0x000fe2000c101506 */
[----:B------:R-:W-:Y:S02]  /*3ace0*/  ISETP.LT.AND P5, PT, R10, c[0x0][0x178], !P1 ;  /* 0x00005e000a007a0c */ /* 0x000fe40004fa1270 */
[----:B------:R-:W-:Y:S02]  /*3acf0*/  ISETP.LT.AND P4, PT, R23, c[0x0][0x178], !P1 ;  /* 0x00005e0017007a0c */ /* 0x000fe40004f81270 */
[----:B---3--:R-:W-:Y:S01]  /*3ad00*/  ISETP.GE.AND P1, PT, R28, c[0x0][0x17c], PT ;  /* 0x00005f001c007a0c */ /* 0x008fe20003f26270 */
[----:B-----5:R1:W-:Y:S01]  /*3ad10*/  @P6 STG.E.U16 [R8.64], R29 ;  /* 0x0000001d08006986 */ /* 0x0203e2000c101506 */
[----:B0-----:R-:W-:Y:S01]  /*3ad20*/  PRMT R16, R29, 0x7632, R16 ;  /* 0x000076321d107816 */ /* 0x001fe20000000010 */
[----:B-1----:R-:W-:-:S05]  /*3ad30*/  IMAD.WIDE R28, R0, 0x2, R24 ;  /* 0x00000002001c7825 */ /* 0x002fca00078e0218 */
[----:B------:R0:W-:Y:S04]  /*3ad40*/  @P3 STG.E.U16 [R28.64], R13 ;  /* 0x0000000d1c003986 */ /* 0x0001e8000c101506 */
[----:B0-----:R-:W3:Y:S04]  /*3ad50*/  LDL.LU R28, [R1+0x10fc] ;  /* 0x0010fc00011c7983 */ /* 0x001ee80000300800 */
[----:B------:R-:W4:Y:S01]  /*3ad60*/  LDL.LU R29, [R1+0x74] ;  /* 0x00007400011d7983 */ /* 0x000f220000300800 */
[----:B--2---:R-:W-:-:S03]  /*3ad70*/  ISETP.GE.AND P3, PT, R6, c[0x0][0x17c], PT ;  /* 0x00005f0006007a0c */ /* 0x004fc60003f66270 */
        /* <DEDUP_REMOVED lines=11> */
[C---:B------:R-:W-:Y:S02]  /*3ae30*/  ISETP.LT.AND P5, PT, R10.reuse, c[0x0][0x178], !P2 ;  /* 0x00005e000a007a0c */ /* 0x040fe400057a1270 */
[----:B------:R-:W-:Y:S01]  /*3ae40*/  ISETP.LT.AND P4, PT, R23, c[0x0][0x178], !P2 ;  /* 0x00005e0017007a0c */ /* 0x000fe20005781270 */
[----:B------:R1:W-:Y:S01]  /*3ae50*/  @P6 STG.E.U16 [R26.64], R11 ;  /* 0x0000000b1a006986 */ /* 0x0003e2000c101506 */
[----:B------:R-:W-:-:S02]  /*3ae60*/  ISETP.LT.AND P6, PT, R10, c[0x0][0x178], !P1 ;  /* 0x00005e000a007a0c */ /* 0x000fc40004fc1270 */
[----:B------:R-:W-:Y:S01]  /*3ae70*/  PRMT R20, R11, 0x7632, R20 ;  /* 0x000076320b147816 */ /* 0x000fe20000000014 */
[----:B------:R-:W5:Y:S01]  /*3ae80*/  LDL.LU R10, [R1+0x118c] ;  /* 0x00118c00010a7983 */ /* 0x000f620000300800 */
[C---:B0-----:R-:W-:Y:S01]  /*3ae90*/  IADD3 R8, R12.reuse, c[0x0][0x198], RZ ;  /* 0x000066000c087a10 */ /* 0x041fe20007ffe0ff */
[----:B------:R-:W-:-:S03]  /*3aea0*/  IMAD.WIDE R12, R12, 0x2, R24 ;  /* 0x000000020c0c7825 */ /* 0x000fc600078e0218 */
[C---:B------:R-:W-:Y:S01]  /*3aeb0*/  IADD3 R0, R8.reuse, c[0x0][0x198], RZ ;  /* 0x0000660008007a10 */ /* 0x040fe20007ffe0ff */
[----:B------:R-:W-:Y:S01]  /*3aec0*/  IMAD.WIDE R4, R8, 0x2, R2 ;  /* 0x0000000208047825 */ /* 0x000fe200078e0202 */
[----:B------:R-:W-:-:S03]  /*3aed0*/  PRMT R16, R17, 0x7632, R16 ;  /* 0x0000763211107816 */ /* 0x000fc60000000010 */
[----:B------:R-:W-:Y:S01]  /*3aee0*/  IMAD.WIDE R8, R8, 0x2, R24 ;  /* 0x0000000208087825 */ /* 0x000fe200078e0218 */
[----:B------:R0:W-:Y:S03]  /*3aef0*/  @P0 STG.E.U16 [R12.64], R17 ;  /* 0x000000110c000986 */ /* 0x0001e6000c101506 */
[----:B-1----:R-:W-:Y:S01]  /*3af00*/  IMAD.WIDE R26, R0, 0x2, R2 ;  /* 0x00000002001a7825 */ /* 0x002fe200078e0202 */
[----:B------:R-:W-:Y:S04]  /*3af10*/  @P5 STG.E.U16 [R4.64], R20 ;  /* 0x0000001404005986 */ /* 0x000fe8000c101506 */
[----:B------:R-:W-:Y:S01]  /*3af20*/  @P4 STG.E.U16 [R8.64], R16 ;  /* 0x0000001008004986 */ /* 0x000fe2000c101506 */
[----:B---3--:R-:W-:-:S03]  /*3af30*/  ISETP.GE.AND P2, PT, R28, c[0x0][0x17c], PT ;  /* 0x00005f001c007a0c */ /* 0x008fc60003f46270 */
[----:B------:R-:W3:Y:S04]  /*3af40*/  LDL.LU R28, [R1+0x48] ;  /* 0x00004800011c7983 */ /* 0x000ee80000300800 */
[----:B0-----:R-:W3:Y:S04]  /*3af50*/  LDL.LU R13, [R1+0x1104] ;  /* 0x00110400010d7983 */ /* 0x001ee80000300800 */
[----:B----4-:R0:W-:Y:S01]  /*3af60*/  @P6 STG.E.U16 [R26.64], R29 ;  /* 0x0000001d1a006986 */ /* 0x0101e2000c101506 */
[----:B--2---:R-:W-:-:S03]  /*3af70*/  ISETP.GE.AND P0, PT, R6, c[0x0][0x17c], PT ;  /* 0x00005f0006007a0c */ /* 0x004fc60003f06270 */
[----:B------:R-:W2:Y:S04]  /*3af80*/  LDL.LU R6, [R1+0x1108] ;  /* 0x0011080001067983 */ /* 0x000ea80000300800 */
[----:B------:R-:W4:Y:S04]  /*3af90*/  LDL.LU R11, [R1+0x28] ;  /* 0x00002800010b7983 */ /* 0x000f280000300800 */
[----:B0-----:R-:W2:Y:S01]  /*3afa0*/  LDL.LU R27, [R1+0x754] ;  /* 0x00075400011b7983 */ /* 0x001ea20000300800 */
[----:B------:R-:W-:Y:S01]  /*3afb0*/  ISETP.LT.AND P1, PT, R23, c[0x0][0x178], !P1 ;  /* 0x00005e0017007a0c */ /* 0x000fe20004f21270 */
[----:B------:R-:W-:Y:S01]  /*3afc0*/  IMAD.WIDE R4, R0, 0x2, R24 ;  /* 0x0000000200047825 */ /* 0x000fe200078e0218 */
[----:B------:R-:W-:-:S02]  /*3afd0*/  PRMT R26, R29, 0x7632, R26 ;  /* 0x000076321d1a7816 */ /* 0x000fc4000000001a */
[----:B------:R-:W-:Y:S01]  /*3afe0*/  IADD3 R12, R0, c[0x0][0x198], RZ ;  /* 0x00006600000c7a10 */ /* 0x000fe20007ffe0ff */
[----:B------:R-:W3:Y:S08]  /*3aff0*/  LDL.LU R29, [R1+0x58] ;  /* 0x00005800011d7983 */ /* 0x000ef00000300800 */
[----:B------:R0:W-:Y:S01]  /*3b000*/  @P1 STG.E.U16 [R4.64], R21 ;  /* 0x0000001504001986 */ /* 0x0001e2000c101506 */
[----:B------:R-:W-:-:S03]  /*3b010*/  IMAD.WIDE R8, R12, 0x2, R2 ;  /* 0x000000020c087825 */ /* 0x000fc600078e0202 */
[----:B0-----:R-:W3:Y:S01]  /*3b020*/  LDL.LU R5, [R1+0x110c] ;  /* 0x00110c0001057983 */ /* 0x001ee20000300800 */
[----:B--2---:R-:W-:Y:S02]  /*3b030*/  ISETP.LT.AND P5, PT, R27, c[0x0][0x178], !P3 ;  /* 0x00005e001b007a0c */ /* 0x004fe40005fa1270 */
[----:B------:R-:W-:Y:S02]  /*3b040*/  ISETP.GE.AND P1, PT, R6, c[0x0][0x17c], PT ;  /* 0x00005f0006007a0c */ /* 0x000fe40003f26270 */
[----:B------:R-:W2:Y:S09]  /*3b050*/  LDL.LU R6, [R1+0x38] ;  /* 0x0000380001067983 */ /* 0x000eb20000300800 */
[----:B------:R0:W-:Y:S04]  /*3b060*/  @P5 STG.E.U16 [R8.64], R26 ;  /* 0x0000001a08005986 */ /* 0x0001e8000c101506 */
[----:B0-----:R-:W5:Y:S01]  /*3b070*/  LDL.LU R26, [R1+0x1110] ;  /* 0x00111000011a7983 */ /* 0x001f620000300800 */
[----:B------:R-:W-:-:S02]  /*3b080*/  ISETP.LT.AND P4, PT, R23, c[0x0][0x178], !P3 ;  /* 0x00005e0017007a0c */ /* 0x000fc40005f81270 */
[----:B------:R-:W-:Y:S02]  /*3b090*/  ISETP.LT.AND P6, PT, R27, c[0x0][0x178], !P2 ;  /* 0x00005e001b007a0c */ /* 0x000fe400057c1270 */
[----:B------:R-:W-:Y:S02]  /*3b0a0*/  ISETP.LT.AND P2, PT, R23, c[0x0][0x178], !P2 ;  /* 0x00005e0017007a0c */ /* 0x000fe40005741270 */
[C---:B------:R-:W-:Y:S02]  /*3b0b0*/  IADD3 R20, R12.reuse, c[0x0][0x198], RZ ;  /* 0x000066000c147a10 */ /* 0x040fe40007ffe0ff */
[----:B---3--:R-:W-:Y:S01]  /*3b0c0*/  ISETP.GE.AND P3, PT, R13, c[0x0][0x17c], PT ;  /* 0x00005f000d007a0c */ /* 0x008fe20003f66270 */
[----:B------:R-:W-:Y:S01]  /*3b0d0*/  IMAD.WIDE R12, R12, 0x2, R24 ;  /* 0x000000020c0c7825 */ /* 0x000fe200078e0218 */
[----:B------:R-:W-:Y:S02]  /*3b0e0*/  PRMT R0, R21, 0x7632, R0 ;  /* 0x0000763215007816 */ /* 0x000fe40000000000 */
[C---:B------:R-:W-:Y:S01]  /*3b0f0*/  IADD3 R8, R20.reuse, c[0x0][0x198], RZ ;  /* 0x0000660014087a10 */ /* 0x040fe20007ffe0ff */
[C---:B------:R-:W-:Y:S01]  /*3b100*/  IMAD.WIDE R16, R20.reuse, 0x2, R2 ;  /* 0x0000000214107825 */ /* 0x040fe200078e0202 */
[----:B------:R-:W-:Y:S01]  /*3b110*/  ISETP.LT.AND P5, PT, R27, c[0x0][0x178], !P0 ;  /* 0x00005e001b007a0c */ /* 0x000fe200047a1270 */
[----:B------:R0:W-:Y:S02]  /*3b120*/  @P4 STG.E.U16 [R12.64], R0 ;  /* 0x000000000c004986 */ /* 0x0001e4000c101506 */
[----:B------:R-:W-:Y:S01]  /*3b130*/  IMAD.WIDE R20, R20, 0x2, R24 ;  /* 0x0000000214147825 */ /* 0x000fe200078e0218 */
[----:B------:R-:W-:Y:S01]  /*3b140*/  ISETP.LT.AND P4, PT, R23, c[0x0][0x178], !P0 ;  /* 0x00005e0017007a0c */ /* 0x000fe20004781270 */
[----:B------:R1:W-:Y:S01]  /*3b150*/  @P6 STG.E.U16 [R16.64], R28 ;  /* 0x0000001c10006986 */ /* 0x0003e2000c101506 */
[----:B------:R-:W-:-:S02]  /*3b160*/  ISETP.LT.AND P6, PT, R27, c[0x0][0x178], !P3 ;  /* 0x00005e001b007a0c */ /* 0x000fc40005fc1270 */
[----:B------:R-:W-:Y:S01]  /*3b170*/  ISETP.LT.AND P3, PT, R23, c[0x0][0x178], !P3 ;  /* 0x00005e0017007a0c */ /* 0x000fe20005f61270 */
[----:B----4-:R3:W-:Y:S01]  /*3b180*/  @P2 STG.E.U16 [R20.64], R11 ;  /* 0x0000000b14002986 */ /* 0x0107e2000c101506 */
[----:B------:R-:W-:Y:S01]  /*3b190*/  ISETP.GE.AND P0, PT, R5, c[0x0][0x17c], PT ;  /* 0x00005f0005007a0c */ /* 0x000fe20003f06270 */
[C---:B------:R-:W-:Y:S01]  /*3b1a0*/  IMAD.WIDE R4, R8.reuse, 0x2, R2 ;  /* 0x0000000208047825 */ /* 0x040fe200078e0202 */
[----:B0-----:R-:W-:Y:S02]  /*3b1b0*/  IADD3 R0, R8, c[0x0][0x198], RZ ;  /* 0x0000660008007a10 */ /* 0x001fe40007ffe0ff */
[----:B-1----:R-:W-:Y:S02]  /*3b1c0*/  PRMT R16, R28, 0x7632, R16 ;  /* 0x000076321c107816 */ /* 0x002fe40000000010 */
[----:B------:R-:W4:Y:S01]  /*3b1d0*/  LDL.LU R28, [R1+0x68] ;  /* 0x00006800011c7983 */ /* 0x000f220000300800 */
[----:B------:R-:W-:-:S03]  /*3b1e0*/  PRMT R17, R11, 0x7632, R17 ;  /* 0x000076320b117816 */ /* 0x000fc60000000011 */
[----:B---3--:R-:W3:Y:S04]  /*3b1f0*/  LDL.LU R11, [R1+0x1188] ;  /* 0x00118800010b7983 */ /* 0x008ee80000300800 */
[----:B------:R-:W3:Y:S01]  /*3b200*/  LDL.LU R20, [R1+0x1114] ;  /* 0x0011140001147983 */ /* 0x000ee20000300800 */
[----:B------:R-:W-:-:S03]  /*3b210*/  IMAD.WIDE R8, R8, 0x2, R24 ;  /* 0x0000000208087825 */ /* 0x000fc600078e0218 */
[----:B------:R0:W-:Y:S01]  /*3b220*/  @P5 STG.E.U16 [R4.64], R16 ;  /* 0x0000001004005986 */ /* 0x0001e2000c101506 */
[C---:B------:R-:W-:Y:S01]  /*3b230*/  IMAD.WIDE R12, R0.reuse, 0x2, R2 ;  /* 0x00000002000c7825 */ /* 0x040fe200078e0202 */
[----:B------:R-:W-:Y:S02]  /*3b240*/  PRMT R21, R29, 0x7632, R21 ;  /* 0x000076321d157816 */ /* 0x000fe40000000015 */
[----:B------:R-:W-:Y:S04]  /*3b250*/  @P4 STG.E.U16 [R8.64], R17 ;  /* 0x0000001108004986 */ /* 0x000fe8000c101506 */
[----:B------:R1:W-:Y:S01]  /*3b260*/  @P6 STG.E.U16 [R12.64], R29 ;  /* 0x0000001d0c006986 */ /* 0x0003e2000c101506 */
[C---:B0-----:R-:W-:Y:S01]  /*3b270*/  IMAD.WIDE R4, R0.reuse, 0x2, R24 ;  /* 0x0000000200047825 */ /* 0x041fe200078e0218 */
[----:B-1----:R-:W-:-:S02]  /*3b280*/  IADD3 R12, R0, c[0x0][0x198], RZ ;  /* 0x00006600000c7a10 */ /* 0x002fc40007ffe0ff */
[----:B--2---:R-:W-:Y:S02]  /*3b290*/  PRMT R0, R6, 0x7632, R0 ;  /* 0x0000763206007816 */ /* 0x004fe40000000000 */
[----:B------:R0:W-:Y:S01]  /*3b2a0*/  @P3 STG.E.U16 [R4.64], R6 ;  /* 0x0000000604003986 */ /* 0x0001e2000c101506 */
[----:B-----5:R-:W-:-:S03]  /*3b2b0*/  ISETP.GE.AND P2, PT, R26, c[0x0][0x17c], PT ;  /* 0x00005f001a007a0c */ /* 0x020fc60003f46270 */
[----:B------:R-:W2:Y:S04]  /*3b2c0*/  LDL.LU R26, [R1+0x1118] ;  /* 0x00111800011a7983 */ /* 0x000ea80000300800 */
[----:B------:R-:W5:Y:S04]  /*3b2d0*/  LDL.LU R29, [R1+0x88] ;  /* 0x00008800011d7983 */ /* 0x000f680000300800 */
[----:B0-----:R-:W5:Y:S01]  /*3b2e0*/  LDL.LU R6, [R1+0x1184] ;  /* 0x0011840001067983 */ /* 0x001f620000300800 */
[----:B------:R-:W-:Y:S02]  /*3b2f0*/  ISETP.LT.AND P5, PT, R27, c[0x0][0x178], !P1 ;  /* 0x00005e001b007a0c */ /* 0x000fe40004fa1270 */
[----:B------:R-:W-:-:S02]  /*3b300*/  ISETP.LT.AND P4, PT, R23, c[0x0][0x178], !P1 ;  /* 0x00005e0017007a0c */ /* 0x000fc40004f81270 */
[----:B------:R-:W-:Y:S01]  /*3b310*/  ISETP.LT.AND P6, PT, R27, c[0x0][0x178], !P0 ;  /* 0x00005e001b007a0c */ /* 0x000fe200047c1270 */
[----:B------:R-:W-:Y:S01]  /*3b320*/  IMAD.WIDE R8, R12, 0x2, R2 ;  /* 0x000000020c087825 */ /* 0x000fe200078e0202 */
[----:B------:R-:W-:Y:S01]  /*3b330*/  ISETP.LT.AND P0, PT, R23, c[0x0][0x178], !P0 ;  /* 0x00005e0017007a0c */ /* 0x000fe20004701270 */
[----:B------:R-:W5:Y:S06]  /*3b340*/  LDL.LU R5, [R1+0x111c] ;  /* 0x00111c0001057983 */ /* 0x000f6c0000300800 */
[----:B------:R0:W-:Y:S01]  /*3b350*/  @P5 STG.E.U16 [R8.64], R21 ;  /* 0x0000001508005986 */ /* 0x0001e2000c101506 */
[----:B---3--:R-:W-:-:S02]  /*3b360*/  ISETP.GE.AND P1, PT, R20, c[0x0][0x17c], PT ;  /* 0x00005f0014007a0c */ /* 0x008fc40003f26270 */
[C---:B------:R-:W-:Y:S01]  /*3b370*/  IADD3 R20, R12.reuse, c[0x0][0x198], RZ ;  /* 0x000066000c147a10 */ /* 0x040fe20007ffe0ff */
[----:B------:R-:W-:-:S03]  /*3b380*/  IMAD.WIDE R12, R12, 0x2, R24 ;  /* 0x000000020c0c7825 */ /* 0x000fc600078e0218 */
[C---:B0-----:R-:W-:Y:S01]  /*3b390*/  IADD3 R8, R20.reuse, c[0x0][0x198], RZ ;  /* 0x0000660014087a10 */ /* 0x041fe20007ffe0ff */
[C---:B------:R-:W-:Y:S01]  /*3b3a0*/  IMAD.WIDE R16, R20.reuse, 0x2, R2 ;  /* 0x0000000214107825 */ /* 0x040fe200078e0202 */
[----:B------:R-:W-:Y:S03]  /*3b3b0*/  @P4 STG.E.U16 [R12.64], R0 ;  /* 0x000000000c004986 */ /* 0x000fe6000c101506 */
[----:B------:R-:W-:Y:S01]  /*3b3c0*/  IMAD.WIDE R20, R20, 0x2, R24 ;  /* 0x0000000214147825 */ /* 0x000fe200078e0218 */
[----:B----4-:R0:W-:Y:S02]  /*3b3d0*/  @P6 STG.E.U16 [R16.64], R28 ;  /* 0x0000001c10006986 */ /* 0x0101e4000c101506 */
[----:B0-----:R-:W-:Y:S02]  /*3b3e0*/  PRMT R16, R28, 0x7632, R16 ;  /* 0x000076321c107816 */ /* 0x001fe40000000010 */
[----:B--2---:R-:W-:-:S02]  /*3b3f0*/  ISETP.GE.AND P3, PT, R26, c[0x0][0x17c], PT ;  /* 0x00005f001a007a0c */ /* 0x004fc40003f66270 */
[----:B------:R-:W2:Y:S04]  /*3b400*/  LDL.LU R26, [R1+0x1120] ;  /* 0x00112000011a7983 */ /* 0x000ea80000300800 */
[----:B------:R-:W3:Y:S04]  /*3b410*/  LDL.LU R28, [R1+0xa8] ;  /* 0x0000a800011c7983 */ /* 0x000ee80000300800 */
[----:B-----5:R0:W-:Y:S04]  /*3b420*/  @P0 STG.E.U16 [R20.64], R6 ;  /* 0x0000000614000986 */ /* 0x0201e8000c101506 */
[----:B0-----:R-:W4:Y:S01]  /*3b430*/  LDL.LU R21, [R1+0x1124] ;  /* 0x0011240001157983 */ /* 0x001f220000300800 */
[----:B------:R-:W-:-:S02]  /*3b440*/  ISETP.LT.AND P5, PT, R27, c[0x0][0x178], !P2 ;  /* 0x00005e001b007a0c */ /* 0x000fc400057a1270 */
[----:B------:R-:W-:Y:S02]  /*3b450*/  ISETP.LT.AND P4, PT, R23, c[0x0][0x178], !P2 ;  /* 0x00005e0017007a0c */ /* 0x000fe40005781270 */
[----:B------:R-:W-:Y:S01]  /*3b460*/  ISETP.GE.AND P2, PT, R5, c[0x0][0x17c], PT ;  /* 0x00005f0005007a0c */ /* 0x000fe20003f46270 */
[C---:B------:R-:W-:Y:S01]  /*3b470*/  IMAD.WIDE R4, R8.reuse, 0x2, R2 ;  /* 0x0000000208047825 */ /* 0x040fe200078e0202 */
[----:B------:R-:W-:Y:S02]  /*3b480*/  IADD3 R0, R8, c[0x0][0x198], RZ ;  /* 0x0000660008007a10 */ /* 0x000fe40007ffe0ff */
[----:B------:R-:W-:Y:S01]  /*3b490*/  PRMT R17, R6, 0x7632, R17 ;  /* 0x0000763206117816 */ /* 0x000fe20000000011 */
[----:B------:R-:W-:-:S04]  /*3b4a0*/  IMAD.WIDE R8, R8, 0x2, R24 ;  /* 0x0000000208087825 */ /* 0x000fc800078e0218 */
[----:B------:R0:W-:Y:S01]  /*3b4b0*/  @P5 STG.E.U16 [R4.64], R16 ;  /* 0x0000001004005986 */ /* 0x0001e2000c101506 */
[----:B------:R-:W-:-:S03]  /*3b4c0*/  ISETP.LT.AND P5, PT, R27, c[0x0][0x178], !P3 ;  /* 0x00005e001b007a0c */ /* 0x000fc60005fa1270 */
[----:B------:R-:W-:Y:S01]  /*3b4d0*/  @P4 STG.E.U16 [R8.64], R17 ;  /* 0x0000001108004986 */ /* 0x000fe2000c101506 */
[----:B------:R-:W-:Y:S02]  /*3b4e0*/  ISETP.LT.AND P4, PT, R23, c[0x0][0x178], !P3 ;  /* 0x00005e0017007a0c */ /* 0x000fe40005f81270 */
[----:B--2---:R-:W-:Y:S02]  /*3b4f0*/  ISETP.GE.AND P0, PT, R26, c[0x0][0x17c], PT ;  /* 0x00005f001a007a0c */ /* 0x004fe40003f06270 */
[----:B------:R-:W2:Y:S01]  /*3b500*/  LDL.LU R26, [R1+0x1128] ;  /* 0x00112800011a7983 */ /* 0x000ea20000300800 */
[----:B----4-:R-:W-:-:S03]  /*3b510*/  ISETP.GE.AND P3, PT, R21, c[0x0][0x17c], PT ;  /* 0x00005f0015007a0c */ /* 0x010fc60003f66270 */
[----:B------:R-:W4:Y:S01]  /*3b520*/  LDL.LU R21, [R1+0x112c] ;  /* 0x00112c0001157983 */ /* 0x000f220000300800 */
[----:B------:R-:W-:Y:S01]  /*3b530*/  ISETP.LT.AND P6, PT, R27, c[0x0][0x178], !P1 ;  /* 0x00005e001b007a0c */ /* 0x000fe20004fc1270 */
[C---:B------:R-:W-:Y:S01]  /*3b540*/  IMAD.WIDE R12, R0.reuse, 0x2, R2 ;  /* 0x00000002000c7825 */ /* 0x040fe200078e0202 */
[----:B------:R-:W-:Y:S02]  /*3b550*/  ISETP.LT.AND P1, PT, R23, c[0x0][0x178], !P1 ;  /* 0x00005e0017007a0c */ /* 0x000fe40004f21270 */
[----:B------:R-:W-:Y:S01]  /*3b560*/  PRMT R20, R29, 0x7632, R20 ;  /* 0x000076321d147816 */ /* 0x000fe20000000014 */
[----:B0-----:R-:W-:-:S08]  /*3b570*/  IMAD.WIDE R4, R0, 0x2, R24 ;  /* 0x0000000200047825 */ /* 0x001fd000078e0218 */
[----:B------:R0:W-:Y:S01]  /*3b580*/  @P6 STG.E.U16 [R12.64], R29 ;  /* 0x0000001d0c006986 */ /* 0x0001e2000c101506 */
[----:B------:R-:W-:Y:S02]  /*3b590*/  ISETP.LT.AND P6, PT, R27, c[0x0][0x178], !P2 ;  /* 0x00005e001b007a0c */ /* 0x000fe400057c1270 */
[----:B------:R-:W-:Y:S02]  /*3b5a0*/  ISETP.LT.AND P2, PT, R23, c[0x0][0x178], !P2 ;  /* 0x00005e0017007a0c */ /* 0x000fe40005741270 */
[----:B0-----:R-:W-:Y:S01]  /*3b5b0*/  IADD3 R12, R0, c[0x0][0x198], RZ ;  /* 0x00006600000c7a10 */ /* 0x001fe20007ffe0ff */
[----:B------:R-:W5:Y:S01]  /*3b5c0*/  LDL.LU R29, [R1+0xb8] ;  /* 0x0000b800011d7983 */ /* 0x000f620000300800 */
[----:B------:R-:W-:Y:S02]  /*3b5d0*/  PRMT R0, R10, 0x7632, R0 ;  /* 0x000076320a007816 */ /* 0x000fe40000000000 */
[C---:B------:R-:W-:Y:S01]  /*3b5e0*/  IADD3 R6, R12.reuse, c[0x0][0x198], RZ ;  /* 0x000066000c067a10 */ /* 0x040fe20007ffe0ff */
[C---:B------:R-:W-:Y:S01]  /*3b5f0*/  IMAD.WIDE R8, R12.reuse, 0x2, R2 ;  /* 0x000000020c087825 */ /* 0x040fe200078e0202 */
[----:B------:R0:W-:Y:S03]  /*3b600*/  @P1 STG.E.U16 [R4.64], R10 ;  /* 0x0000000a04001986 */ /* 0x0001e6000c101506 */
[----:B------:R-:W-:Y:S01]  /*3b610*/  IMAD.WIDE R12, R12, 0x2, R24 ;  /* 0x000000020c0c7825 */ /* 0x000fe200078e0218 */
[----:B------:R-:W-:Y:S03]  /*3b620*/  @P5 STG.E.U16 [R8.64], R20 ;  /* 0x0000001408005986 */ /* 0x000fe6000c101506 */
[----:B------:R-:W-:Y:S01]  /*3b630*/  IMAD.WIDE R16, R6, 0x2, R2 ;  /* 0x0000000206107825 */ /* 0x000fe200078e0202 */
[----:B------:R1:W-:Y:S01]  /*3b640*/  @P4 STG.E.U16 [R12.64], R0 ;  /* 0x000000000c004986 */ /* 0x0003e2000c101506 */
[----:B------:R-:W-:-:S02]  /*3b650*/  ISETP.LT.AND P5, PT, R27, c[0x0][0x178], !P0 ;  /* 0x00005e001b007a0c */ /* 0x000fc400047a1270 */
[----:B0-----:R-:W-:Y:S01]  /*3b660*/  IMAD.WIDE R4, R6, 0x2, R24 ;  /* 0x0000000206047825 */ /* 0x001fe200078e0218 */
[----:B------:R-:W-:Y:S01]  /*3b670*/  ISETP.LT.AND P4, PT, R23, c[0x0][0x178], !P0 ;  /* 0x00005e0017007a0c */ /* 0x000fe20004781270 */
[----:B---3--:R0:W-:Y:S01]  /*3b680*/  @P6 STG.E.U16 [R16.64], R28 ;  /* 0x0000001c10006986 */ /* 0x0081e2000c101506 */
[----:B------:R-:W-:-:S03]  /*3b690*/  PRMT R10, R28, 0x7632, R10 ;  /* 0x000076321c0a7816 */ /* 0x000fc6000000000a */
[----:B------:R3:W-:Y:S01]  /*3b6a0*/  @P2 STG.E.U16 [R4.64], R7 ;  /* 0x0000000704002986 */ /* 0x0007e2000c101506 */
[----:B-1----:R-:W-:Y:S02]  /*3b6b0*/  IADD3 R12, R6, c[0x0][0x198], RZ ;  /* 0x00006600060c7a10 */ /* 0x002fe40007ffe0ff */
[----:B------:R-:W-:Y:S02]  /*3b6c0*/  PRMT R6, R7, 0x7632, R6 ;  /* 0x0000763207067816 */ /* 0x000fe40000000006 */
[----:B--2---:R-:W-:Y:S02]  /*3b6d0*/  ISETP.GE.AND P1, PT, R26, c[0x0][0x17c], PT ;  /* 0x00005f001a007a0c */ /* 0x004fe40003f26270 */
[----:B------:R-:W2:Y:S01]  /*3b6e0*/  LDL.LU R26, [R1+0x1130] ;  /* 0x00113000011a7983 */ /* 0x000ea20000300800 */
[----:B----4-:R-:W-:-:S03]  /*3b6f0*/  ISETP.GE.AND P0, PT, R21, c[0x0][0x17c], PT ;  /* 0x00005f0015007a0c */ /* 0x010fc60003f06270 */
[----:B------:R-:W4:Y:S04]  /*3b700*/  LDL.LU R21, [R1+0x1134] ;  /* 0x0011340001157983 */ /* 0x000f280000300800 */
[----:B0-----:R-:W2:Y:S04]  /*3b710*/  LDL.LU R28, [R1+0x98] ;  /* 0x00009800011c7983 */ /* 0x001ea80000300800 */
[----:B---3--:R-:W3:Y:S04]  /*3b720*/  LDL.LU R7, [R1+0x1180] ;  /* 0x0011800001077983 */ /* 0x008ee80000300800 */
[----:B------:R-:W2:Y:S01]  /*3b730*/  LDL.LU R20, [R1+0x1138] ;  /* 0x0011380001147983 */ /* 0x000ea20000300800 */
[----:B------:R-:W-:-:S02]  /*3b740*/  ISETP.LT.AND P6, PT, R27, c[0x0][0x178], !P3 ;  /* 0x00005e001b007a0c */ /* 0x000fc40005fc1270 */
[----:B------:R-:W-:Y:S02]  /*3b750*/  ISETP.LT.AND P3, PT, R23, c[0x0][0x178], !P3 ;  /* 0x00005e0017007a0c */ /* 0x000fe40005f61270 */
[C---:B------:R-:W-:Y:S01]  /*3b760*/  IADD3 R0, R12.reuse, c[0x0][0x198], RZ ;  /* 0x000066000c007a10 */ /* 0x040fe20007ffe0ff */
[----:B------:R-:W-:-:S04]  /*3b770*/  IMAD.WIDE R8, R12, 0x2, R2 ;  /* 0x000000020c087825 */ /* 0x000fc800078e0202 */
[----:B------:R-:W-:Y:S01]  /*3b780*/  IMAD.WIDE R12, R12, 0x2, R24 ;  /* 0x000000020c0c7825 */ /* 0x000fe200078e0218 */
[----:B------:R0:W-:Y:S03]  /*3b790*/  @P5 STG.E.U16 [R8.64], R10 ;  /* 0x0000000a08005986 */ /* 0x0001e6000c101506 */
[C---:B------:R-:W-:Y:S01]  /*3b7a0*/  IMAD.WIDE R16, R0.reuse, 0x2, R2 ;  /* 0x0000000200107825 */ /* 0x040fe200078e0202 */
[----:B------:R-:W-:Y:S03]  /*3b7b0*/  @P4 STG.E.U16 [R12.64], R6 ;  /* 0x000000060c004986 */ /* 0x000fe6000c101506 */
[----:B------:R-:W-:Y:S01]  /*3b7c0*/  IMAD.WIDE R4, R0, 0x2, R24 ;  /* 0x0000000200047825 */ /* 0x000fe200078e0218 */
[----:B------:R-:W-:Y:S01]  /*3b7d0*/  ISETP.LT.AND P5, PT, R27, c[0x0][0x178], !P1 ;  /* 0x00005e001b007a0c */ /* 0x000fe20004fa1270 */
[----:B-----5:R1:W-:Y:S01]  /*3b7e0*/  @P6 STG.E.U16 [R16.64], R29 ;  /* 0x0000001d10006986 */ /* 0x0203e2000c101506 */
[----:B------:R-:W-:-:S02]  /*3b7f0*/  ISETP.LT.AND P4, PT, R23, c[0x0][0x178], !P1 ;  /* 0x00005e0017007a0c */ /* 0x000fc40004f81270 */
[----:B0-----:R-:W-:Y:S01]  /*3b800*/  PRMT R10, R29, 0x7632, R10 ;  /* 0x000076321d0a7816 */ /* 0x001fe2000000000a */
[----:B------:R0:W-:Y:S01]  /*3b810*/  @P3 STG.E.U16 [R4.64], R14 ;  /* 0x0000000e04003986 */ /* 0x0001e2000c101506 */
[----:B----4-:R-:W-:-:S03]  /*3b820*/  ISETP.GE.AND P1, PT, R21, c[0x0][0x17c], PT ;  /* 0x00005f0015007a0c */ /* 0x010fc60003f26270 */
[----:B------:R-:W4:Y:S04]  /*3b830*/  LDL.LU R21, [R1+0x113c] ;  /* 0x00113c0001157983 */ /* 0x000f280000300800 */
[----:B-1----:R-:W5:Y:S01]  /*3b840*/  LDL.LU R29, [R1+0x78] ;  /* 0x00007800011d7983 */ /* 0x002f620000300800 */
[----:B--2---:R-:W-:-:S03]  /*3b850*/  ISETP.GE.AND P3, PT, R20, c[0x0][0x17c], PT ;  /* 0x00005f0014007a0c */ /* 0x004fc60003f66270 */
        /* <DEDUP_REMOVED lines=8> */
[----:B------:R-:W-:-:S03]  /*3b8e0*/  ISETP.GE.AND P2, PT, R26, c[0x0][0x17c], PT ;  /* 0x00005f001a007a0c */ /* 0x000fc60003f46270 */
[C---:B------:R-:W-:Y:S01]  /*3b8f0*/  IMAD.WIDE R16, R6.reuse, 0x2, R2 ;  /* 0x0000000206107825 */ /* 0x040fe200078e0202 */
[----:B------:R1:W-:Y:S03]  /*3b900*/  @P5 STG.E.U16 [R8.64], R10 ;  /* 0x0000000a08005986 */ /* 0x0003e6000c101506 */
[----:B0-----:R-:W-:Y:S01]  /*3b910*/  IMAD.WIDE R4, R6, 0x2, R24 ;  /* 0x0000000206047825 */ /* 0x001fe200078e0218 */
[----:B------:R0:W-:Y:S01]  /*3b920*/  @P4 STG.E.U16 [R12.64], R0 ;  /* 0x000000000c004986 */ /* 0x0001e2000c101506 */
[----:B------:R-:W-:-:S03]  /*3b930*/  ISETP.LT.AND P5, PT, R27, c[0x0][0x178], !P2 ;  /* 0x00005e001b007a0c */ /* 0x000fc600057a1270 */
[----:B------:R3:W-:Y:S01]  /*3b940*/  @P6 STG.E.U16 [R16.64], R28 ;  /* 0x0000001c10006986 */ /* 0x0007e2000c101506 */
[----:B------:R-:W-:Y:S02]  /*3b950*/  ISETP.LT.AND P4, PT, R23, c[0x0][0x178], !P2 ;  /* 0x00005e0017007a0c */ /* 0x000fe40005781270 */
[----:B-1----:R-:W-:Y:S01]  /*3b960*/  PRMT R10, R28, 0x7632, R10 ;  /* 0x000076321c0a7816 */ /* 0x002fe2000000000a */
[----:B------:R-:W5:Y:S04]  /*3b970*/  LDL.LU R26, [R1+0x1144] ;  /* 0x00114400011a7983 */ /* 0x000f680000300800 */
[----:B------:R1:W-:Y:S01]  /*3b980*/  @P0 STG.E.U16 [R4.64], R18 ;  /* 0x0000001204000986 */ /* 0x0003e2000c101506 */
[----:B0-----:R-:W-:-:S03]  /*3b990*/  IADD3 R12, R6, c[0x0][0x198], RZ ;  /* 0x00006600060c7a10 */ /* 0x001fc60007ffe0ff */
[----:B---3--:R-:W3:Y:S01]  /*3b9a0*/  LDL.LU R28, [R1+0x4c] ;  /* 0x00004c00011c7983 */ /* 0x008ee20000300800 */
[----:B------:R-:W-:Y:S02]  /*3b9b0*/  PRMT R6, R18, 0x7632, R6 ;  /* 0x0000763212067816 */ /* 0x000fe40000000006 */
[----:B----4-:R-:W-:Y:S02]  /*3b9c0*/  ISETP.GE.AND P2, PT, R21, c[0x0][0x17c], PT ;  /* 0x00005f0015007a0c */ /* 0x010fe40003f46270 */
[----:B--2---:R-:W-:Y:S02]  /*3b9d0*/  ISETP.GE.AND P0, PT, R20, c[0x0][0x17c], PT ;  /* 0x00005f0014007a0c */ /* 0x004fe40003f06270 */
[----:B------:R-:W2:Y:S04]  /*3b9e0*/  LDL.LU R20, [R1+0x1148] ;  /* 0x0011480001147983 */ /* 0x000ea80000300800 */
[----:B------:R-:W4:Y:S04]  /*3b9f0*/  LDL.LU R21, [R1+0x2c] ;  /* 0x00002c0001157983 */ /* 0x000f280000300800 */
[----:B-1----:R-:W3:Y:S01]  /*3ba00*/  LDL.LU R18, [R1+0x114c] ;  /* 0x00114c0001127983 */ /* 0x002ee20000300800 */
[C---:B------:R-:W-:Y:S01]  /*3ba10*/  IADD3 R0, R12.reuse, c[0x0][0x198], RZ ;  /* 0x000066000c007a10 */ /* 0x040fe20007ffe0ff */
[----:B------:R-:W-:Y:S01]  /*3ba20*/  IMAD.WIDE R8, R12, 0x2, R2 ;  /* 0x000000020c087825 */ /* 0x000fe200078e0202 */
[----:B------:R-:W-:-:S03]  /*3ba30*/  ISETP.LT.AND P6, PT, R27, c[0x0][0x178], !P1 ;  /* 0x00005e001b007a0c */ /* 0x000fc60004fc1270 */
[----:B------:R-:W-:Y:S01]  /*3ba40*/  IMAD.WIDE R12, R12, 0x2, R24 ;  /* 0x000000020c0c7825 */ /* 0x000fe200078e0218 */
[----:B------:R-:W-:Y:S01]  /*3ba50*/  @P5 STG.E.U16 [R8.64], R10 ;  /* 0x0000000a08005986 */ /* 0x000fe2000c101506 */
[----:B------:R-:W-:Y:S02]  /*3ba60*/  ISETP.LT.AND P1, PT, R23, c[0x0][0x178], !P1 ;  /* 0x00005e0017007a0c */ /* 0x000fe40004f21270 */
[----:B------:R-:W-:Y:S01]  /*3ba70*/  ISETP.LT.AND P5, PT, R27, c[0x0][0x178], !P3 ;  /* 0x00005e001b007a0c */ /* 0x000fe20005fa1270 */
[----:B------:R0:W-:Y:S01]  /*3ba80*/  @P4 STG.E.U16 [R12.64], R6 ;  /* 0x000000060c004986 */ /* 0x0001e2000c101506 */
[----:B------:R-:W-:Y:S01]  /*3ba90*/  ISETP.LT.AND P4, PT, R23, c[0x0][0x178], !P3 ;  /* 0x00005e0017007a0c */ /* 0x000fe20005f81270 */
[----:B------:R-:W-:-:S04]  /*3baa0*/  IMAD.WIDE R16, R0, 0x2, R2 ;  /* 0x0000000200107825 */ /* 0x000fc800078e0202 */
[C---:B------:R-:W-:Y:S01]  /*3bab0*/  IMAD.WIDE R4, R0.reuse, 0x2, R24 ;  /* 0x0000000200047825 */ /* 0x040fe200078e0218 */
[----:B0-----:R-:W-:Y:S02]  /*3bac0*/  IADD3 R12, R0, c[0x0][0x198], RZ ;  /* 0x00006600000c7a10 */ /* 0x001fe40007ffe0ff */
[----:B-----5:R-:W-:Y:S02]  /*3bad0*/  PRMT R10, R29, 0x7632, R10 ;  /* 0x000076321d0a7816 */ /* 0x020fe4000000000a */
[C---:B------:R-:W-:Y:S01]  /*3bae0*/  IADD3 R6, R12.reuse, c[0x0][0x198], RZ ;  /* 0x000066000c067a10 */ /* 0x040fe20007ffe0ff */
[----:B------:R-:W-:Y:S01]  /*3baf0*/  IMAD.WIDE R8, R12, 0x2, R2 ;  /* 0x000000020c087825 */ /* 0x000fe200078e0202 */
[----:B------:R-:W-:Y:S01]  /*3bb00*/  PRMT R0, R22, 0x7632, R0 ;  /* 0x0000763216007816 */ /* 0x000fe20000000000 */
[----:B------:R0:W-:Y:S02]  /*3bb10*/  @P6 STG.E.U16 [R16.64], R29 ;  /* 0x0000001d10006986 */ /* 0x0001e4000c101506 */
[----:B------:R-:W-:-:S02]  /*3bb20*/  IMAD.WIDE R12, R12, 0x2, R24 ;  /* 0x000000020c0c7825 */ /* 0x000fc400078e0218 */
[----:B------:R-:W-:Y:S01]  /*3bb30*/  @P1 STG.E.U16 [R4.64], R22 ;  /* 0x0000001604001986 */ /* 0x000fe2000c101506 */
[----:B------:R-:W-:-:S03]  /*3bb40*/  ISETP.GE.AND P3, PT, R26, c[0x0][0x17c], PT ;  /* 0x00005f001a007a0c */ /* 0x000fc60003f66270 */
[----:B------:R-:W-:Y:S01]  /*3bb50*/  @P5 STG.E.U16 [R8.64], R10 ;  /* 0x0000000a08005986 */ /* 0x000fe2000c101506 */
[----:B------:R-:W-:-:S03]  /*3bb60*/  ISETP.LT.AND P5, PT, R27, c[0x0][0x178], !P0 ;  /* 0x00005e001b007a0c */ /* 0x000fc600047a1270 */
[----:B0-----:R-:W5:Y:S04]  /*3bb70*/  LDL.LU R29, [R1+0x5c] ;  /* 0x00005c00011d7983 */ /* 0x001f680000300800 */
[----:B------:R0:W-:Y:S01]  /*3bb80*/  @P4 STG.E.U16 [R12.64], R0 ;  /* 0x000000000c004986 */ /* 0x0001e2000c101506 */
[----:B------:R-:W-:Y:S02]  /*3bb90*/  ISETP.LT.AND P4, PT, R23, c[0x0][0x178], !P0 ;  /* 0x00005e0017007a0c */ /* 0x000fe40004781270 */
[----:B--2---:R-:W-:Y:S02]  /*3bba0*/  ISETP.GE.AND P1, PT, R20, c[0x0][0x17c], PT ;  /* 0x00005f0014007a0c */ /* 0x004fe40003f26270 */
[----:B------:R-:W2:Y:S04]  /*3bbb0*/  LDL.LU R20, [R1+0x1150] ;  /* 0x0011500001147983 */ /* 0x000ea80000300800 */
[----:B------:R-:W5:Y:S01]  /*3bbc0*/  LDL.LU R26, [R1+0x3c] ;  /* 0x00003c00011a7983 */ /* 0x000f620000300800 */
[----:B---3--:R-:W-:-:S03]  /*3bbd0*/  ISETP.GE.AND P0, PT, R18, c[0x0][0x17c], PT ;  /* 0x00005f0012007a0c */ /* 0x008fc60003f06270 */
[----:B------:R-:W3:Y:S01]  /*3bbe0*/  LDL.LU R18, [R1+0x1154] ;  /* 0x0011540001127983 */ /* 0x000ee20000300800 */
[----:B------:R-:W-:Y:S02]  /*3bbf0*/  ISETP.LT.AND P6, PT, R27, c[0x0][0x178], !P2 ;  /* 0x00005e001b007a0c */ /* 0x000fe400057c1270 */
[----:B------:R-:W-:Y:S02]  /*3bc00*/  ISETP.LT.AND P2, PT, R23, c[0x0][0x178], !P2 ;  /* 0x00005e0017007a0c */ /* 0x000fe40005741270 */
[C---:B0-----:R-:W-:Y:S01]  /*3bc10*/  IADD3 R12, R6.reuse, c[0x0][0x198], RZ ;  /* 0x00006600060c7a10 */ /* 0x041fe20007ffe0ff */
[----:B------:R-:W-:Y:S01]  /*3bc20*/  IMAD.WIDE R16, R6, 0x2, R2 ;  /* 0x0000000206107825 */ /* 0x000fe200078e0202 */
[----:B------:R-:W-:Y:S02]  /*3bc30*/  PRMT R10, R28, 0x7632, R10 ;  /* 0x000076321c0a7816 */ /* 0x000fe4000000000a */
[----:B------:R-:W-:Y:S01]  /*3bc40*/  IADD3 R0, R12, c[0x0][0x198], RZ ;  /* 0x000066000c007a10 */ /* 0x000fe20007ffe0ff */
[----:B------:R-:W-:Y:S01]  /*3bc50*/  IMAD.WIDE R4, R6, 0x2, R24 ;  /* 0x0000000206047825 */ /* 0x000fe200078e0218 */
[----:B----4-:R-:W-:-:S03]  /*3bc60*/  PRMT R6, R21, 0x7632, R6 ;  /* 0x0000763215067816 */ /* 0x010fc60000000006 */
[C---:B------:R-:W-:Y:S01]  /*3bc70*/  IMAD.WIDE R8, R12.reuse, 0x2, R2 ;  /* 0x000000020c087825 */ /* 0x040fe200078e0202 */
[----:B------:R0:W-:Y:S03]  /*3bc80*/  @P6 STG.E.U16 [R16.64], R28 ;  /* 0x0000001c10006986 */ /* 0x0001e6000c101506 */
[----:B------:R-:W-:Y:S01]  /*3bc90*/  IMAD.WIDE R12, R12, 0x2, R24 ;  /* 0x000000020c0c7825 */ /* 0x000fe200078e0218 */
[----:B------:R-:W-:Y:S04]  /*3bca0*/  @P2 STG.E.U16 [R4.64], R21 ;  /* 0x0000001504002986 */ /* 0x000fe8000c101506 */
[----:B------:R5:W-:Y:S01]  /*3bcb0*/  @P5 STG.E.U16 [R8.64], R10 ;  /* 0x0000000a08005986 */ /* 0x000be2000c101506 */
[----:B------:R-:W-:-:S03]  /*3bcc0*/  ISETP.LT.AND P5, PT, R27, c[0x0][0x178], !P1 ;  /* 0x00005e001b007a0c */ /* 0x000fc60004fa1270 */
[----:B------:R1:W-:Y:S01]  /*3bcd0*/  @P4 STG.E.U16 [R12.64], R6 ;  /* 0x000000060c004986 */ /* 0x0003e2000c101506 */
[----:B------:R-:W-:-:S03]  /*3bce0*/  ISETP.LT.AND P4, PT, R23, c[0x0][0x178], !P1 ;  /* 0x00005e0017007a0c */ /* 0x000fc60004f81270 */
[----:B0-----:R-:W4:Y:S01]  /*3bcf0*/  LDL.LU R28, [R1+0x6c] ;  /* 0x00006c00011c7983 */ /* 0x001f220000300800 */
[----:B--2---:R-:W-:-:S03]  /*3bd00*/  ISETP.GE.AND P2, PT, R20, c[0x0][0x17c], PT ;  /* 0x00005f0014007a0c */ /* 0x004fc60003f46270 */
[----:B------:R-:W2:Y:S01]  /*3bd10*/  LDL.LU R20, [R1+0x115c] ;  /* 0x00115c0001147983 */ /* 0x000ea20000300800 */
[----:B---3--:R-:W-:-:S03]  /*3bd20*/  ISETP.GE.AND P1, PT, R18, c[0x0][0x17c], PT ;  /* 0x00005f0012007a0c */ /* 0x008fc60003f26270 */
[----:B------:R-:W3:Y:S01]  /*3bd30*/  LDL.LU R18, [R1+0x1158] ;  /* 0x0011580001127983 */ /* 0x000ee20000300800 */
[----:B------:R-:W-:Y:S01]  /*3bd40*/  ISETP.LT.AND P6, PT, R27, c[0x0][0x178], !P3 ;  /* 0x00005e001b007a0c */ /* 0x000fe20005fc1270 */
[C---:B------:R-:W-:Y:S01]  /*3bd50*/  IMAD.WIDE R16, R0.reuse, 0x2, R2 ;  /* 0x0000000200107825 */ /* 0x040fe200078e0202 */
[----:B-----5:R-:W-:Y:S02]  /*3bd60*/  PRMT R10, R29, 0x7632, R10 ;  /* 0x000076321d0a7816 */ /* 0x020fe4000000000a */
[----:B------:R-:W-:Y:S02]  /*3bd70*/  ISETP.LT.AND P3, PT, R23, c[0x0][0x178], !P3 ;  /* 0x00005e0017007a0c */ /* 0x000fe40005f61270 */
[----:B-1----:R-:W-:-:S07]  /*3bd80*/  IADD3 R12, R0, c[0x0][0x198], RZ ;  /* 0x00006600000c7a10 */ /* 0x002fce0007ffe0ff */
[----:B------:R0:W-:Y:S01]  /*3bd90*/  @P6 STG.E.U16 [R16.64], R29 ;  /* 0x0000001d10006986 */ /* 0x0001e2000c101506 */
[----:B------:R-:W-:-:S03]  /*3bda0*/  IMAD.WIDE R4, R0, 0x2, R24 ;  /* 0x0000000200047825 */ /* 0x000fc600078e0218 */
[----:B0-----:R-:W5:Y:S01]  /*3bdb0*/  LDL.LU R29, [R1+0x8c] ;  /* 0x00008c00011d7983 */ /* 0x001f620000300800 */
[C---:B------:R-:W-:Y:S01]  /*3bdc0*/  IADD3 R6, R12.reuse, c[0x0][0x198], RZ ;  /* 0x000066000c067a10 */ /* 0x040fe20007ffe0ff */
[----:B------:R-:W-:Y:S01]  /*3bdd0*/  IMAD.WIDE R8, R12, 0x2, R2 ;  /* 0x000000020c087825 */ /* 0x000fe200078e0202 */
[----:B------:R-:W-:Y:S01]  /*3bde0*/  PRMT R0, R26, 0x7632, R0 ;  /* 0x000076321a007816 */ /* 0x000fe20000000000 */
[----:B------:R0:W-:Y:S02]  /*3bdf0*/  @P3 STG.E.U16 [R4.64], R26 ;  /* 0x0000001a04003986 */ /* 0x0001e4000c101506 */
[----:B------:R-:W-:Y:S02]  /*3be00*/  IMAD.WIDE R12, R12, 0x2, R24 ;  /* 0x000000020c0c7825 */ /* 0x000fe400078e0218 */
[----:B------:R-:W-:Y:S01]  /*3be10*/  @P5 STG.E.U16 [R8.64], R10 ;  /* 0x0000000a08005986 */ /* 0x000fe2000c101506 */
[----:B------:R-:W-:-:S03]  /*3be20*/  ISETP.LT.AND P5, PT, R27, c[0x0][0x178], !P2 ;  /* 0x00005e001b007a0c */ /* 0x000fc600057a1270 */
[----:B------:R1:W-:Y:S01]  /*3be30*/  @P4 STG.E.U16 [R12.64], R0 ;  /* 0x000000000c004986 */ /* 0x0003e2000c101506 */
[----:B------:R-:W-:-:S03]  /*3be40*/  ISETP.LT.AND P4, PT, R23, c[0x0][0x178], !P2 ;  /* 0x00005e0017007a0c */ /* 0x000fc60005781270 */
[----:B------:R-:W5:Y:S04]  /*3be50*/  LDL.LU R22, [R1+0x1164] ;  /* 0x0011640001167983 */ /* 0x000f680000300800 */
[----:B------:R-:W5:Y:S01]  /*3be60*/  LDL.LU R21, [R1+0x1160] ;  /* 0x0011600001157983 */ /* 0x000f620000300800 */
[----:B--2---:R-:W-:Y:S02]  /*3be70*/  ISETP.GE.AND P3, PT, R20, c[0x0][0x17c], PT ;  /* 0x00005f0014007a0c */ /* 0x004fe40003f66270 */
[----:B---3--:R-:W-:Y:S02]  /*3be80*/  ISETP.GE.AND P2, PT, R18, c[0x0][0x17c], PT ;  /* 0x00005f0012007a0c */ /* 0x008fe40003f46270 */
[----:B------:R-:W2:Y:S04]  /*3be90*/  LDL.LU R18, [R1+0x116c] ;  /* 0x00116c0001127983 */ /* 0x000ea80000300800 */
[----:B------:R-:W3:Y:S01]  /*3bea0*/  LDL.LU R20, [R1+0xac] ;  /* 0x0000ac0001147983 */ /* 0x000ee20000300800 */
[----:B------:R-:W-:Y:S01]  /*3beb0*/  ISETP.LT.AND P6, PT, R27, c[0x0][0x178], !P0 ;  /* 0x00005e001b007a0c */ /* 0x000fe200047c1270 */
[C---:B------:R-:W-:Y:S01]  /*3bec0*/  IMAD.WIDE R16, R6.reuse, 0x2, R2 ;  /* 0x0000000206107825 */ /* 0x040fe200078e0202 */
[----:B------:R-:W-:Y:S01]  /*3bed0*/  ISETP.LT.AND P0, PT, R23, c[0x0][0x178], !P0 ;  /* 0x00005e0017007a0c */ /* 0x000fe20004701270 */
[----:B0-----:R-:W3:Y:S01]  /*3bee0*/  LDL.LU R26, [R1+0xc] ;  /* 0x00000c00011a7983 */ /* 0x001ee20000300800 */
[C---:B-1----:R-:W-:Y:S01]  /*3bef0*/  IADD3 R12, R6.reuse, c[0x0][0x198], RZ ;  /* 0x00006600060c7a10 */ /* 0x042fe20007ffe0ff */
[----:B------:R-:W-:-:S03]  /*3bf00*/  IMAD.WIDE R4, R6, 0x2, R24 ;  /* 0x0000000206047825 */ /* 0x000fc600078e0218 */
[----:B------:R-:W-:-:S05]  /*3bf10*/  IADD3 R0, R12, c[0x0][0x198], RZ ;  /* 0x000066000c007a10 */ /* 0x000fca0007ffe0ff */
[----:B----4-:R0:W-:Y:S01]  /*3bf20*/  @P6 STG.E.U16 [R16.64], R28 ;  /* 0x0000001c10006986 */ /* 0x0101e2000c101506 */
[----:B------:R-:W-:Y:S01]  /*3bf30*/  ISETP.LT.AND P6, PT, R27, c[0x0][0x178], !P1 ;  /* 0x00005e001b007a0c */ /* 0x000fe20004fc1270 */
[----:B------:R-:W-:Y:S01]  /*3bf40*/  IMAD.WIDE R8, R12, 0x2, R2 ;  /* 0x000000020c087825 */ /* 0x000fe200078e0202 */
[----:B------:R-:W-:Y:S02]  /*3bf50*/  PRMT R10, R28, 0x7632, R10 ;  /* 0x000076321c0a7816 */ /* 0x000fe4000000000a */
[----:B------:R-:W-:Y:S01]  /*3bf60*/  PRMT R6, R7, 0x7632, R6 ;  /* 0x0000763207067816 */ /* 0x000fe20000000006 */
[----:B------:R-:W-:Y:S01]  /*3bf70*/  IMAD.WIDE R12, R12, 0x2, R24 ;  /* 0x000000020c0c7825 */ /* 0x000fe200078e0218 */
[----:B------:R-:W-:Y:S03]  /*3bf80*/  @P0 STG.E.U16 [R4.64], R7 ;  /* 0x0000000704000986 */ /* 0x000fe6000c101506 */
[----:B0-----:R-:W-:Y:S01]  /*3bf90*/  IMAD.WIDE R16, R0, 0x2, R2 ;  /* 0x0000000200107825 */ /* 0x001fe200078e0202 */
[----:B------:R-:W-:Y:S04]  /*3bfa0*/  @P5 STG.E.U16 [R8.64], R10 ;  /* 0x0000000a08005986 */ /* 0x000fe8000c101506 */
[----:B------:R-:W-:Y:S04]  /*3bfb0*/  @P4 STG.E.U16 [R12.64], R6 ;  /* 0x000000060c004986 */ /* 0x000fe8000c101506 */
[----:B-----5:R0:W-:Y:S01]  /*3bfc0*/  @P6 STG.E.U16 [R16.64], R29 ;  /* 0x0000001d10006986 */ /* 0x0201e2000c101506 */
[----:B------:R-:W-:-:S02]  /*3bfd0*/  ISETP.LT.AND P1, PT, R23, c[0x0][0x178], !P1 ;  /* 0x00005e0017007a0c */ /* 0x000fc40004f21270 */
[----:B------:R-:W-:Y:S02]  /*3bfe0*/  ISETP.LT.AND P5, PT, R27, c[0x0][0x178], !P3 ;  /* 0x00005e001b007a0c */ /* 0x000fe40005fa1270 */
[----:B------:R-:W-:Y:S01]  /*3bff0*/  ISETP.LT.AND P4, PT, R23, c[0x0][0x178], !P3 ;  /* 0x00005e0017007a0c */ /* 0x000fe20005f81270 */
[----:B0-----:R-:W4:Y:S01]  /*3c000*/  LDL.LU R17, [R1+0x1168] ;  /* 0x0011680001117983 */ /* 0x001f220000300800 */
[----:B------:R-:W-:Y:S02]  /*3c010*/  IADD3 R8, R0, c[0x0][0x198], RZ ;  /* 0x0000660000087a10 */ /* 0x000fe40007ffe0ff */
[----:B------:R-:W-:Y:S02]  /*3c020*/  ISETP.LT.AND P6, PT, R27, c[0x0][0x178], !P2 ;  /* 0x00005e001b007a0c */ /* 0x000fe400057c1270 */
[----:B------:R-:W-:Y:S02]  /*3c030*/  PRMT R14, R29, 0x7632, R14 ;  /* 0x000076321d0e7816 */ /* 0x000fe4000000000e */
[----:B------:R-:W-:Y:S01]  /*3c040*/  IADD3 R10, R8, c[0x0][0x198], RZ ;  /* 0x00006600080a7a10 */ /* 0x000fe20007ffe0ff */
[----:B------:R-:W5:Y:S01]  /*3c050*/  LDL.LU R29, [R1+0xbc] ;  /* 0x0000bc00011d7983 */ /* 0x000f620000300800 */
[----:B------:R-:W-:Y:S01]  /*3c060*/  IMAD.WIDE R4, R0, 0x2, R24 ;  /* 0x0000000200047825 */ /* 0x000fe200078e0218 */
[----:B------:R-:W-:-:S03]  /*3c070*/  PRMT R0, R11, 0x7632, R0 ;  /* 0x000076320b007816 */ /* 0x000fc60000000000 */
[C---:B------:R-:W-:Y:S01]  /*3c080*/  IMAD.WIDE R6, R8.reuse, 0x2, R2 ;  /* 0x0000000208067825 */ /* 0x040fe200078e0202 */
[----:B------:R-:W-:Y:S03]  /*3c090*/  @P1 STG.E.U16 [R4.64], R11 ;  /* 0x0000000b04001986 */ /* 0x000fe6000c101506 */
[----:B------:R-:W-:Y:S01]  /*3c0a0*/  IMAD.WIDE R8, R8, 0x2, R24 ;  /* 0x0000000208087825 */ /* 0x000fe200078e0218 */
[----:B------:R-:W-:-:S03]  /*3c0b0*/  ISETP.GE.AND P0, PT, R22, c[0x0][0x17c], PT ;  /* 0x00005f0016007a0c */ /* 0x000fc60003f06270 */
[----:B------:R-:W-:Y:S01]  /*3c0c0*/  IMAD.WIDE R12, R10, 0x2, R2 ;  /* 0x000000020a0c7825 */ /* 0x000fe200078e0202 */
[----:B------:R-:W-:Y:S04]  /*3c0d0*/  @P5 STG.E.U16 [R6.64], R14 ;  /* 0x0000000e06005986 */ /* 0x000fe8000c101506 */
[----:B------:R-:W5:Y:S04]  /*3c0e0*/  LDL.LU R22, [R1+0x1178] ;  /* 0x0011780001167983 */ /* 0x000f680000300800 */
[----:B------:R-:W-:Y:S04]  /*3c0f0*/  @P4 STG.E.U16 [R8.64], R0 ;  /* 0x0000000008004986 */ /* 0x000fe8000c101506 */
[----:B------:R-:W5:Y:S01]  /*3c100*/  LDL.LU R28, [R1+0x9c] ;  /* 0x00009c00011c7983 */ /* 0x000f620000300800 */
[----:B--2---:R-:W-:-:S03]  /*3c110*/  ISETP.GE.AND P1, PT, R18, c[0x0][0x17c], PT ;  /* 0x00005f0012007a0c */ /* 0x004fc60003f26270 */
[----:B---3--:R0:W-:Y:S01]  /*3c120*/  @P6 STG.E.U16 [R12.64], R20 ;  /* 0x000000140c006986 */ /* 0x0081e2000c101506 */
[----:B------:R-:W-:-:S03]  /*3c130*/  PRMT R16, R20, 0x7632, R16 ;  /* 0x0000763214107816 */ /* 0x000fc60000000010 */
[----:B0-----:R-:W2:Y:S04]  /*3c140*/  LDL.LU R20, [R1+0x1174] ;  /* 0x0011740001147983 */ /* 0x001ea80000300800 */
[----:B------:R-:W3:Y:S01]  /*3c150*/  LDL.LU R18, [R1+0x1170] ;  /* 0x0011700001127983 */ /* 0x000ee20000300800 */
[----:B------:R-:W-:Y:S02]  /*3c160*/  ISETP.GE.AND P3, PT, R21, c[0x0][0x17c], PT ;  /* 0x00005f0015007a0c */ /* 0x000fe40003f66270 */
[----:B------:R-:W-:Y:S02]  /*3c170*/  ISETP.LT.AND P2, PT, R23, c[0x0][0x178], !P2 ;  /* 0x00005e0017007a0c */ /* 0x000fe40005741270 */
[----:B------:R-:W-:Y:S02]  /*3c180*/  ISETP.LT.AND P5, PT, R27, c[0x0][0x178], !P0 ;  /* 0x00005e001b007a0c */ /* 0x000fe400047a1270 */
[----:B------:R-:W-:-:S02]  /*3c190*/  ISETP.LT.AND P4, PT, R23, c[0x0][0x178], !P0 ;  /* 0x00005e0017007a0c */ /* 0x000fc40004781270 */
[C---:B------:R-:W-:Y:S02]  /*3c1a0*/  IADD3 R21, R10.reuse, c[0x0][0x198], RZ ;  /* 0x000066000a157a10 */ /* 0x040fe40007ffe0ff */
[----:B------:R-:W-:Y:S01]  /*3c1b0*/  ISETP.LT.AND P6, PT, R27, c[0x0][0x178], !P3 ;  /* 0x00005e001b007a0c */ /* 0x000fe20005fc1270 */
[----:B------:R-:W-:Y:S01]  /*3c1c0*/  IMAD.WIDE R4, R10, 0x2, R24 ;  /* 0x000000020a047825 */ /* 0x000fe200078e0218 */
[----:B------:R-:W-:-:S03]  /*3c1d0*/  PRMT R0, R26, 0x7632, R0 ;  /* 0x000076321a007816 */ /* 0x000fc60000000000 */
[C---:B------:R-:W-:Y:S01]  /*3c1e0*/  IMAD.WIDE R6, R21.reuse, 0x2, R2 ;  /* 0x0000000215067825 */ /* 0x040fe200078e0202 */
[----:B------:R0:W-:Y:S03]  /*3c1f0*/  @P2 STG.E.U16 [R4.64], R26 ;  /* 0x0000001a04002986 */ /* 0x0001e6000c101506 */
[----:B------:R-:W-:Y:S01]  /*3c200*/  IMAD.WIDE R8, R21, 0x2, R24 ;  /* 0x0000000215087825 */ /* 0x000fe200078e0218 */
[----:B------:R-:W-:Y:S01]  /*3c210*/  ISETP.LT.AND P3, PT, R23, c[0x0][0x178], !P3 ;  /* 0x00005e0017007a0c */ /* 0x000fe20005f61270 */
[----:B------:R1:W-:Y:S01]  /*3c220*/  @P5 STG.E.U16 [R6.64], R16 ;  /* 0x0000001006005986 */ /* 0x0003e2000c101506 */
[----:B----4-:R-:W-:Y:S02]  /*3c230*/  ISETP.GE.AND P0, PT, R17, c[0x0][0x17c], PT ;  /* 0x00005f0011007a0c */ /* 0x010fe40003f06270 */
[----:B------:R-:W-:Y:S01]  /*3c240*/  IADD3 R17, R21, c[0x0][0x198], RZ ;  /* 0x0000660015117a10 */ /* 0x000fe20007ffe0ff */
[----:B------:R4:W-:Y:S04]  /*3c250*/  @P4 STG.E.U16 [R8.64], R0 ;  /* 0x0000000008004986 */ /* 0x0009e8000c101506 */
[----:B------:R-:W-:Y:S01]  /*3c260*/  IMAD.WIDE R10, R17, 0x2, R2 ;  /* 0x00000002110a7825 */ /* 0x000fe200078e0202 */
[----:B------:R-:W-:-:S02]  /*3c270*/  ISETP.LT.AND P5, PT, R27, c[0x0][0x178], !P1 ;  /* 0x00005e001b007a0c */ /* 0x000fc40004fa1270 */
[----:B------:R-:W-:Y:S02]  /*3c280*/  ISETP.LT.AND P4, PT, R23, c[0x0][0x178], !P1 ;  /* 0x00005e0017007a0c */ /* 0x000fe40004f81270 */
[----:B-----5:R5:W-:Y:S01]  /*3c290*/  @P6 STG.E.U16 [R10.64], R29 ;  /* 0x0000001d0a006986 */ /* 0x020be2000c101506 */
[----:B------:R-:W-:Y:S02]  /*3c2a0*/  IADD3 R13, R17, c[0x0][0x198], RZ ;  /* 0x00006600110d7a10 */ /* 0x000fe40007ffe0ff */
[----:B------:R-:W-:Y:S01]  /*3c2b0*/  ISETP.LT.AND P6, PT, R27, c[0x0][0x178], !P0 ;  /* 0x00005e001b007a0c */ /* 0x000fe200047c1270 */
[----:B0-----:R-:W-:Y:S01]  /*3c2c0*/  IMAD.WIDE R4, R17, 0x2, R24 ;  /* 0x0000000211047825 */ /* 0x001fe200078e0218 */
[----:B------:R-:W-:Y:S02]  /*3c2d0*/  IADD3 R21, R13, c[0x0][0x198], RZ ;  /* 0x000066000d157a10 */ /* 0x000fe40007ffe0ff */
[----:B------:R-:W-:Y:S01]  /*3c2e0*/  PRMT R12, R29, 0x7632, R12 ;  /* 0x000076321d0c7816 */ /* 0x000fe2000000000c */
[----:B-1----:R-:W-:Y:S01]  /*3c2f0*/  IMAD.WIDE R6, R13, 0x2, R2 ;  /* 0x000000020d067825 */ /* 0x002fe200078e0202 */
[----:B----4-:R-:W-:Y:S01]  /*3c300*/  PRMT R0, R15, 0x7632, R0 ;  /* 0x000076320f007816 */ /* 0x010fe20000000000 */
[----:B------:R0:W-:Y:S02]  /*3c310*/  @P3 STG.E.U16 [R4.64], R15 ;  /* 0x0000000f04003986 */ /* 0x0001e4000c101506 */
[----:B------:R-:W-:Y:S01]  /*3c320*/  IMAD.WIDE R8, R13, 0x2, R24 ;  /* 0x000000020d087825 */ /* 0x000fe200078e0218 */
[----:B------:R-:W-:-:S03]  /*3c330*/  ISETP.GE.AND P2, PT, R22, c[0x0][0x17c], PT ;  /* 0x00005f0016007a0c */ /* 0x000fc60003f46270 */
[----:B-----5:R-:W-:Y:S01]  /*3c340*/  IMAD.WIDE R10, R21, 0x2, R2 ;  /* 0x00000002150a7825 */ /* 0x020fe200078e0202 */
[----:B------:R1:W-:Y:S01]  /*3c350*/  @P5 STG.E.U16 [R6.64], R12 ;  /* 0x0000000c06005986 */ /* 0x0003e2000c101506 */
[----:B------:R-:W-:-:S03]  /*3c360*/  ISETP.LT.AND P0, PT, R23, c[0x0][0x178], !P0 ;  /* 0x00005e0017007a0c */ /* 0x000fc60004701270 */
[----:B------:R-:W4:Y:S04]  /*3c370*/  LDL.LU R29, [R1+0x7c] ;  /* 0x00007c00011d7983 */ /* 0x000f280000300800 */
[----:B------:R5:W-:Y:S04]  /*3c380*/  @P4 STG.E.U16 [R8.64], R0 ;  /* 0x0000000008004986 */ /* 0x000be8000c101506 */
[----:B------:R0:W-:Y:S01]  /*3c390*/  @P6 STG.E.U16 [R10.64], R28 ;  /* 0x0000001c0a006986 */ /* 0x0001e2000c101506 */
[----:B------:R-:W-:Y:S02]  /*3c3a0*/  ISETP.LT.AND P6, PT, R27, c[0x0][0x178], !P2 ;  /* 0x00005e001b007a0c */ /* 0x000fe400057c1270 */
[----:B------:R-:W-:-:S02]  /*3c3b0*/  ISETP.LT.AND P2, PT, R23, c[0x0][0x178], !P2 ;  /* 0x00005e0017007a0c */ /* 0x000fc40005741270 */
[----:B--2---:R-:W-:Y:S02]  /*3c3c0*/  ISETP.GE.AND P1, PT, R20, c[0x0][0x17c], PT ;  /* 0x00005f0014007a0c */ /* 0x004fe40003f26270 */
[----:B---3--:R-:W-:Y:S02]  /*3c3d0*/  ISETP.GE.AND P3, PT, R18, c[0x0][0x17c], PT ;  /* 0x00005f0012007a0c */ /* 0x008fe40003f66270 */
[C---:B------:R-:W-:Y:S02]  /*3c3e0*/  ISETP.LT.AND P5, PT, R27.reuse, c[0x0][0x178], !P1 ;  /* 0x00005e001b007a0c */ /* 0x040fe40004fa1270 */
[----:B------:R-:W-:Y:S02]  /*3c3f0*/  ISETP.LT.AND P4, PT, R27, c[0x0][0x178], !P3 ;  /* 0x00005e001b007a0c */ /* 0x000fe40005f81270 */
[C---:B------:R-:W-:Y:S02]  /*3c400*/  ISETP.LT.AND P3, PT, R23.reuse, c[0x0][0x178], !P3 ;  /* 0x00005e0017007a0c */ /* 0x040fe40005f61270 */
[----:B------:R-:W-:-:S02]  /*3c410*/  ISETP.LT.AND P1, PT, R23, c[0x0][0x178], !P1 ;  /* 0x00005e0017007a0c */ /* 0x000fc40004f21270 */
[----:B------:R-:W2:Y:S01]  /*3c420*/  LDL.LU R23, [R1+0x117c] ;  /* 0x00117c0001177983 */ /* 0x000ea20000300800 */
[C---:B------:R-:W-:Y:S01]  /*3c430*/  IADD3 R13, R21.reuse, c[0x0][0x198], RZ ;  /* 0x00006600150d7a10 */ /* 0x040fe20007ffe0ff */
[----:B0-----:R-:W-:-:S03]  /*3c440*/  IMAD.WIDE R4, R21, 0x2, R24 ;  /* 0x0000000215047825 */ /* 0x001fc600078e0218 */
[C---:B------:R-:W-:Y:S01]  /*3c450*/  IADD3 R15, R13.reuse, c[0x0][0x198], RZ ;  /* 0x000066000d0f7a10 */ /* 0x040fe20007ffe0ff */
[----:B-1----:R-:W-:Y:S01]  /*3c460*/  IMAD.WIDE R6, R13, 0x2, R2 ;  /* 0x000000020d067825 */ /* 0x002fe200078e0202 */
[----:B-----5:R-:W-:Y:S02]  /*3c470*/  PRMT R0, R28, 0x7632, R0 ;  /* 0x000076321c007816 */ /* 0x020fe40000000000 */
[----:B------:R-:W-:Y:S01]  /*3c480*/  IADD3 R17, R15, c[0x0][0x198], RZ ;  /* 0x000066000f117a10 */ /* 0x000fe20007ffe0ff */
[----:B------:R-:W-:Y:S01]  /*3c490*/  IMAD.WIDE R8, R13, 0x2, R24 ;  /* 0x000000020d087825 */ /* 0x000fe200078e0218 */
[----:B------:R-:W-:Y:S01]  /*3c4a0*/  PRMT R14, R19, 0x7632, R14 ;  /* 0x00007632130e7816 */ /* 0x000fe2000000000e */
[----:B------:R4:W-:Y:S02]  /*3c4b0*/  @P0 STG.E.U16 [R4.64], R19 ;  /* 0x0000001304000986 */ /* 0x0009e4000c101506 */
[C---:B------:R-:W-:Y:S02]  /*3c4c0*/  IMAD.WIDE R10, R15.reuse, 0x2, R2 ;  /* 0x000000020f0a7825 */ /* 0x040fe400078e0202 */
[----:B------:R0:W-:Y:S02]  /*3c4d0*/  @P6 STG.E.U16 [R6.64], R0 ;  /* 0x0000000006006986 */ /* 0x0001e4000c101506 */
[----:B------:R-:W-:-:S02]  /*3c4e0*/  IMAD.WIDE R12, R15, 0x2, R24 ;  /* 0x000000020f0c7825 */ /* 0x000fc400078e0218 */
[----:B------:R0:W-:Y:S02]  /*3c4f0*/  @P2 STG.E.U16 [R8.64], R14 ;  /* 0x0000000e08002986 */ /* 0x0001e4000c101506 */
[----:B------:R-:W-:-:S04]  /*3c500*/  IMAD.WIDE R2, R17, 0x2, R2 ;  /* 0x0000000211027825 */ /* 0x000fc800078e0202 */
[----:B------:R-:W-:Y:S01]  /*3c510*/  IMAD.WIDE R24, R17, 0x2, R24 ;  /* 0x0000000211187825 */ /* 0x000fe200078e0218 */
[----:B----4-:R-:W-:Y:S01]  /*3c520*/  PRMT R5, R29, 0x7632, R5 ;  /* 0x000076321d057816 */ /* 0x010fe20000000005 */
[----:B------:R0:W-:Y:S04]  /*3c530*/  @P5 STG.E.U16 [R10.64], R29 ;  /* 0x0000001d0a005986 */ /* 0x0001e8000c101506 */
[----:B--2---:R0:W-:Y:S04]  /*3c540*/  @P1 STG.E.U16 [R12.64], R23 ;  /* 0x000000170c001986 */ /* 0x0041e8000c101506 */
[----:B------:R0:W-:Y:S01]  /*3c550*/  @P4 STG.E.U16 [R2.64], R5 ;  /* 0x0000000502004986 */ /* 0x0001e2000c101506 */
[----:B------:R-:W-:Y:S05]  /*3c560*/  @!P3 EXIT ;  /* 0x000000000000b94d */ /* 0x000fea0003800000 */
[----:B0-----:R-:W-:-:S05]  /*3c570*/  PRMT R12, R23, 0x7632, R12 ;  /* 0x00007632170c7816 */ /* 0x001fca000000000c */
[----:B------:R-:W-:Y:S01]  /*3c580*/  STG.E.U16 [R24.64], R12 ;  /* 0x0000000c18007986 */ /* 0x000fe2000c101506 */
[----:B------:R-:W-:Y:S05]  /*3c590*/  EXIT ;  /* 0x000000000000794d */ /* 0x000fea0003800000 */
.L_x_4:
[----:B------:R-:W-:-:S00]  /*3c5a0*/  BRA `(.L_x_4) ;  /* 0xfffffff000007947 */ /* 0x000fc0000383ffff */
[----:B------:R-:W-:-:S00]  /*3c5b0*/  NOP ;  /* 0x0000000000007918 */ /* 0x000fc00000000000 */
        /* <DEDUP_REMOVED lines=12> */
.L_x_5:


//--------------------- .nv.shared.matmul_kernel  --------------------------
	.section	.nv.shared.matmul_kernel,"aw",@nobits
	.sectionflags	@""
	.align	16
